//
// Generated by NVIDIA NVVM Compiler
//
// Compiler Build ID: CL-36424714
// Cuda compilation tools, release 13.0, V13.0.88
// Based on NVVM 20.0.0
//

.version 9.0
.target sm_100
.address_size 64

	// .globl	_Z32InstanceNormRowReduceInToOutWarpIff6MeanOpIffE6IvarOpIffEEvPKT_iiiPT0_S8_T1_T2_i
// _ZZ28InstanceNormRowReduceInToOutIff6MeanOpIffE6IvarOpIffEEvPKT_iiiPT0_S8_T1_T2_bE12temp_storage has been demoted
// _ZZ30InstanceNormRowReduceTempToOutIf6MeanOpIffEEvPKT_iiiPS2_T0_E12temp_storage has been demoted
// _ZZ30InstanceNormRowReduceTempToOutIf6IvarOpIffEEvPKT_iiiPS2_T0_E12temp_storage has been demoted
// _ZZ29InstanceNormRowReduceInToTempIff6MeanOpIffEEvPKT_iiiPT0_T1_iE12temp_storage has been demoted
// _ZZ29InstanceNormRowReduceInToTempIff6IvarOpIffEEvPKT_iiiPT0_T1_iE12temp_storage has been demoted
// _ZZ38InstanceNormBetaGammaRowReduceInToTempIffEvPKT_S2_PKT0_S5_iiiPS3_S6_iE12temp_storage has been demoted
// _ZZ28InstanceNormRowReduceInToOutIff6DvarOpIffE7DmeanOpIffEEvPKT_iiPT0_S8_T1_T2_E12temp_storage has been demoted
// _ZZ30InstanceNormRowReduceTempToOutIf6DvarOpIffEEvPKT_iiiPS2_T0_E12temp_storage has been demoted
// _ZZ30InstanceNormRowReduceTempToOutIf7DmeanOpIffEEvPKT_iiiPS2_T0_E12temp_storage has been demoted
// _ZZ29InstanceNormRowReduceInToTempIff6DvarOpIffEEvPKT_iiiPT0_T1_iE12temp_storage has been demoted
// _ZZ29InstanceNormRowReduceInToTempIff7DmeanOpIffEEvPKT_iiiPT0_T1_iE12temp_storage has been demoted
.global .align 1 .b8 _ZN34_INTERNAL_aae280c9_4_k_cu_409aa7074cuda3std3__45__cpo5beginE[1];
.global .align 1 .b8 _ZN34_INTERNAL_aae280c9_4_k_cu_409aa7074cuda3std3__45__cpo3endE[1];
.global .align 1 .b8 _ZN34_INTERNAL_aae280c9_4_k_cu_409aa7074cuda3std3__45__cpo6cbeginE[1];
.global .align 1 .b8 _ZN34_INTERNAL_aae280c9_4_k_cu_409aa7074cuda3std3__45__cpo4cendE[1];
.global .align 1 .b8 _ZN34_INTERNAL_aae280c9_4_k_cu_409aa7074cuda3std3__45__cpo6rbeginE[1];
.global .align 1 .b8 _ZN34_INTERNAL_aae280c9_4_k_cu_409aa7074cuda3std3__45__cpo4rendE[1];
.global .align 1 .b8 _ZN34_INTERNAL_aae280c9_4_k_cu_409aa7074cuda3std3__45__cpo7crbeginE[1];
.global .align 1 .b8 _ZN34_INTERNAL_aae280c9_4_k_cu_409aa7074cuda3std3__45__cpo5crendE[1];
.global .align 1 .b8 _ZN34_INTERNAL_aae280c9_4_k_cu_409aa7074cuda3std3__436_GLOBAL__N__aae280c9_4_k_cu_409aa7076ignoreE[1];
.global .align 1 .b8 _ZN34_INTERNAL_aae280c9_4_k_cu_409aa7074cuda3std3__419piecewise_constructE[1];
.global .align 1 .b8 _ZN34_INTERNAL_aae280c9_4_k_cu_409aa7074cuda3std3__48in_placeE[1];
.global .align 1 .b8 _ZN34_INTERNAL_aae280c9_4_k_cu_409aa7074cuda3std3__420unreachable_sentinelE[1];
.global .align 1 .b8 _ZN34_INTERNAL_aae280c9_4_k_cu_409aa7074cuda3std6ranges3__45__cpo4swapE[1];
.global .align 1 .b8 _ZN34_INTERNAL_aae280c9_4_k_cu_409aa7074cuda3std6ranges3__45__cpo9iter_moveE[1];
.global .align 1 .b8 _ZN34_INTERNAL_aae280c9_4_k_cu_409aa7074cuda3std6ranges3__45__cpo5beginE[1];
.global .align 1 .b8 _ZN34_INTERNAL_aae280c9_4_k_cu_409aa7074cuda3std6ranges3__45__cpo3endE[1];
.global .align 1 .b8 _ZN34_INTERNAL_aae280c9_4_k_cu_409aa7074cuda3std6ranges3__45__cpo6cbeginE[1];
.global .align 1 .b8 _ZN34_INTERNAL_aae280c9_4_k_cu_409aa7074cuda3std6ranges3__45__cpo4cendE[1];
.global .align 1 .b8 _ZN34_INTERNAL_aae280c9_4_k_cu_409aa7074cuda3std6ranges3__45__cpo7advanceE[1];
.global .align 1 .b8 _ZN34_INTERNAL_aae280c9_4_k_cu_409aa7074cuda3std6ranges3__45__cpo9iter_swapE[1];
.global .align 1 .b8 _ZN34_INTERNAL_aae280c9_4_k_cu_409aa7074cuda3std6ranges3__45__cpo4nextE[1];
.global .align 1 .b8 _ZN34_INTERNAL_aae280c9_4_k_cu_409aa7074cuda3std6ranges3__45__cpo4prevE[1];
.global .align 1 .b8 _ZN34_INTERNAL_aae280c9_4_k_cu_409aa7074cuda3std6ranges3__45__cpo4dataE[1];
.global .align 1 .b8 _ZN34_INTERNAL_aae280c9_4_k_cu_409aa7074cuda3std6ranges3__45__cpo5cdataE[1];
.global .align 1 .b8 _ZN34_INTERNAL_aae280c9_4_k_cu_409aa7074cuda3std6ranges3__45__cpo4sizeE[1];
.global .align 1 .b8 _ZN34_INTERNAL_aae280c9_4_k_cu_409aa7074cuda3std6ranges3__45__cpo5ssizeE[1];
.global .align 1 .b8 _ZN34_INTERNAL_aae280c9_4_k_cu_409aa7074cuda3std6ranges3__45__cpo8distanceE[1];
.global .align 1 .b8 _ZN34_INTERNAL_aae280c9_4_k_cu_409aa7076thrust24THRUST_300001_SM_1000_NS6system6detail10sequential3seqE[1];

.visible .entry _Z32InstanceNormRowReduceInToOutWarpIff6MeanOpIffE6IvarOpIffEEvPKT_iiiPT0_S8_T1_T2_i(
	.param .u64 .ptr .align 1 _Z32InstanceNormRowReduceInToOutWarpIff6MeanOpIffE6IvarOpIffEEvPKT_iiiPT0_S8_T1_T2_i_param_0,
	.param .u32 _Z32InstanceNormRowReduceInToOutWarpIff6MeanOpIffE6IvarOpIffEEvPKT_iiiPT0_S8_T1_T2_i_param_1,
	.param .u32 _Z32InstanceNormRowReduceInToOutWarpIff6MeanOpIffE6IvarOpIffEEvPKT_iiiPT0_S8_T1_T2_i_param_2,
	.param .u32 _Z32InstanceNormRowReduceInToOutWarpIff6MeanOpIffE6IvarOpIffEEvPKT_iiiPT0_S8_T1_T2_i_param_3,
	.param .u64 .ptr .align 1 _Z32InstanceNormRowReduceInToOutWarpIff6MeanOpIffE6IvarOpIffEEvPKT_iiiPT0_S8_T1_T2_i_param_4,
	.param .u64 .ptr .align 1 _Z32InstanceNormRowReduceInToOutWarpIff6MeanOpIffE6IvarOpIffEEvPKT_iiiPT0_S8_T1_T2_i_param_5,
	.param .align 4 .b8 _Z32InstanceNormRowReduceInToOutWarpIff6MeanOpIffE6IvarOpIffEEvPKT_iiiPT0_S8_T1_T2_i_param_6[8],
	.param .align 8 .b8 _Z32InstanceNormRowReduceInToOutWarpIff6MeanOpIffE6IvarOpIffEEvPKT_iiiPT0_S8_T1_T2_i_param_7[24],
	.param .u32 _Z32InstanceNormRowReduceInToOutWarpIff6MeanOpIffE6IvarOpIffEEvPKT_iiiPT0_S8_T1_T2_i_param_8
)
{
	.reg .pred 	%p<56>;
	.reg .b16 	%rs<5>;
	.reg .b32 	%r<366>;
	.reg .b32 	%f<417>;
	.reg .b64 	%rd<148>;

	ld.param.u32 	%r113, [_Z32InstanceNormRowReduceInToOutWarpIff6MeanOpIffE6IvarOpIffEEvPKT_iiiPT0_S8_T1_T2_i_param_7+16];
	ld.param.u32 	%r112, [_Z32InstanceNormRowReduceInToOutWarpIff6MeanOpIffE6IvarOpIffEEvPKT_iiiPT0_S8_T1_T2_i_param_7+12];
	ld.param.f32 	%f75, [_Z32InstanceNormRowReduceInToOutWarpIff6MeanOpIffE6IvarOpIffEEvPKT_iiiPT0_S8_T1_T2_i_param_7+8];
	ld.param.u32 	%r1, [_Z32InstanceNormRowReduceInToOutWarpIff6MeanOpIffE6IvarOpIffEEvPKT_iiiPT0_S8_T1_T2_i_param_6];
	ld.param.u32 	%r2, [_Z32InstanceNormRowReduceInToOutWarpIff6MeanOpIffE6IvarOpIffEEvPKT_iiiPT0_S8_T1_T2_i_param_6+4];
	ld.param.u64 	%rd8, [_Z32InstanceNormRowReduceInToOutWarpIff6MeanOpIffE6IvarOpIffEEvPKT_iiiPT0_S8_T1_T2_i_param_0];
	ld.param.u32 	%r120, [_Z32InstanceNormRowReduceInToOutWarpIff6MeanOpIffE6IvarOpIffEEvPKT_iiiPT0_S8_T1_T2_i_param_1];
	ld.param.u32 	%r110, [_Z32InstanceNormRowReduceInToOutWarpIff6MeanOpIffE6IvarOpIffEEvPKT_iiiPT0_S8_T1_T2_i_param_2];
	ld.param.u32 	%r111, [_Z32InstanceNormRowReduceInToOutWarpIff6MeanOpIffE6IvarOpIffEEvPKT_iiiPT0_S8_T1_T2_i_param_3];
	ld.param.u64 	%rd5, [_Z32InstanceNormRowReduceInToOutWarpIff6MeanOpIffE6IvarOpIffEEvPKT_iiiPT0_S8_T1_T2_i_param_4];
	ld.param.u64 	%rd6, [_Z32InstanceNormRowReduceInToOutWarpIff6MeanOpIffE6IvarOpIffEEvPKT_iiiPT0_S8_T1_T2_i_param_5];
	ld.param.u32 	%r114, [_Z32InstanceNormRowReduceInToOutWarpIff6MeanOpIffE6IvarOpIffEEvPKT_iiiPT0_S8_T1_T2_i_param_8];
	cvta.to.global.u64 	%rd1, %rd8;
	mov.u32 	%r121, %tid.x;
	and.b32  	%r5, %r121, 31;
	shr.u32 	%r122, %r121, 5;
	mov.u32 	%r123, %ctaid.x;
	shl.b32 	%r124, %r123, 3;
	add.s32 	%r327, %r124, %r122;
	mul.lo.s32 	%r7, %r110, %r120;
	setp.ge.s32 	%p1, %r327, %r7;
	@%p1 bra 	$L__BB0_81;
	cvt.rn.f32.s32 	%f1, %r1;
	cvt.rn.f32.s32 	%f2, %r112;
	mov.u32 	%r125, %nctaid.x;
	shl.b32 	%r8, %r125, 3;
	not.b32 	%r126, %r5;
	add.s32 	%r9, %r111, %r126;
	shr.u32 	%r127, %r9, 5;
	add.s32 	%r128, %r127, 1;
	and.b32  	%r10, %r128, 7;
	add.s32 	%r11, %r10, -1;
	and.b32  	%r12, %r128, 3;
	add.s32 	%r13, %r12, -1;
	and.b32  	%r14, %r128, 15;
	and.b32  	%r15, %r128, 268435448;
	and.b32  	%r16, %r9, 32;
	and.b32  	%r17, %r128, 268435440;
	or.b32  	%r129, %r5, 128;
	mul.lo.s32 	%r18, %r2, %r129;
	or.b32  	%r130, %r5, 160;
	mul.lo.s32 	%r19, %r2, %r130;
	or.b32  	%r131, %r5, 192;
	mul.lo.s32 	%r20, %r2, %r131;
	or.b32  	%r132, %r5, 224;
	mul.lo.s32 	%r21, %r2, %r132;
	neg.s32 	%r22, %r15;
	cvta.to.global.u64 	%rd2, %rd5;
	cvta.to.global.u64 	%rd3, %rd6;
$L__BB0_2:
	setp.ge.s32 	%p2, %r5, %r111;
	mov.f32 	%f394, 0f00000000;
	@%p2 bra 	$L__BB0_40;
	setp.ne.s32 	%p3, %r114, 0;
	mul.lo.s32 	%r24, %r327, %r1;
	@%p3 bra 	$L__BB0_15;
	setp.lt.u32 	%p21, %r9, 224;
	mov.f32 	%f394, 0f00000000;
	mov.u32 	%r330, %r5;
	@%p21 bra 	$L__BB0_7;
	div.s32 	%r174, %r327, %r110;
	mul.lo.s32 	%r175, %r174, %r110;
	sub.s32 	%r25, %r327, %r175;
	mul.lo.s32 	%r26, %r174, %r1;
	mov.b32 	%r329, 0;
	mov.f32 	%f394, 0f00000000;
	mov.u32 	%r330, %r5;
$L__BB0_6:
	.pragma "nounroll";
	add.s32 	%r176, %r26, %r330;
	mad.lo.s32 	%r177, %r176, %r2, %r25;
	mul.wide.s32 	%rd46, %r177, 4;
	add.s64 	%rd47, %rd1, %rd46;
	ld.global.nc.f32 	%f172, [%rd47];
	add.f32 	%f173, %f394, %f172;
	add.s32 	%r178, %r176, 32;
	mad.lo.s32 	%r179, %r178, %r2, %r25;
	mul.wide.s32 	%rd48, %r179, 4;
	add.s64 	%rd49, %rd1, %rd48;
	ld.global.nc.f32 	%f174, [%rd49];
	add.f32 	%f175, %f173, %f174;
	add.s32 	%r180, %r176, 64;
	mad.lo.s32 	%r181, %r180, %r2, %r25;
	mul.wide.s32 	%rd50, %r181, 4;
	add.s64 	%rd51, %rd1, %rd50;
	ld.global.nc.f32 	%f176, [%rd51];
	add.f32 	%f177, %f175, %f176;
	add.s32 	%r182, %r176, 96;
	mad.lo.s32 	%r183, %r182, %r2, %r25;
	mul.wide.s32 	%rd52, %r183, 4;
	add.s64 	%rd53, %rd1, %rd52;
	ld.global.nc.f32 	%f178, [%rd53];
	add.f32 	%f179, %f177, %f178;
	add.s32 	%r184, %r176, 128;
	mad.lo.s32 	%r185, %r184, %r2, %r25;
	mul.wide.s32 	%rd54, %r185, 4;
	add.s64 	%rd55, %rd1, %rd54;
	ld.global.nc.f32 	%f180, [%rd55];
	add.f32 	%f181, %f179, %f180;
	add.s32 	%r186, %r176, 160;
	mad.lo.s32 	%r187, %r186, %r2, %r25;
	mul.wide.s32 	%rd56, %r187, 4;
	add.s64 	%rd57, %rd1, %rd56;
	ld.global.nc.f32 	%f182, [%rd57];
	add.f32 	%f183, %f181, %f182;
	add.s32 	%r188, %r176, 192;
	mad.lo.s32 	%r189, %r188, %r2, %r25;
	mul.wide.s32 	%rd58, %r189, 4;
	add.s64 	%rd59, %rd1, %rd58;
	ld.global.nc.f32 	%f184, [%rd59];
	add.f32 	%f185, %f183, %f184;
	add.s32 	%r190, %r176, 224;
	mad.lo.s32 	%r191, %r190, %r2, %r25;
	mul.wide.s32 	%rd60, %r191, 4;
	add.s64 	%rd61, %rd1, %rd60;
	ld.global.nc.f32 	%f186, [%rd61];
	add.f32 	%f394, %f185, %f186;
	add.s32 	%r330, %r330, 256;
	add.s32 	%r329, %r329, 8;
	setp.ne.s32 	%p22, %r329, %r15;
	@%p22 bra 	$L__BB0_6;
$L__BB0_7:
	setp.eq.s32 	%p23, %r10, 0;
	@%p23 bra 	$L__BB0_40;
	setp.lt.u32 	%p24, %r11, 3;
	@%p24 bra 	$L__BB0_10;
	div.s32 	%r192, %r327, %r110;
	mul.lo.s32 	%r193, %r192, %r110;
	sub.s32 	%r194, %r327, %r193;
	mad.lo.s32 	%r195, %r192, %r1, %r330;
	mad.lo.s32 	%r196, %r195, %r2, %r194;
	mul.wide.s32 	%rd62, %r196, 4;
	add.s64 	%rd63, %rd1, %rd62;
	ld.global.nc.f32 	%f188, [%rd63];
	add.f32 	%f189, %f394, %f188;
	add.s32 	%r197, %r195, 32;
	mad.lo.s32 	%r198, %r197, %r2, %r194;
	mul.wide.s32 	%rd64, %r198, 4;
	add.s64 	%rd65, %rd1, %rd64;
	ld.global.nc.f32 	%f190, [%rd65];
	add.f32 	%f191, %f189, %f190;
	add.s32 	%r199, %r195, 64;
	mad.lo.s32 	%r200, %r199, %r2, %r194;
	mul.wide.s32 	%rd66, %r200, 4;
	add.s64 	%rd67, %rd1, %rd66;
	ld.global.nc.f32 	%f192, [%rd67];
	add.f32 	%f193, %f191, %f192;
	add.s32 	%r201, %r195, 96;
	mad.lo.s32 	%r202, %r201, %r2, %r194;
	mul.wide.s32 	%rd68, %r202, 4;
	add.s64 	%rd69, %rd1, %rd68;
	ld.global.nc.f32 	%f194, [%rd69];
	add.f32 	%f394, %f193, %f194;
	add.s32 	%r330, %r330, 128;
$L__BB0_10:
	setp.eq.s32 	%p25, %r12, 0;
	@%p25 bra 	$L__BB0_40;
	setp.eq.s32 	%p26, %r13, 0;
	@%p26 bra 	$L__BB0_13;
	div.s32 	%r203, %r327, %r110;
	mul.lo.s32 	%r204, %r203, %r110;
	sub.s32 	%r205, %r327, %r204;
	mad.lo.s32 	%r206, %r203, %r1, %r330;
	mad.lo.s32 	%r207, %r206, %r2, %r205;
	mul.wide.s32 	%rd70, %r207, 4;
	add.s64 	%rd71, %rd1, %rd70;
	ld.global.nc.f32 	%f196, [%rd71];
	add.f32 	%f197, %f394, %f196;
	add.s32 	%r208, %r206, 32;
	mad.lo.s32 	%r209, %r208, %r2, %r205;
	mul.wide.s32 	%rd72, %r209, 4;
	add.s64 	%rd73, %rd1, %rd72;
	ld.global.nc.f32 	%f198, [%rd73];
	add.f32 	%f394, %f197, %f198;
	add.s32 	%r330, %r330, 64;
$L__BB0_13:
	setp.ne.s32 	%p27, %r16, 0;
	@%p27 bra 	$L__BB0_40;
	div.s32 	%r210, %r327, %r110;
	mul.lo.s32 	%r211, %r210, %r110;
	sub.s32 	%r212, %r327, %r211;
	mad.lo.s32 	%r213, %r210, %r1, %r330;
	mad.lo.s32 	%r214, %r213, %r2, %r212;
	mul.wide.s32 	%rd74, %r214, 4;
	add.s64 	%rd75, %rd1, %rd74;
	ld.global.nc.f32 	%f199, [%rd75];
	add.f32 	%f394, %f394, %f199;
	bra.uni 	$L__BB0_40;
$L__BB0_15:
	setp.ne.s32 	%p4, %r2, -1;
	@%p4 bra 	$L__BB0_29;
	setp.lt.u32 	%p12, %r9, 480;
	mov.f32 	%f394, 0f00000000;
	mov.u32 	%r335, %r5;
	@%p12 bra 	$L__BB0_19;
	mov.b32 	%r334, 0;
	mov.f32 	%f394, 0f00000000;
	mov.u32 	%r335, %r5;
$L__BB0_18:
	.pragma "nounroll";
	add.s32 	%r168, %r335, %r24;
	mul.wide.s32 	%rd39, %r168, 4;
	add.s64 	%rd40, %rd1, %rd39;
	ld.global.nc.f32 	%f111, [%rd40];
	add.f32 	%f112, %f394, %f111;
	ld.global.nc.f32 	%f113, [%rd40+128];
	add.f32 	%f114, %f112, %f113;
	ld.global.nc.f32 	%f115, [%rd40+256];
	add.f32 	%f116, %f114, %f115;
	ld.global.nc.f32 	%f117, [%rd40+384];
	add.f32 	%f118, %f116, %f117;
	ld.global.nc.f32 	%f119, [%rd40+512];
	add.f32 	%f120, %f118, %f119;
	ld.global.nc.f32 	%f121, [%rd40+640];
	add.f32 	%f122, %f120, %f121;
	ld.global.nc.f32 	%f123, [%rd40+768];
	add.f32 	%f124, %f122, %f123;
	ld.global.nc.f32 	%f125, [%rd40+896];
	add.f32 	%f126, %f124, %f125;
	ld.global.nc.f32 	%f127, [%rd40+1024];
	add.f32 	%f128, %f126, %f127;
	ld.global.nc.f32 	%f129, [%rd40+1152];
	add.f32 	%f130, %f128, %f129;
	ld.global.nc.f32 	%f131, [%rd40+1280];
	add.f32 	%f132, %f130, %f131;
	ld.global.nc.f32 	%f133, [%rd40+1408];
	add.f32 	%f134, %f132, %f133;
	ld.global.nc.f32 	%f135, [%rd40+1536];
	add.f32 	%f136, %f134, %f135;
	ld.global.nc.f32 	%f137, [%rd40+1664];
	add.f32 	%f138, %f136, %f137;
	ld.global.nc.f32 	%f139, [%rd40+1792];
	add.f32 	%f140, %f138, %f139;
	ld.global.nc.f32 	%f141, [%rd40+1920];
	add.f32 	%f394, %f140, %f141;
	add.s32 	%r335, %r335, 512;
	add.s32 	%r334, %r334, 16;
	setp.ne.s32 	%p13, %r334, %r17;
	@%p13 bra 	$L__BB0_18;
$L__BB0_19:
	setp.eq.s32 	%p14, %r14, 0;
	@%p14 bra 	$L__BB0_40;
	add.s32 	%r169, %r14, -1;
	setp.lt.u32 	%p15, %r169, 7;
	@%p15 bra 	$L__BB0_22;
	add.s32 	%r170, %r335, %r24;
	mul.wide.s32 	%rd41, %r170, 4;
	add.s64 	%rd42, %rd1, %rd41;
	ld.global.nc.f32 	%f143, [%rd42];
	add.f32 	%f144, %f394, %f143;
	ld.global.nc.f32 	%f145, [%rd42+128];
	add.f32 	%f146, %f144, %f145;
	ld.global.nc.f32 	%f147, [%rd42+256];
	add.f32 	%f148, %f146, %f147;
	ld.global.nc.f32 	%f149, [%rd42+384];
	add.f32 	%f150, %f148, %f149;
	ld.global.nc.f32 	%f151, [%rd42+512];
	add.f32 	%f152, %f150, %f151;
	ld.global.nc.f32 	%f153, [%rd42+640];
	add.f32 	%f154, %f152, %f153;
	ld.global.nc.f32 	%f155, [%rd42+768];
	add.f32 	%f156, %f154, %f155;
	ld.global.nc.f32 	%f157, [%rd42+896];
	add.f32 	%f394, %f156, %f157;
	add.s32 	%r335, %r335, 256;
$L__BB0_22:
	setp.eq.s32 	%p16, %r10, 0;
	@%p16 bra 	$L__BB0_40;
	setp.lt.u32 	%p17, %r11, 3;
	@%p17 bra 	$L__BB0_25;
	add.s32 	%r171, %r335, %r24;
	mul.wide.s32 	%rd43, %r171, 4;
	add.s64 	%rd44, %rd1, %rd43;
	ld.global.nc.f32 	%f159, [%rd44];
	add.f32 	%f160, %f394, %f159;
	ld.global.nc.f32 	%f161, [%rd44+128];
	add.f32 	%f162, %f160, %f161;
	ld.global.nc.f32 	%f163, [%rd44+256];
	add.f32 	%f164, %f162, %f163;
	ld.global.nc.f32 	%f165, [%rd44+384];
	add.f32 	%f394, %f164, %f165;
	add.s32 	%r335, %r335, 128;
$L__BB0_25:
	setp.eq.s32 	%p18, %r12, 0;
	@%p18 bra 	$L__BB0_40;
	setp.eq.s32 	%p19, %r12, 1;
	add.s32 	%r172, %r335, %r24;
	mul.wide.s32 	%rd45, %r172, 4;
	add.s64 	%rd4, %rd1, %rd45;
	ld.global.nc.f32 	%f166, [%rd4];
	add.f32 	%f394, %f394, %f166;
	@%p19 bra 	$L__BB0_40;
	setp.eq.s32 	%p20, %r12, 2;
	ld.global.nc.f32 	%f167, [%rd4+128];
	add.f32 	%f394, %f394, %f167;
	@%p20 bra 	$L__BB0_40;
	ld.global.nc.f32 	%f168, [%rd4+256];
	add.f32 	%f394, %f394, %f168;
	bra.uni 	$L__BB0_40;
$L__BB0_29:
	setp.lt.u32 	%p5, %r9, 224;
	mov.f32 	%f394, 0f00000000;
	mov.u32 	%r348, %r5;
	@%p5 bra 	$L__BB0_32;
	rem.s32 	%r133, %r327, %r2;
	sub.s32 	%r134, %r327, %r133;
	mul.lo.s32 	%r135, %r134, %r1;
	add.s32 	%r136, %r18, %r133;
	add.s32 	%r346, %r136, %r135;
	add.s32 	%r137, %r19, %r133;
	add.s32 	%r345, %r137, %r135;
	add.s32 	%r138, %r20, %r133;
	add.s32 	%r344, %r138, %r135;
	add.s32 	%r139, %r21, %r133;
	add.s32 	%r343, %r139, %r135;
	or.b32  	%r140, %r5, 64;
	mad.lo.s32 	%r141, %r2, %r140, %r133;
	add.s32 	%r342, %r141, %r135;
	or.b32  	%r142, %r5, 96;
	mad.lo.s32 	%r143, %r2, %r142, %r133;
	add.s32 	%r341, %r143, %r135;
	or.b32  	%r144, %r5, 32;
	mad.lo.s32 	%r145, %r2, %r144, %r133;
	add.s32 	%r340, %r145, %r135;
	mad.lo.s32 	%r146, %r2, %r5, %r133;
	add.s32 	%r339, %r146, %r135;
	mov.f32 	%f394, 0f00000000;
	mov.u32 	%r338, %r22;
	mov.u32 	%r348, %r5;
$L__BB0_31:
	.pragma "nounroll";
	mul.wide.s32 	%rd9, %r339, 4;
	add.s64 	%rd10, %rd1, %rd9;
	ld.global.nc.f32 	%f80, [%rd10];
	add.f32 	%f81, %f394, %f80;
	mul.wide.s32 	%rd11, %r340, 4;
	add.s64 	%rd12, %rd1, %rd11;
	ld.global.nc.f32 	%f82, [%rd12];
	add.f32 	%f83, %f81, %f82;
	mul.wide.s32 	%rd13, %r342, 4;
	add.s64 	%rd14, %rd1, %rd13;
	ld.global.nc.f32 	%f84, [%rd14];
	add.f32 	%f85, %f83, %f84;
	mul.wide.s32 	%rd15, %r341, 4;
	add.s64 	%rd16, %rd1, %rd15;
	ld.global.nc.f32 	%f86, [%rd16];
	add.f32 	%f87, %f85, %f86;
	mul.wide.s32 	%rd17, %r346, 4;
	add.s64 	%rd18, %rd1, %rd17;
	ld.global.nc.f32 	%f88, [%rd18];
	add.f32 	%f89, %f87, %f88;
	mul.wide.s32 	%rd19, %r345, 4;
	add.s64 	%rd20, %rd1, %rd19;
	ld.global.nc.f32 	%f90, [%rd20];
	add.f32 	%f91, %f89, %f90;
	mul.wide.s32 	%rd21, %r344, 4;
	add.s64 	%rd22, %rd1, %rd21;
	ld.global.nc.f32 	%f92, [%rd22];
	add.f32 	%f93, %f91, %f92;
	mul.wide.s32 	%rd23, %r343, 4;
	add.s64 	%rd24, %rd1, %rd23;
	ld.global.nc.f32 	%f94, [%rd24];
	add.f32 	%f394, %f93, %f94;
	add.s32 	%r348, %r348, 256;
	shl.b32 	%r147, %r2, 8;
	add.s32 	%r346, %r346, %r147;
	add.s32 	%r345, %r345, %r147;
	add.s32 	%r344, %r344, %r147;
	add.s32 	%r343, %r343, %r147;
	add.s32 	%r342, %r342, %r147;
	add.s32 	%r341, %r341, %r147;
	add.s32 	%r340, %r340, %r147;
	add.s32 	%r339, %r339, %r147;
	add.s32 	%r338, %r338, 8;
	setp.ne.s32 	%p6, %r338, 0;
	@%p6 bra 	$L__BB0_31;
$L__BB0_32:
	setp.eq.s32 	%p7, %r10, 0;
	@%p7 bra 	$L__BB0_40;
	setp.lt.u32 	%p8, %r11, 3;
	@%p8 bra 	$L__BB0_35;
	rem.s32 	%r148, %r327, %r2;
	sub.s32 	%r149, %r327, %r148;
	mad.lo.s32 	%r150, %r348, %r2, %r148;
	mad.lo.s32 	%r151, %r149, %r1, %r150;
	mul.wide.s32 	%rd25, %r151, 4;
	add.s64 	%rd26, %rd1, %rd25;
	ld.global.nc.f32 	%f96, [%rd26];
	add.f32 	%f97, %f394, %f96;
	shl.b32 	%r152, %r2, 5;
	add.s32 	%r153, %r151, %r152;
	mul.wide.s32 	%rd27, %r153, 4;
	add.s64 	%rd28, %rd1, %rd27;
	ld.global.nc.f32 	%f98, [%rd28];
	add.f32 	%f99, %f97, %f98;
	shl.b32 	%r154, %r2, 6;
	add.s32 	%r155, %r151, %r154;
	mul.wide.s32 	%rd29, %r155, 4;
	add.s64 	%rd30, %rd1, %rd29;
	ld.global.nc.f32 	%f100, [%rd30];
	add.f32 	%f101, %f99, %f100;
	add.s32 	%r156, %r155, %r152;
	mul.wide.s32 	%rd31, %r156, 4;
	add.s64 	%rd32, %rd1, %rd31;
	ld.global.nc.f32 	%f102, [%rd32];
	add.f32 	%f394, %f101, %f102;
	add.s32 	%r348, %r348, 128;
$L__BB0_35:
	setp.eq.s32 	%p9, %r12, 0;
	@%p9 bra 	$L__BB0_40;
	setp.eq.s32 	%p10, %r13, 0;
	@%p10 bra 	$L__BB0_38;
	rem.s32 	%r157, %r327, %r2;
	sub.s32 	%r158, %r327, %r157;
	mad.lo.s32 	%r159, %r348, %r2, %r157;
	mad.lo.s32 	%r160, %r158, %r1, %r159;
	mul.wide.s32 	%rd33, %r160, 4;
	add.s64 	%rd34, %rd1, %rd33;
	ld.global.nc.f32 	%f104, [%rd34];
	add.f32 	%f105, %f394, %f104;
	shl.b32 	%r161, %r2, 5;
	add.s32 	%r162, %r160, %r161;
	mul.wide.s32 	%rd35, %r162, 4;
	add.s64 	%rd36, %rd1, %rd35;
	ld.global.nc.f32 	%f106, [%rd36];
	add.f32 	%f394, %f105, %f106;
	add.s32 	%r348, %r348, 64;
$L__BB0_38:
	setp.ne.s32 	%p11, %r16, 0;
	@%p11 bra 	$L__BB0_40;
	rem.s32 	%r163, %r327, %r2;
	sub.s32 	%r164, %r327, %r163;
	mad.lo.s32 	%r165, %r348, %r2, %r163;
	mad.lo.s32 	%r166, %r164, %r1, %r165;
	mul.wide.s32 	%rd37, %r166, 4;
	add.s64 	%rd38, %rd1, %rd37;
	ld.global.nc.f32 	%f107, [%rd38];
	add.f32 	%f394, %f394, %f107;
$L__BB0_40:
	setp.ne.s32 	%p28, %r5, 0;
	mov.b32 	%r215, 1;
	mov.b32 	%r228, 31;
	mov.b32 	%r229, -1;
	// begin inline asm
	{  .reg .f32 r0;  .reg .pred p;  shfl.sync.down.b32 r0|p, %f394, %r215, %r228, %r229;  @p add.f32 r0, r0, %f394;  mov.f32 %f200, r0;}
	// end inline asm
	mov.b32 	%r218, 2;
	// begin inline asm
	{  .reg .f32 r0;  .reg .pred p;  shfl.sync.down.b32 r0|p, %f200, %r218, %r228, %r229;  @p add.f32 r0, r0, %f200;  mov.f32 %f203, r0;}
	// end inline asm
	mov.b32 	%r221, 4;
	// begin inline asm
	{  .reg .f32 r0;  .reg .pred p;  shfl.sync.down.b32 r0|p, %f203, %r221, %r228, %r229;  @p add.f32 r0, r0, %f203;  mov.f32 %f206, r0;}
	// end inline asm
	mov.b32 	%r224, 8;
	// begin inline asm
	{  .reg .f32 r0;  .reg .pred p;  shfl.sync.down.b32 r0|p, %f206, %r224, %r228, %r229;  @p add.f32 r0, r0, %f206;  mov.f32 %f209, r0;}
	// end inline asm
	mov.b32 	%r227, 16;
	// begin inline asm
	{  .reg .f32 r0;  .reg .pred p;  shfl.sync.down.b32 r0|p, %f209, %r227, %r228, %r229;  @p add.f32 r0, r0, %f209;  mov.f32 %f212, r0;}
	// end inline asm
	mov.b32 	%r230, %f212;
	shfl.sync.idx.b32	%r231|%p29, %r230, 0, 31, -1;
	mov.b32 	%f215, %r231;
	div.rn.f32 	%f39, %f215, %f1;
	@%p28 bra 	$L__BB0_42;
	mul.wide.s32 	%rd76, %r327, 4;
	add.s64 	%rd77, %rd2, %rd76;
	st.global.f32 	[%rd77], %f39;
$L__BB0_42:
	mov.f32 	%f416, 0f00000000;
	@%p2 bra 	$L__BB0_78;
	setp.ne.s32 	%p31, %r114, 0;
	mul.lo.s32 	%r78, %r327, %r112;
	@%p31 bra 	$L__BB0_55;
	setp.lt.u32 	%p47, %r9, 224;
	mov.f32 	%f416, 0f00000000;
	mov.u32 	%r353, %r5;
	@%p47 bra 	$L__BB0_47;
	div.s32 	%r271, %r327, %r110;
	mul.lo.s32 	%r272, %r271, %r110;
	sub.s32 	%r79, %r327, %r272;
	mul.lo.s32 	%r80, %r271, %r112;
	mov.b32 	%r352, 0;
	mov.f32 	%f416, 0f00000000;
	mov.u32 	%r353, %r5;
$L__BB0_46:
	.pragma "nounroll";
	add.s32 	%r273, %r80, %r353;
	mad.lo.s32 	%r274, %r273, %r113, %r79;
	mul.wide.s32 	%rd116, %r274, 4;
	add.s64 	%rd117, %rd1, %rd116;
	ld.global.nc.f32 	%f312, [%rd117];
	sub.f32 	%f313, %f312, %f39;
	fma.rn.f32 	%f314, %f313, %f313, %f416;
	add.s32 	%r275, %r273, 32;
	mad.lo.s32 	%r276, %r275, %r113, %r79;
	mul.wide.s32 	%rd118, %r276, 4;
	add.s64 	%rd119, %rd1, %rd118;
	ld.global.nc.f32 	%f315, [%rd119];
	sub.f32 	%f316, %f315, %f39;
	fma.rn.f32 	%f317, %f316, %f316, %f314;
	add.s32 	%r277, %r273, 64;
	mad.lo.s32 	%r278, %r277, %r113, %r79;
	mul.wide.s32 	%rd120, %r278, 4;
	add.s64 	%rd121, %rd1, %rd120;
	ld.global.nc.f32 	%f318, [%rd121];
	sub.f32 	%f319, %f318, %f39;
	fma.rn.f32 	%f320, %f319, %f319, %f317;
	add.s32 	%r279, %r273, 96;
	mad.lo.s32 	%r280, %r279, %r113, %r79;
	mul.wide.s32 	%rd122, %r280, 4;
	add.s64 	%rd123, %rd1, %rd122;
	ld.global.nc.f32 	%f321, [%rd123];
	sub.f32 	%f322, %f321, %f39;
	fma.rn.f32 	%f323, %f322, %f322, %f320;
	add.s32 	%r281, %r273, 128;
	mad.lo.s32 	%r282, %r281, %r113, %r79;
	mul.wide.s32 	%rd124, %r282, 4;
	add.s64 	%rd125, %rd1, %rd124;
	ld.global.nc.f32 	%f324, [%rd125];
	sub.f32 	%f325, %f324, %f39;
	fma.rn.f32 	%f326, %f325, %f325, %f323;
	add.s32 	%r283, %r273, 160;
	mad.lo.s32 	%r284, %r283, %r113, %r79;
	mul.wide.s32 	%rd126, %r284, 4;
	add.s64 	%rd127, %rd1, %rd126;
	ld.global.nc.f32 	%f327, [%rd127];
	sub.f32 	%f328, %f327, %f39;
	fma.rn.f32 	%f329, %f328, %f328, %f326;
	add.s32 	%r285, %r273, 192;
	mad.lo.s32 	%r286, %r285, %r113, %r79;
	mul.wide.s32 	%rd128, %r286, 4;
	add.s64 	%rd129, %rd1, %rd128;
	ld.global.nc.f32 	%f330, [%rd129];
	sub.f32 	%f331, %f330, %f39;
	fma.rn.f32 	%f332, %f331, %f331, %f329;
	add.s32 	%r287, %r273, 224;
	mad.lo.s32 	%r288, %r287, %r113, %r79;
	mul.wide.s32 	%rd130, %r288, 4;
	add.s64 	%rd131, %rd1, %rd130;
	ld.global.nc.f32 	%f333, [%rd131];
	sub.f32 	%f334, %f333, %f39;
	fma.rn.f32 	%f416, %f334, %f334, %f332;
	add.s32 	%r353, %r353, 256;
	add.s32 	%r352, %r352, 8;
	setp.ne.s32 	%p48, %r352, %r15;
	@%p48 bra 	$L__BB0_46;
$L__BB0_47:
	setp.eq.s32 	%p49, %r10, 0;
	@%p49 bra 	$L__BB0_78;
	setp.lt.u32 	%p50, %r11, 3;
	@%p50 bra 	$L__BB0_50;
	div.s32 	%r289, %r327, %r110;
	mul.lo.s32 	%r290, %r289, %r110;
	sub.s32 	%r291, %r327, %r290;
	mad.lo.s32 	%r292, %r289, %r112, %r353;
	mad.lo.s32 	%r293, %r292, %r113, %r291;
	mul.wide.s32 	%rd132, %r293, 4;
	add.s64 	%rd133, %rd1, %rd132;
	ld.global.nc.f32 	%f336, [%rd133];
	sub.f32 	%f337, %f336, %f39;
	fma.rn.f32 	%f338, %f337, %f337, %f416;
	add.s32 	%r294, %r292, 32;
	mad.lo.s32 	%r295, %r294, %r113, %r291;
	mul.wide.s32 	%rd134, %r295, 4;
	add.s64 	%rd135, %rd1, %rd134;
	ld.global.nc.f32 	%f339, [%rd135];
	sub.f32 	%f340, %f339, %f39;
	fma.rn.f32 	%f341, %f340, %f340, %f338;
	add.s32 	%r296, %r292, 64;
	mad.lo.s32 	%r297, %r296, %r113, %r291;
	mul.wide.s32 	%rd136, %r297, 4;
	add.s64 	%rd137, %rd1, %rd136;
	ld.global.nc.f32 	%f342, [%rd137];
	sub.f32 	%f343, %f342, %f39;
	fma.rn.f32 	%f344, %f343, %f343, %f341;
	add.s32 	%r298, %r292, 96;
	mad.lo.s32 	%r299, %r298, %r113, %r291;
	mul.wide.s32 	%rd138, %r299, 4;
	add.s64 	%rd139, %rd1, %rd138;
	ld.global.nc.f32 	%f345, [%rd139];
	sub.f32 	%f346, %f345, %f39;
	fma.rn.f32 	%f416, %f346, %f346, %f344;
	add.s32 	%r353, %r353, 128;
$L__BB0_50:
	setp.eq.s32 	%p51, %r12, 0;
	@%p51 bra 	$L__BB0_78;
	setp.eq.s32 	%p52, %r13, 0;
	@%p52 bra 	$L__BB0_53;
	div.s32 	%r300, %r327, %r110;
	mul.lo.s32 	%r301, %r300, %r110;
	sub.s32 	%r302, %r327, %r301;
	mad.lo.s32 	%r303, %r300, %r112, %r353;
	mad.lo.s32 	%r304, %r303, %r113, %r302;
	mul.wide.s32 	%rd140, %r304, 4;
	add.s64 	%rd141, %rd1, %rd140;
	ld.global.nc.f32 	%f348, [%rd141];
	sub.f32 	%f349, %f348, %f39;
	fma.rn.f32 	%f350, %f349, %f349, %f416;
	add.s32 	%r305, %r303, 32;
	mad.lo.s32 	%r306, %r305, %r113, %r302;
	mul.wide.s32 	%rd142, %r306, 4;
	add.s64 	%rd143, %rd1, %rd142;
	ld.global.nc.f32 	%f351, [%rd143];
	sub.f32 	%f352, %f351, %f39;
	fma.rn.f32 	%f416, %f352, %f352, %f350;
	add.s32 	%r353, %r353, 64;
$L__BB0_53:
	setp.ne.s32 	%p53, %r16, 0;
	@%p53 bra 	$L__BB0_78;
	div.s32 	%r307, %r327, %r110;
	mul.lo.s32 	%r308, %r307, %r110;
	sub.s32 	%r309, %r327, %r308;
	mad.lo.s32 	%r310, %r307, %r112, %r353;
	mad.lo.s32 	%r311, %r310, %r113, %r309;
	mul.wide.s32 	%rd144, %r311, 4;
	add.s64 	%rd145, %rd1, %rd144;
	ld.global.nc.f32 	%f353, [%rd145];
	sub.f32 	%f354, %f353, %f39;
	fma.rn.f32 	%f416, %f354, %f354, %f416;
	bra.uni 	$L__BB0_78;
$L__BB0_55:
	setp.ne.s32 	%p32, %r113, -1;
	@%p32 bra 	$L__BB0_67;
	setp.lt.u32 	%p40, %r9, 224;
	mov.f32 	%f416, 0f00000000;
	mov.u32 	%r358, %r5;
	@%p40 bra 	$L__BB0_59;
	mov.b32 	%r357, 0;
	mov.f32 	%f416, 0f00000000;
	mov.u32 	%r358, %r5;
$L__BB0_58:
	.pragma "nounroll";
	add.s32 	%r266, %r358, %r78;
	mul.wide.s32 	%rd108, %r266, 4;
	add.s64 	%rd109, %rd1, %rd108;
	ld.global.nc.f32 	%f266, [%rd109];
	sub.f32 	%f267, %f266, %f39;
	fma.rn.f32 	%f268, %f267, %f267, %f416;
	ld.global.nc.f32 	%f269, [%rd109+128];
	sub.f32 	%f270, %f269, %f39;
	fma.rn.f32 	%f271, %f270, %f270, %f268;
	ld.global.nc.f32 	%f272, [%rd109+256];
	sub.f32 	%f273, %f272, %f39;
	fma.rn.f32 	%f274, %f273, %f273, %f271;
	ld.global.nc.f32 	%f275, [%rd109+384];
	sub.f32 	%f276, %f275, %f39;
	fma.rn.f32 	%f277, %f276, %f276, %f274;
	ld.global.nc.f32 	%f278, [%rd109+512];
	sub.f32 	%f279, %f278, %f39;
	fma.rn.f32 	%f280, %f279, %f279, %f277;
	ld.global.nc.f32 	%f281, [%rd109+640];
	sub.f32 	%f282, %f281, %f39;
	fma.rn.f32 	%f283, %f282, %f282, %f280;
	ld.global.nc.f32 	%f284, [%rd109+768];
	sub.f32 	%f285, %f284, %f39;
	fma.rn.f32 	%f286, %f285, %f285, %f283;
	ld.global.nc.f32 	%f287, [%rd109+896];
	sub.f32 	%f288, %f287, %f39;
	fma.rn.f32 	%f416, %f288, %f288, %f286;
	add.s32 	%r358, %r358, 256;
	add.s32 	%r357, %r357, 8;
	setp.ne.s32 	%p41, %r357, %r15;
	@%p41 bra 	$L__BB0_58;
$L__BB0_59:
	setp.eq.s32 	%p42, %r10, 0;
	@%p42 bra 	$L__BB0_78;
	setp.lt.u32 	%p43, %r11, 3;
	@%p43 bra 	$L__BB0_62;
	add.s32 	%r267, %r358, %r78;
	mul.wide.s32 	%rd110, %r267, 4;
	add.s64 	%rd111, %rd1, %rd110;
	ld.global.nc.f32 	%f290, [%rd111];
	sub.f32 	%f291, %f290, %f39;
	fma.rn.f32 	%f292, %f291, %f291, %f416;
	ld.global.nc.f32 	%f293, [%rd111+128];
	sub.f32 	%f294, %f293, %f39;
	fma.rn.f32 	%f295, %f294, %f294, %f292;
	ld.global.nc.f32 	%f296, [%rd111+256];
	sub.f32 	%f297, %f296, %f39;
	fma.rn.f32 	%f298, %f297, %f297, %f295;
	ld.global.nc.f32 	%f299, [%rd111+384];
	sub.f32 	%f300, %f299, %f39;
	fma.rn.f32 	%f416, %f300, %f300, %f298;
	add.s32 	%r358, %r358, 128;
$L__BB0_62:
	setp.eq.s32 	%p44, %r12, 0;
	@%p44 bra 	$L__BB0_78;
	setp.eq.s32 	%p45, %r13, 0;
	@%p45 bra 	$L__BB0_65;
	add.s32 	%r268, %r358, %r78;
	mul.wide.s32 	%rd112, %r268, 4;
	add.s64 	%rd113, %rd1, %rd112;
	ld.global.nc.f32 	%f302, [%rd113];
	sub.f32 	%f303, %f302, %f39;
	fma.rn.f32 	%f304, %f303, %f303, %f416;
	ld.global.nc.f32 	%f305, [%rd113+128];
	sub.f32 	%f306, %f305, %f39;
	fma.rn.f32 	%f416, %f306, %f306, %f304;
	add.s32 	%r358, %r358, 64;
$L__BB0_65:
	setp.ne.s32 	%p46, %r16, 0;
	@%p46 bra 	$L__BB0_78;
	add.s32 	%r269, %r358, %r78;
	mul.wide.s32 	%rd114, %r269, 4;
	add.s64 	%rd115, %rd1, %rd114;
	ld.global.nc.f32 	%f307, [%rd115];
	sub.f32 	%f308, %f307, %f39;
	fma.rn.f32 	%f416, %f308, %f308, %f416;
	bra.uni 	$L__BB0_78;
$L__BB0_67:
	setp.lt.u32 	%p33, %r9, 224;
	mov.f32 	%f416, 0f00000000;
	mov.u32 	%r363, %r5;
	@%p33 bra 	$L__BB0_70;
	rem.s32 	%r233, %r327, %r113;
	sub.s32 	%r234, %r327, %r233;
	mad.lo.s32 	%r99, %r234, %r112, %r233;
	mov.b32 	%r362, 0;
	mov.f32 	%f416, 0f00000000;
	mov.u32 	%r363, %r5;
$L__BB0_69:
	.pragma "nounroll";
	mad.lo.s32 	%r235, %r363, %r113, %r99;
	mul.wide.s32 	%rd78, %r235, 4;
	add.s64 	%rd79, %rd1, %rd78;
	ld.global.nc.f32 	%f220, [%rd79];
	sub.f32 	%f221, %f220, %f39;
	fma.rn.f32 	%f222, %f221, %f221, %f416;
	shl.b32 	%r236, %r113, 5;
	add.s32 	%r237, %r235, %r236;
	mul.wide.s32 	%rd80, %r237, 4;
	add.s64 	%rd81, %rd1, %rd80;
	ld.global.nc.f32 	%f223, [%rd81];
	sub.f32 	%f224, %f223, %f39;
	fma.rn.f32 	%f225, %f224, %f224, %f222;
	shl.b32 	%r238, %r113, 6;
	add.s32 	%r239, %r235, %r238;
	mul.wide.s32 	%rd82, %r239, 4;
	add.s64 	%rd83, %rd1, %rd82;
	ld.global.nc.f32 	%f226, [%rd83];
	sub.f32 	%f227, %f226, %f39;
	fma.rn.f32 	%f228, %f227, %f227, %f225;
	add.s32 	%r240, %r239, %r236;
	mul.wide.s32 	%rd84, %r240, 4;
	add.s64 	%rd85, %rd1, %rd84;
	ld.global.nc.f32 	%f229, [%rd85];
	sub.f32 	%f230, %f229, %f39;
	fma.rn.f32 	%f231, %f230, %f230, %f228;
	shl.b32 	%r241, %r113, 7;
	add.s32 	%r242, %r235, %r241;
	mul.wide.s32 	%rd86, %r242, 4;
	add.s64 	%rd87, %rd1, %rd86;
	ld.global.nc.f32 	%f232, [%rd87];
	sub.f32 	%f233, %f232, %f39;
	fma.rn.f32 	%f234, %f233, %f233, %f231;
	add.s32 	%r243, %r242, %r236;
	mul.wide.s32 	%rd88, %r243, 4;
	add.s64 	%rd89, %rd1, %rd88;
	ld.global.nc.f32 	%f235, [%rd89];
	sub.f32 	%f236, %f235, %f39;
	fma.rn.f32 	%f237, %f236, %f236, %f234;
	add.s32 	%r244, %r242, %r238;
	mul.wide.s32 	%rd90, %r244, 4;
	add.s64 	%rd91, %rd1, %rd90;
	ld.global.nc.f32 	%f238, [%rd91];
	sub.f32 	%f239, %f238, %f39;
	fma.rn.f32 	%f240, %f239, %f239, %f237;
	add.s32 	%r245, %r244, %r236;
	mul.wide.s32 	%rd92, %r245, 4;
	add.s64 	%rd93, %rd1, %rd92;
	ld.global.nc.f32 	%f241, [%rd93];
	sub.f32 	%f242, %f241, %f39;
	fma.rn.f32 	%f416, %f242, %f242, %f240;
	add.s32 	%r363, %r363, 256;
	add.s32 	%r362, %r362, 8;
	setp.ne.s32 	%p34, %r362, %r15;
	@%p34 bra 	$L__BB0_69;
$L__BB0_70:
	setp.eq.s32 	%p35, %r10, 0;
	@%p35 bra 	$L__BB0_78;
	setp.lt.u32 	%p36, %r11, 3;
	@%p36 bra 	$L__BB0_73;
	rem.s32 	%r246, %r327, %r113;
	sub.s32 	%r247, %r327, %r246;
	mad.lo.s32 	%r248, %r363, %r113, %r246;
	mad.lo.s32 	%r249, %r247, %r112, %r248;
	mul.wide.s32 	%rd94, %r249, 4;
	add.s64 	%rd95, %rd1, %rd94;
	ld.global.nc.f32 	%f244, [%rd95];
	sub.f32 	%f245, %f244, %f39;
	fma.rn.f32 	%f246, %f245, %f245, %f416;
	shl.b32 	%r250, %r113, 5;
	add.s32 	%r251, %r249, %r250;
	mul.wide.s32 	%rd96, %r251, 4;
	add.s64 	%rd97, %rd1, %rd96;
	ld.global.nc.f32 	%f247, [%rd97];
	sub.f32 	%f248, %f247, %f39;
	fma.rn.f32 	%f249, %f248, %f248, %f246;
	shl.b32 	%r252, %r113, 6;
	add.s32 	%r253, %r249, %r252;
	mul.wide.s32 	%rd98, %r253, 4;
	add.s64 	%rd99, %rd1, %rd98;
	ld.global.nc.f32 	%f250, [%rd99];
	sub.f32 	%f251, %f250, %f39;
	fma.rn.f32 	%f252, %f251, %f251, %f249;
	add.s32 	%r254, %r253, %r250;
	mul.wide.s32 	%rd100, %r254, 4;
	add.s64 	%rd101, %rd1, %rd100;
	ld.global.nc.f32 	%f253, [%rd101];
	sub.f32 	%f254, %f253, %f39;
	fma.rn.f32 	%f416, %f254, %f254, %f252;
	add.s32 	%r363, %r363, 128;
$L__BB0_73:
	setp.eq.s32 	%p37, %r12, 0;
	@%p37 bra 	$L__BB0_78;
	setp.eq.s32 	%p38, %r13, 0;
	@%p38 bra 	$L__BB0_76;
	rem.s32 	%r255, %r327, %r113;
	sub.s32 	%r256, %r327, %r255;
	mad.lo.s32 	%r257, %r363, %r113, %r255;
	mad.lo.s32 	%r258, %r256, %r112, %r257;
	mul.wide.s32 	%rd102, %r258, 4;
	add.s64 	%rd103, %rd1, %rd102;
	ld.global.nc.f32 	%f256, [%rd103];
	sub.f32 	%f257, %f256, %f39;
	fma.rn.f32 	%f258, %f257, %f257, %f416;
	shl.b32 	%r259, %r113, 5;
	add.s32 	%r260, %r258, %r259;
	mul.wide.s32 	%rd104, %r260, 4;
	add.s64 	%rd105, %rd1, %rd104;
	ld.global.nc.f32 	%f259, [%rd105];
	sub.f32 	%f260, %f259, %f39;
	fma.rn.f32 	%f416, %f260, %f260, %f258;
	add.s32 	%r363, %r363, 64;
$L__BB0_76:
	setp.ne.s32 	%p39, %r16, 0;
	@%p39 bra 	$L__BB0_78;
	rem.s32 	%r261, %r327, %r113;
	sub.s32 	%r262, %r327, %r261;
	mad.lo.s32 	%r263, %r363, %r113, %r261;
	mad.lo.s32 	%r264, %r262, %r112, %r263;
	mul.wide.s32 	%rd106, %r264, 4;
	add.s64 	%rd107, %rd1, %rd106;
	ld.global.nc.f32 	%f261, [%rd107];
	sub.f32 	%f262, %f261, %f39;
	fma.rn.f32 	%f416, %f262, %f262, %f416;
$L__BB0_78:
	mov.b32 	%r312, 1;
	mov.b32 	%r325, 31;
	mov.b32 	%r326, -1;
	// begin inline asm
	{  .reg .f32 r0;  .reg .pred p;  shfl.sync.down.b32 r0|p, %f416, %r312, %r325, %r326;  @p add.f32 r0, r0, %f416;  mov.f32 %f355, r0;}
	// end inline asm
	mov.b32 	%r315, 2;
	// begin inline asm
	{  .reg .f32 r0;  .reg .pred p;  shfl.sync.down.b32 r0|p, %f355, %r315, %r325, %r326;  @p add.f32 r0, r0, %f355;  mov.f32 %f358, r0;}
	// end inline asm
	mov.b32 	%r318, 4;
	// begin inline asm
	{  .reg .f32 r0;  .reg .pred p;  shfl.sync.down.b32 r0|p, %f358, %r318, %r325, %r326;  @p add.f32 r0, r0, %f358;  mov.f32 %f361, r0;}
	// end inline asm
	mov.b32 	%r321, 8;
	// begin inline asm
	{  .reg .f32 r0;  .reg .pred p;  shfl.sync.down.b32 r0|p, %f361, %r321, %r325, %r326;  @p add.f32 r0, r0, %f361;  mov.f32 %f364, r0;}
	// end inline asm
	mov.b32 	%r324, 16;
	// begin inline asm
	{  .reg .f32 r0;  .reg .pred p;  shfl.sync.down.b32 r0|p, %f364, %r324, %r325, %r326;  @p add.f32 r0, r0, %f364;  mov.f32 %f367, r0;}
	// end inline asm
	@%p28 bra 	$L__BB0_80;
	div.rn.f32 	%f370, %f367, %f2;
	add.f32 	%f371, %f75, %f370;
	rsqrt.approx.f32 	%f372, %f371;
	mul.wide.s32 	%rd146, %r327, 4;
	add.s64 	%rd147, %rd3, %rd146;
	st.global.f32 	[%rd147], %f372;
$L__BB0_80:
	add.s32 	%r327, %r327, %r8;
	setp.lt.s32 	%p55, %r327, %r7;
	@%p55 bra 	$L__BB0_2;
$L__BB0_81:
	ret;

}
	// .globl	_Z28InstanceNormRowReduceInToOutIff6MeanOpIffE6IvarOpIffEEvPKT_iiiPT0_S8_T1_T2_b
.visible .entry _Z28InstanceNormRowReduceInToOutIff6MeanOpIffE6IvarOpIffEEvPKT_iiiPT0_S8_T1_T2_b(
	.param .u64 .ptr .align 1 _Z28InstanceNormRowReduceInToOutIff6MeanOpIffE6IvarOpIffEEvPKT_iiiPT0_S8_T1_T2_b_param_0,
	.param .u32 _Z28InstanceNormRowReduceInToOutIff6MeanOpIffE6IvarOpIffEEvPKT_iiiPT0_S8_T1_T2_b_param_1,
	.param .u32 _Z28InstanceNormRowReduceInToOutIff6MeanOpIffE6IvarOpIffEEvPKT_iiiPT0_S8_T1_T2_b_param_2,
	.param .u32 _Z28InstanceNormRowReduceInToOutIff6MeanOpIffE6IvarOpIffEEvPKT_iiiPT0_S8_T1_T2_b_param_3,
	.param .u64 .ptr .align 1 _Z28InstanceNormRowReduceInToOutIff6MeanOpIffE6IvarOpIffEEvPKT_iiiPT0_S8_T1_T2_b_param_4,
	.param .u64 .ptr .align 1 _Z28InstanceNormRowReduceInToOutIff6MeanOpIffE6IvarOpIffEEvPKT_iiiPT0_S8_T1_T2_b_param_5,
	.param .align 4 .b8 _Z28InstanceNormRowReduceInToOutIff6MeanOpIffE6IvarOpIffEEvPKT_iiiPT0_S8_T1_T2_b_param_6[8],
	.param .align 8 .b8 _Z28InstanceNormRowReduceInToOutIff6MeanOpIffE6IvarOpIffEEvPKT_iiiPT0_S8_T1_T2_b_param_7[24],
	.param .u8 _Z28InstanceNormRowReduceInToOutIff6MeanOpIffE6IvarOpIffEEvPKT_iiiPT0_S8_T1_T2_b_param_8
)
{
	.reg .pred 	%p<43>;
	.reg .b16 	%rs<5>;
	.reg .b32 	%r<248>;
	.reg .b32 	%f<381>;
	.reg .b64 	%rd<88>;
	// demoted variable
	.shared .align 4 .b8 _ZZ28InstanceNormRowReduceInToOutIff6MeanOpIffE6IvarOpIffEEvPKT_iiiPT0_S8_T1_T2_bE12temp_storage[44];
	ld.param.u32 	%r92, [_Z28InstanceNormRowReduceInToOutIff6MeanOpIffE6IvarOpIffEEvPKT_iiiPT0_S8_T1_T2_b_param_7+16];
	ld.param.u32 	%r91, [_Z28InstanceNormRowReduceInToOutIff6MeanOpIffE6IvarOpIffEEvPKT_iiiPT0_S8_T1_T2_b_param_7+12];
	ld.param.f32 	%f56, [_Z28InstanceNormRowReduceInToOutIff6MeanOpIffE6IvarOpIffEEvPKT_iiiPT0_S8_T1_T2_b_param_7+8];
	ld.param.u32 	%r1, [_Z28InstanceNormRowReduceInToOutIff6MeanOpIffE6IvarOpIffEEvPKT_iiiPT0_S8_T1_T2_b_param_6];
	ld.param.u32 	%r2, [_Z28InstanceNormRowReduceInToOutIff6MeanOpIffE6IvarOpIffEEvPKT_iiiPT0_S8_T1_T2_b_param_6+4];
	ld.param.u64 	%rd9, [_Z28InstanceNormRowReduceInToOutIff6MeanOpIffE6IvarOpIffEEvPKT_iiiPT0_S8_T1_T2_b_param_0];
	ld.param.u32 	%r98, [_Z28InstanceNormRowReduceInToOutIff6MeanOpIffE6IvarOpIffEEvPKT_iiiPT0_S8_T1_T2_b_param_1];
	ld.param.u32 	%r99, [_Z28InstanceNormRowReduceInToOutIff6MeanOpIffE6IvarOpIffEEvPKT_iiiPT0_S8_T1_T2_b_param_2];
	ld.param.u32 	%r90, [_Z28InstanceNormRowReduceInToOutIff6MeanOpIffE6IvarOpIffEEvPKT_iiiPT0_S8_T1_T2_b_param_3];
	ld.param.u64 	%rd6, [_Z28InstanceNormRowReduceInToOutIff6MeanOpIffE6IvarOpIffEEvPKT_iiiPT0_S8_T1_T2_b_param_4];
	ld.param.u64 	%rd7, [_Z28InstanceNormRowReduceInToOutIff6MeanOpIffE6IvarOpIffEEvPKT_iiiPT0_S8_T1_T2_b_param_5];
	cvta.to.global.u64 	%rd1, %rd9;
	mov.u32 	%r5, %tid.x;
	mov.u32 	%r219, %ctaid.x;
	mul.lo.s32 	%r7, %r99, %r98;
	setp.ge.s32 	%p1, %r219, %r7;
	@%p1 bra 	$L__BB1_63;
	// begin inline asm
	mov.u32 %r100, %laneid;
	// end inline asm
	shr.u32 	%r101, %r5, 3;
	and.b32  	%r102, %r101, 124;
	mov.u32 	%r103, _ZZ28InstanceNormRowReduceInToOutIff6MeanOpIffE6IvarOpIffEEvPKT_iiiPT0_S8_T1_T2_bE12temp_storage;
	add.s32 	%r104, %r103, %r102;
	add.s32 	%r9, %r104, 8;
	cvt.rn.f32.s32 	%f1, %r1;
	cvt.rn.f32.s32 	%f2, %r91;
	mov.u32 	%r10, %nctaid.x;
	not.b32 	%r105, %r5;
	add.s32 	%r11, %r90, %r105;
	shr.u32 	%r106, %r11, 8;
	add.s32 	%r107, %r106, 1;
	and.b32  	%r12, %r107, 7;
	add.s32 	%r13, %r12, -1;
	and.b32  	%r14, %r107, 3;
	add.s32 	%r15, %r14, -1;
	and.b32  	%r16, %r107, 15;
	add.s32 	%r17, %r16, -1;
	and.b32  	%r18, %r107, 33554424;
	and.b32  	%r19, %r11, 256;
	and.b32  	%r20, %r107, 33554416;
	add.s32 	%r108, %r5, 1536;
	mul.lo.s32 	%r21, %r2, %r108;
	add.s32 	%r109, %r5, 1792;
	mul.lo.s32 	%r22, %r2, %r109;
	add.s32 	%r110, %r5, 512;
	mul.lo.s32 	%r23, %r2, %r110;
	neg.s32 	%r24, %r18;
	cvta.to.global.u64 	%rd2, %rd6;
	cvta.to.global.u64 	%rd3, %rd7;
$L__BB1_2:
	setp.ge.s32 	%p2, %r5, %r90;
	mov.f32 	%f365, 0f00000000;
	@%p2 bra 	$L__BB1_28;
	setp.ne.s32 	%p3, %r2, -1;
	mul.lo.s32 	%r26, %r219, %r1;
	@%p3 bra 	$L__BB1_17;
	setp.lt.u32 	%p11, %r11, 3840;
	mov.f32 	%f365, 0f00000000;
	mov.u32 	%r222, %r5;
	@%p11 bra 	$L__BB1_7;
	mov.b32 	%r221, 0;
	mov.f32 	%f365, 0f00000000;
	mov.u32 	%r222, %r5;
$L__BB1_6:
	.pragma "nounroll";
	add.s32 	%r147, %r222, %r26;
	mul.wide.s32 	%rd40, %r147, 4;
	add.s64 	%rd41, %rd1, %rd40;
	ld.global.nc.f32 	%f92, [%rd41];
	add.f32 	%f93, %f365, %f92;
	ld.global.nc.f32 	%f94, [%rd41+1024];
	add.f32 	%f95, %f93, %f94;
	ld.global.nc.f32 	%f96, [%rd41+2048];
	add.f32 	%f97, %f95, %f96;
	ld.global.nc.f32 	%f98, [%rd41+3072];
	add.f32 	%f99, %f97, %f98;
	ld.global.nc.f32 	%f100, [%rd41+4096];
	add.f32 	%f101, %f99, %f100;
	ld.global.nc.f32 	%f102, [%rd41+5120];
	add.f32 	%f103, %f101, %f102;
	ld.global.nc.f32 	%f104, [%rd41+6144];
	add.f32 	%f105, %f103, %f104;
	ld.global.nc.f32 	%f106, [%rd41+7168];
	add.f32 	%f107, %f105, %f106;
	ld.global.nc.f32 	%f108, [%rd41+8192];
	add.f32 	%f109, %f107, %f108;
	ld.global.nc.f32 	%f110, [%rd41+9216];
	add.f32 	%f111, %f109, %f110;
	ld.global.nc.f32 	%f112, [%rd41+10240];
	add.f32 	%f113, %f111, %f112;
	ld.global.nc.f32 	%f114, [%rd41+11264];
	add.f32 	%f115, %f113, %f114;
	ld.global.nc.f32 	%f116, [%rd41+12288];
	add.f32 	%f117, %f115, %f116;
	ld.global.nc.f32 	%f118, [%rd41+13312];
	add.f32 	%f119, %f117, %f118;
	ld.global.nc.f32 	%f120, [%rd41+14336];
	add.f32 	%f121, %f119, %f120;
	ld.global.nc.f32 	%f122, [%rd41+15360];
	add.f32 	%f365, %f121, %f122;
	add.s32 	%r222, %r222, 4096;
	add.s32 	%r221, %r221, 16;
	setp.ne.s32 	%p12, %r221, %r20;
	@%p12 bra 	$L__BB1_6;
$L__BB1_7:
	setp.eq.s32 	%p13, %r16, 0;
	@%p13 bra 	$L__BB1_28;
	setp.lt.u32 	%p14, %r17, 7;
	@%p14 bra 	$L__BB1_10;
	add.s32 	%r148, %r222, %r26;
	mul.wide.s32 	%rd42, %r148, 4;
	add.s64 	%rd43, %rd1, %rd42;
	ld.global.nc.f32 	%f124, [%rd43];
	add.f32 	%f125, %f365, %f124;
	ld.global.nc.f32 	%f126, [%rd43+1024];
	add.f32 	%f127, %f125, %f126;
	ld.global.nc.f32 	%f128, [%rd43+2048];
	add.f32 	%f129, %f127, %f128;
	ld.global.nc.f32 	%f130, [%rd43+3072];
	add.f32 	%f131, %f129, %f130;
	ld.global.nc.f32 	%f132, [%rd43+4096];
	add.f32 	%f133, %f131, %f132;
	ld.global.nc.f32 	%f134, [%rd43+5120];
	add.f32 	%f135, %f133, %f134;
	ld.global.nc.f32 	%f136, [%rd43+6144];
	add.f32 	%f137, %f135, %f136;
	ld.global.nc.f32 	%f138, [%rd43+7168];
	add.f32 	%f365, %f137, %f138;
	add.s32 	%r222, %r222, 2048;
$L__BB1_10:
	setp.eq.s32 	%p15, %r12, 0;
	@%p15 bra 	$L__BB1_28;
	setp.lt.u32 	%p16, %r13, 3;
	@%p16 bra 	$L__BB1_13;
	add.s32 	%r149, %r222, %r26;
	mul.wide.s32 	%rd44, %r149, 4;
	add.s64 	%rd45, %rd1, %rd44;
	ld.global.nc.f32 	%f140, [%rd45];
	add.f32 	%f141, %f365, %f140;
	ld.global.nc.f32 	%f142, [%rd45+1024];
	add.f32 	%f143, %f141, %f142;
	ld.global.nc.f32 	%f144, [%rd45+2048];
	add.f32 	%f145, %f143, %f144;
	ld.global.nc.f32 	%f146, [%rd45+3072];
	add.f32 	%f365, %f145, %f146;
	add.s32 	%r222, %r222, 1024;
$L__BB1_13:
	setp.eq.s32 	%p17, %r14, 0;
	@%p17 bra 	$L__BB1_28;
	setp.eq.s32 	%p18, %r14, 1;
	add.s32 	%r150, %r222, %r26;
	mul.wide.s32 	%rd46, %r150, 4;
	add.s64 	%rd4, %rd1, %rd46;
	ld.global.nc.f32 	%f147, [%rd4];
	add.f32 	%f365, %f365, %f147;
	@%p18 bra 	$L__BB1_28;
	setp.eq.s32 	%p19, %r14, 2;
	ld.global.nc.f32 	%f148, [%rd4+1024];
	add.f32 	%f365, %f365, %f148;
	@%p19 bra 	$L__BB1_28;
	ld.global.nc.f32 	%f149, [%rd4+2048];
	add.f32 	%f365, %f365, %f149;
	bra.uni 	$L__BB1_28;
$L__BB1_17:
	setp.lt.u32 	%p4, %r11, 1792;
	mov.f32 	%f365, 0f00000000;
	mov.u32 	%r235, %r5;
	@%p4 bra 	$L__BB1_20;
	rem.s32 	%r111, %r219, %r2;
	sub.s32 	%r112, %r219, %r111;
	mul.lo.s32 	%r113, %r112, %r1;
	or.b32  	%r114, %r5, 1024;
	mad.lo.s32 	%r115, %r2, %r114, %r111;
	add.s32 	%r233, %r115, %r113;
	add.s32 	%r116, %r5, 1280;
	mad.lo.s32 	%r117, %r2, %r116, %r111;
	add.s32 	%r232, %r117, %r113;
	add.s32 	%r118, %r21, %r111;
	add.s32 	%r231, %r118, %r113;
	add.s32 	%r119, %r22, %r111;
	add.s32 	%r230, %r119, %r113;
	add.s32 	%r120, %r23, %r111;
	add.s32 	%r229, %r120, %r113;
	add.s32 	%r121, %r5, 768;
	mad.lo.s32 	%r122, %r2, %r121, %r111;
	add.s32 	%r228, %r122, %r113;
	add.s32 	%r123, %r5, 256;
	mad.lo.s32 	%r124, %r2, %r123, %r111;
	add.s32 	%r227, %r124, %r113;
	mad.lo.s32 	%r125, %r2, %r5, %r111;
	add.s32 	%r226, %r125, %r113;
	mov.f32 	%f365, 0f00000000;
	mov.u32 	%r225, %r24;
	mov.u32 	%r235, %r5;
$L__BB1_19:
	.pragma "nounroll";
	mul.wide.s32 	%rd10, %r226, 4;
	add.s64 	%rd11, %rd1, %rd10;
	ld.global.nc.f32 	%f61, [%rd11];
	add.f32 	%f62, %f365, %f61;
	mul.wide.s32 	%rd12, %r227, 4;
	add.s64 	%rd13, %rd1, %rd12;
	ld.global.nc.f32 	%f63, [%rd13];
	add.f32 	%f64, %f62, %f63;
	mul.wide.s32 	%rd14, %r229, 4;
	add.s64 	%rd15, %rd1, %rd14;
	ld.global.nc.f32 	%f65, [%rd15];
	add.f32 	%f66, %f64, %f65;
	mul.wide.s32 	%rd16, %r228, 4;
	add.s64 	%rd17, %rd1, %rd16;
	ld.global.nc.f32 	%f67, [%rd17];
	add.f32 	%f68, %f66, %f67;
	mul.wide.s32 	%rd18, %r233, 4;
	add.s64 	%rd19, %rd1, %rd18;
	ld.global.nc.f32 	%f69, [%rd19];
	add.f32 	%f70, %f68, %f69;
	mul.wide.s32 	%rd20, %r232, 4;
	add.s64 	%rd21, %rd1, %rd20;
	ld.global.nc.f32 	%f71, [%rd21];
	add.f32 	%f72, %f70, %f71;
	mul.wide.s32 	%rd22, %r231, 4;
	add.s64 	%rd23, %rd1, %rd22;
	ld.global.nc.f32 	%f73, [%rd23];
	add.f32 	%f74, %f72, %f73;
	mul.wide.s32 	%rd24, %r230, 4;
	add.s64 	%rd25, %rd1, %rd24;
	ld.global.nc.f32 	%f75, [%rd25];
	add.f32 	%f365, %f74, %f75;
	add.s32 	%r235, %r235, 2048;
	shl.b32 	%r126, %r2, 11;
	add.s32 	%r233, %r233, %r126;
	add.s32 	%r232, %r232, %r126;
	add.s32 	%r231, %r231, %r126;
	add.s32 	%r230, %r230, %r126;
	add.s32 	%r229, %r229, %r126;
	add.s32 	%r228, %r228, %r126;
	add.s32 	%r227, %r227, %r126;
	add.s32 	%r226, %r226, %r126;
	add.s32 	%r225, %r225, 8;
	setp.ne.s32 	%p5, %r225, 0;
	@%p5 bra 	$L__BB1_19;
$L__BB1_20:
	setp.eq.s32 	%p6, %r12, 0;
	@%p6 bra 	$L__BB1_28;
	setp.lt.u32 	%p7, %r13, 3;
	@%p7 bra 	$L__BB1_23;
	rem.s32 	%r127, %r219, %r2;
	sub.s32 	%r128, %r219, %r127;
	mad.lo.s32 	%r129, %r235, %r2, %r127;
	mad.lo.s32 	%r130, %r128, %r1, %r129;
	mul.wide.s32 	%rd26, %r130, 4;
	add.s64 	%rd27, %rd1, %rd26;
	ld.global.nc.f32 	%f77, [%rd27];
	add.f32 	%f78, %f365, %f77;
	shl.b32 	%r131, %r2, 8;
	add.s32 	%r132, %r130, %r131;
	mul.wide.s32 	%rd28, %r132, 4;
	add.s64 	%rd29, %rd1, %rd28;
	ld.global.nc.f32 	%f79, [%rd29];
	add.f32 	%f80, %f78, %f79;
	shl.b32 	%r133, %r2, 9;
	add.s32 	%r134, %r130, %r133;
	mul.wide.s32 	%rd30, %r134, 4;
	add.s64 	%rd31, %rd1, %rd30;
	ld.global.nc.f32 	%f81, [%rd31];
	add.f32 	%f82, %f80, %f81;
	add.s32 	%r135, %r134, %r131;
	mul.wide.s32 	%rd32, %r135, 4;
	add.s64 	%rd33, %rd1, %rd32;
	ld.global.nc.f32 	%f83, [%rd33];
	add.f32 	%f365, %f82, %f83;
	add.s32 	%r235, %r235, 1024;
$L__BB1_23:
	setp.eq.s32 	%p8, %r14, 0;
	@%p8 bra 	$L__BB1_28;
	setp.eq.s32 	%p9, %r15, 0;
	@%p9 bra 	$L__BB1_26;
	rem.s32 	%r136, %r219, %r2;
	sub.s32 	%r137, %r219, %r136;
	mad.lo.s32 	%r138, %r235, %r2, %r136;
	mad.lo.s32 	%r139, %r137, %r1, %r138;
	mul.wide.s32 	%rd34, %r139, 4;
	add.s64 	%rd35, %rd1, %rd34;
	ld.global.nc.f32 	%f85, [%rd35];
	add.f32 	%f86, %f365, %f85;
	shl.b32 	%r140, %r2, 8;
	add.s32 	%r141, %r139, %r140;
	mul.wide.s32 	%rd36, %r141, 4;
	add.s64 	%rd37, %rd1, %rd36;
	ld.global.nc.f32 	%f87, [%rd37];
	add.f32 	%f365, %f86, %f87;
	add.s32 	%r235, %r235, 512;
$L__BB1_26:
	setp.ne.s32 	%p10, %r19, 0;
	@%p10 bra 	$L__BB1_28;
	rem.s32 	%r142, %r219, %r2;
	sub.s32 	%r143, %r219, %r142;
	mad.lo.s32 	%r144, %r235, %r2, %r142;
	mad.lo.s32 	%r145, %r143, %r1, %r144;
	mul.wide.s32 	%rd38, %r145, 4;
	add.s64 	%rd39, %rd1, %rd38;
	ld.global.nc.f32 	%f88, [%rd39];
	add.f32 	%f365, %f365, %f88;
$L__BB1_28:
	setp.ne.s32 	%p20, %r100, 0;
	mov.b32 	%r151, 1;
	mov.b32 	%r164, 31;
	mov.b32 	%r165, -1;
	// begin inline asm
	{  .reg .f32 r0;  .reg .pred p;  shfl.sync.down.b32 r0|p, %f365, %r151, %r164, %r165;  @p add.f32 r0, r0, %f365;  mov.f32 %f150, r0;}
	// end inline asm
	mov.b32 	%r154, 2;
	// begin inline asm
	{  .reg .f32 r0;  .reg .pred p;  shfl.sync.down.b32 r0|p, %f150, %r154, %r164, %r165;  @p add.f32 r0, r0, %f150;  mov.f32 %f153, r0;}
	// end inline asm
	mov.b32 	%r157, 4;
	// begin inline asm
	{  .reg .f32 r0;  .reg .pred p;  shfl.sync.down.b32 r0|p, %f153, %r157, %r164, %r165;  @p add.f32 r0, r0, %f153;  mov.f32 %f156, r0;}
	// end inline asm
	mov.b32 	%r160, 8;
	// begin inline asm
	{  .reg .f32 r0;  .reg .pred p;  shfl.sync.down.b32 r0|p, %f156, %r160, %r164, %r165;  @p add.f32 r0, r0, %f156;  mov.f32 %f159, r0;}
	// end inline asm
	mov.b32 	%r163, 16;
	// begin inline asm
	{  .reg .f32 r0;  .reg .pred p;  shfl.sync.down.b32 r0|p, %f159, %r163, %r164, %r165;  @p add.f32 r0, r0, %f159;  mov.f32 %f162, r0;}
	// end inline asm
	@%p20 bra 	$L__BB1_30;
	st.shared.f32 	[%r9], %f162;
$L__BB1_30:
	setp.ne.s32 	%p21, %r5, 0;
	bar.sync 	0;
	@%p21 bra 	$L__BB1_32;
	ld.shared.f32 	%f165, [_ZZ28InstanceNormRowReduceInToOutIff6MeanOpIffE6IvarOpIffEEvPKT_iiiPT0_S8_T1_T2_bE12temp_storage+12];
	add.f32 	%f166, %f162, %f165;
	ld.shared.f32 	%f167, [_ZZ28InstanceNormRowReduceInToOutIff6MeanOpIffE6IvarOpIffEEvPKT_iiiPT0_S8_T1_T2_bE12temp_storage+16];
	add.f32 	%f168, %f166, %f167;
	ld.shared.f32 	%f169, [_ZZ28InstanceNormRowReduceInToOutIff6MeanOpIffE6IvarOpIffEEvPKT_iiiPT0_S8_T1_T2_bE12temp_storage+20];
	add.f32 	%f170, %f168, %f169;
	ld.shared.f32 	%f171, [_ZZ28InstanceNormRowReduceInToOutIff6MeanOpIffE6IvarOpIffEEvPKT_iiiPT0_S8_T1_T2_bE12temp_storage+24];
	add.f32 	%f172, %f170, %f171;
	ld.shared.f32 	%f173, [_ZZ28InstanceNormRowReduceInToOutIff6MeanOpIffE6IvarOpIffEEvPKT_iiiPT0_S8_T1_T2_bE12temp_storage+28];
	add.f32 	%f174, %f172, %f173;
	ld.shared.f32 	%f175, [_ZZ28InstanceNormRowReduceInToOutIff6MeanOpIffE6IvarOpIffEEvPKT_iiiPT0_S8_T1_T2_bE12temp_storage+32];
	add.f32 	%f176, %f174, %f175;
	ld.shared.f32 	%f177, [_ZZ28InstanceNormRowReduceInToOutIff6MeanOpIffE6IvarOpIffEEvPKT_iiiPT0_S8_T1_T2_bE12temp_storage+36];
	add.f32 	%f178, %f176, %f177;
	div.rn.f32 	%f179, %f178, %f1;
	st.shared.f32 	[_ZZ28InstanceNormRowReduceInToOutIff6MeanOpIffE6IvarOpIffEEvPKT_iiiPT0_S8_T1_T2_bE12temp_storage], %f179;
	mul.wide.s32 	%rd47, %r219, 4;
	add.s64 	%rd48, %rd2, %rd47;
	st.global.f32 	[%rd48], %f179;
$L__BB1_32:
	bar.sync 	0;
	mov.f32 	%f380, 0f00000000;
	ld.shared.f32 	%f29, [_ZZ28InstanceNormRowReduceInToOutIff6MeanOpIffE6IvarOpIffEEvPKT_iiiPT0_S8_T1_T2_bE12temp_storage];
	@%p2 bra 	$L__BB1_58;
	setp.ne.s32 	%p23, %r92, -1;
	mul.lo.s32 	%r69, %r219, %r91;
	@%p23 bra 	$L__BB1_47;
	setp.lt.u32 	%p31, %r11, 3840;
	mov.f32 	%f380, 0f00000000;
	mov.u32 	%r240, %r5;
	@%p31 bra 	$L__BB1_37;
	mov.b32 	%r239, 0;
	mov.f32 	%f380, 0f00000000;
	mov.u32 	%r240, %r5;
$L__BB1_36:
	.pragma "nounroll";
	add.s32 	%r200, %r240, %r69;
	mul.wide.s32 	%rd79, %r200, 4;
	add.s64 	%rd80, %rd1, %rd79;
	ld.global.nc.f32 	%f230, [%rd80];
	sub.f32 	%f231, %f230, %f29;
	fma.rn.f32 	%f232, %f231, %f231, %f380;
	ld.global.nc.f32 	%f233, [%rd80+1024];
	sub.f32 	%f234, %f233, %f29;
	fma.rn.f32 	%f235, %f234, %f234, %f232;
	ld.global.nc.f32 	%f236, [%rd80+2048];
	sub.f32 	%f237, %f236, %f29;
	fma.rn.f32 	%f238, %f237, %f237, %f235;
	ld.global.nc.f32 	%f239, [%rd80+3072];
	sub.f32 	%f240, %f239, %f29;
	fma.rn.f32 	%f241, %f240, %f240, %f238;
	ld.global.nc.f32 	%f242, [%rd80+4096];
	sub.f32 	%f243, %f242, %f29;
	fma.rn.f32 	%f244, %f243, %f243, %f241;
	ld.global.nc.f32 	%f245, [%rd80+5120];
	sub.f32 	%f246, %f245, %f29;
	fma.rn.f32 	%f247, %f246, %f246, %f244;
	ld.global.nc.f32 	%f248, [%rd80+6144];
	sub.f32 	%f249, %f248, %f29;
	fma.rn.f32 	%f250, %f249, %f249, %f247;
	ld.global.nc.f32 	%f251, [%rd80+7168];
	sub.f32 	%f252, %f251, %f29;
	fma.rn.f32 	%f253, %f252, %f252, %f250;
	ld.global.nc.f32 	%f254, [%rd80+8192];
	sub.f32 	%f255, %f254, %f29;
	fma.rn.f32 	%f256, %f255, %f255, %f253;
	ld.global.nc.f32 	%f257, [%rd80+9216];
	sub.f32 	%f258, %f257, %f29;
	fma.rn.f32 	%f259, %f258, %f258, %f256;
	ld.global.nc.f32 	%f260, [%rd80+10240];
	sub.f32 	%f261, %f260, %f29;
	fma.rn.f32 	%f262, %f261, %f261, %f259;
	ld.global.nc.f32 	%f263, [%rd80+11264];
	sub.f32 	%f264, %f263, %f29;
	fma.rn.f32 	%f265, %f264, %f264, %f262;
	ld.global.nc.f32 	%f266, [%rd80+12288];
	sub.f32 	%f267, %f266, %f29;
	fma.rn.f32 	%f268, %f267, %f267, %f265;
	ld.global.nc.f32 	%f269, [%rd80+13312];
	sub.f32 	%f270, %f269, %f29;
	fma.rn.f32 	%f271, %f270, %f270, %f268;
	ld.global.nc.f32 	%f272, [%rd80+14336];
	sub.f32 	%f273, %f272, %f29;
	fma.rn.f32 	%f274, %f273, %f273, %f271;
	ld.global.nc.f32 	%f275, [%rd80+15360];
	sub.f32 	%f276, %f275, %f29;
	fma.rn.f32 	%f380, %f276, %f276, %f274;
	add.s32 	%r240, %r240, 4096;
	add.s32 	%r239, %r239, 16;
	setp.ne.s32 	%p32, %r239, %r20;
	@%p32 bra 	$L__BB1_36;
$L__BB1_37:
	setp.eq.s32 	%p33, %r16, 0;
	@%p33 bra 	$L__BB1_58;
	setp.lt.u32 	%p34, %r17, 7;
	@%p34 bra 	$L__BB1_40;
	add.s32 	%r201, %r240, %r69;
	mul.wide.s32 	%rd81, %r201, 4;
	add.s64 	%rd82, %rd1, %rd81;
	ld.global.nc.f32 	%f278, [%rd82];
	sub.f32 	%f279, %f278, %f29;
	fma.rn.f32 	%f280, %f279, %f279, %f380;
	ld.global.nc.f32 	%f281, [%rd82+1024];
	sub.f32 	%f282, %f281, %f29;
	fma.rn.f32 	%f283, %f282, %f282, %f280;
	ld.global.nc.f32 	%f284, [%rd82+2048];
	sub.f32 	%f285, %f284, %f29;
	fma.rn.f32 	%f286, %f285, %f285, %f283;
	ld.global.nc.f32 	%f287, [%rd82+3072];
	sub.f32 	%f288, %f287, %f29;
	fma.rn.f32 	%f289, %f288, %f288, %f286;
	ld.global.nc.f32 	%f290, [%rd82+4096];
	sub.f32 	%f291, %f290, %f29;
	fma.rn.f32 	%f292, %f291, %f291, %f289;
	ld.global.nc.f32 	%f293, [%rd82+5120];
	sub.f32 	%f294, %f293, %f29;
	fma.rn.f32 	%f295, %f294, %f294, %f292;
	ld.global.nc.f32 	%f296, [%rd82+6144];
	sub.f32 	%f297, %f296, %f29;
	fma.rn.f32 	%f298, %f297, %f297, %f295;
	ld.global.nc.f32 	%f299, [%rd82+7168];
	sub.f32 	%f300, %f299, %f29;
	fma.rn.f32 	%f380, %f300, %f300, %f298;
	add.s32 	%r240, %r240, 2048;
$L__BB1_40:
	setp.eq.s32 	%p35, %r12, 0;
	@%p35 bra 	$L__BB1_58;
	setp.lt.u32 	%p36, %r13, 3;
	@%p36 bra 	$L__BB1_43;
	add.s32 	%r202, %r240, %r69;
	mul.wide.s32 	%rd83, %r202, 4;
	add.s64 	%rd84, %rd1, %rd83;
	ld.global.nc.f32 	%f302, [%rd84];
	sub.f32 	%f303, %f302, %f29;
	fma.rn.f32 	%f304, %f303, %f303, %f380;
	ld.global.nc.f32 	%f305, [%rd84+1024];
	sub.f32 	%f306, %f305, %f29;
	fma.rn.f32 	%f307, %f306, %f306, %f304;
	ld.global.nc.f32 	%f308, [%rd84+2048];
	sub.f32 	%f309, %f308, %f29;
	fma.rn.f32 	%f310, %f309, %f309, %f307;
	ld.global.nc.f32 	%f311, [%rd84+3072];
	sub.f32 	%f312, %f311, %f29;
	fma.rn.f32 	%f380, %f312, %f312, %f310;
	add.s32 	%r240, %r240, 1024;
$L__BB1_43:
	setp.eq.s32 	%p37, %r14, 0;
	@%p37 bra 	$L__BB1_58;
	setp.eq.s32 	%p38, %r14, 1;
	add.s32 	%r203, %r240, %r69;
	mul.wide.s32 	%rd85, %r203, 4;
	add.s64 	%rd5, %rd1, %rd85;
	ld.global.nc.f32 	%f313, [%rd5];
	sub.f32 	%f314, %f313, %f29;
	fma.rn.f32 	%f380, %f314, %f314, %f380;
	@%p38 bra 	$L__BB1_58;
	setp.eq.s32 	%p39, %r14, 2;
	ld.global.nc.f32 	%f315, [%rd5+1024];
	sub.f32 	%f316, %f315, %f29;
	fma.rn.f32 	%f380, %f316, %f316, %f380;
	@%p39 bra 	$L__BB1_58;
	ld.global.nc.f32 	%f317, [%rd5+2048];
	sub.f32 	%f318, %f317, %f29;
	fma.rn.f32 	%f380, %f318, %f318, %f380;
	bra.uni 	$L__BB1_58;
$L__BB1_47:
	setp.lt.u32 	%p24, %r11, 1792;
	mov.f32 	%f380, 0f00000000;
	mov.u32 	%r245, %r5;
	@%p24 bra 	$L__BB1_50;
	rem.s32 	%r167, %r219, %r92;
	sub.s32 	%r168, %r219, %r167;
	mad.lo.s32 	%r79, %r168, %r91, %r167;
	mov.b32 	%r244, 0;
	mov.f32 	%f380, 0f00000000;
	mov.u32 	%r245, %r5;
$L__BB1_49:
	.pragma "nounroll";
	mad.lo.s32 	%r169, %r245, %r92, %r79;
	mul.wide.s32 	%rd49, %r169, 4;
	add.s64 	%rd50, %rd1, %rd49;
	ld.global.nc.f32 	%f184, [%rd50];
	sub.f32 	%f185, %f184, %f29;
	fma.rn.f32 	%f186, %f185, %f185, %f380;
	shl.b32 	%r170, %r92, 8;
	add.s32 	%r171, %r169, %r170;
	mul.wide.s32 	%rd51, %r171, 4;
	add.s64 	%rd52, %rd1, %rd51;
	ld.global.nc.f32 	%f187, [%rd52];
	sub.f32 	%f188, %f187, %f29;
	fma.rn.f32 	%f189, %f188, %f188, %f186;
	shl.b32 	%r172, %r92, 9;
	add.s32 	%r173, %r169, %r172;
	mul.wide.s32 	%rd53, %r173, 4;
	add.s64 	%rd54, %rd1, %rd53;
	ld.global.nc.f32 	%f190, [%rd54];
	sub.f32 	%f191, %f190, %f29;
	fma.rn.f32 	%f192, %f191, %f191, %f189;
	add.s32 	%r174, %r173, %r170;
	mul.wide.s32 	%rd55, %r174, 4;
	add.s64 	%rd56, %rd1, %rd55;
	ld.global.nc.f32 	%f193, [%rd56];
	sub.f32 	%f194, %f193, %f29;
	fma.rn.f32 	%f195, %f194, %f194, %f192;
	shl.b32 	%r175, %r92, 10;
	add.s32 	%r176, %r169, %r175;
	mul.wide.s32 	%rd57, %r176, 4;
	add.s64 	%rd58, %rd1, %rd57;
	ld.global.nc.f32 	%f196, [%rd58];
	sub.f32 	%f197, %f196, %f29;
	fma.rn.f32 	%f198, %f197, %f197, %f195;
	add.s32 	%r177, %r176, %r170;
	mul.wide.s32 	%rd59, %r177, 4;
	add.s64 	%rd60, %rd1, %rd59;
	ld.global.nc.f32 	%f199, [%rd60];
	sub.f32 	%f200, %f199, %f29;
	fma.rn.f32 	%f201, %f200, %f200, %f198;
	add.s32 	%r178, %r176, %r172;
	mul.wide.s32 	%rd61, %r178, 4;
	add.s64 	%rd62, %rd1, %rd61;
	ld.global.nc.f32 	%f202, [%rd62];
	sub.f32 	%f203, %f202, %f29;
	fma.rn.f32 	%f204, %f203, %f203, %f201;
	add.s32 	%r179, %r178, %r170;
	mul.wide.s32 	%rd63, %r179, 4;
	add.s64 	%rd64, %rd1, %rd63;
	ld.global.nc.f32 	%f205, [%rd64];
	sub.f32 	%f206, %f205, %f29;
	fma.rn.f32 	%f380, %f206, %f206, %f204;
	add.s32 	%r245, %r245, 2048;
	add.s32 	%r244, %r244, 8;
	setp.ne.s32 	%p25, %r244, %r18;
	@%p25 bra 	$L__BB1_49;
$L__BB1_50:
	setp.eq.s32 	%p26, %r12, 0;
	@%p26 bra 	$L__BB1_58;
	setp.lt.u32 	%p27, %r13, 3;
	@%p27 bra 	$L__BB1_53;
	rem.s32 	%r180, %r219, %r92;
	sub.s32 	%r181, %r219, %r180;
	mad.lo.s32 	%r182, %r245, %r92, %r180;
	mad.lo.s32 	%r183, %r181, %r91, %r182;
	mul.wide.s32 	%rd65, %r183, 4;
	add.s64 	%rd66, %rd1, %rd65;
	ld.global.nc.f32 	%f208, [%rd66];
	sub.f32 	%f209, %f208, %f29;
	fma.rn.f32 	%f210, %f209, %f209, %f380;
	shl.b32 	%r184, %r92, 8;
	add.s32 	%r185, %r183, %r184;
	mul.wide.s32 	%rd67, %r185, 4;
	add.s64 	%rd68, %rd1, %rd67;
	ld.global.nc.f32 	%f211, [%rd68];
	sub.f32 	%f212, %f211, %f29;
	fma.rn.f32 	%f213, %f212, %f212, %f210;
	shl.b32 	%r186, %r92, 9;
	add.s32 	%r187, %r183, %r186;
	mul.wide.s32 	%rd69, %r187, 4;
	add.s64 	%rd70, %rd1, %rd69;
	ld.global.nc.f32 	%f214, [%rd70];
	sub.f32 	%f215, %f214, %f29;
	fma.rn.f32 	%f216, %f215, %f215, %f213;
	add.s32 	%r188, %r187, %r184;
	mul.wide.s32 	%rd71, %r188, 4;
	add.s64 	%rd72, %rd1, %rd71;
	ld.global.nc.f32 	%f217, [%rd72];
	sub.f32 	%f218, %f217, %f29;
	fma.rn.f32 	%f380, %f218, %f218, %f216;
	add.s32 	%r245, %r245, 1024;
$L__BB1_53:
	setp.eq.s32 	%p28, %r14, 0;
	@%p28 bra 	$L__BB1_58;
	setp.eq.s32 	%p29, %r15, 0;
	@%p29 bra 	$L__BB1_56;
	rem.s32 	%r189, %r219, %r92;
	sub.s32 	%r190, %r219, %r189;
	mad.lo.s32 	%r191, %r245, %r92, %r189;
	mad.lo.s32 	%r192, %r190, %r91, %r191;
	mul.wide.s32 	%rd73, %r192, 4;
	add.s64 	%rd74, %rd1, %rd73;
	ld.global.nc.f32 	%f220, [%rd74];
	sub.f32 	%f221, %f220, %f29;
	fma.rn.f32 	%f222, %f221, %f221, %f380;
	shl.b32 	%r193, %r92, 8;
	add.s32 	%r194, %r192, %r193;
	mul.wide.s32 	%rd75, %r194, 4;
	add.s64 	%rd76, %rd1, %rd75;
	ld.global.nc.f32 	%f223, [%rd76];
	sub.f32 	%f224, %f223, %f29;
	fma.rn.f32 	%f380, %f224, %f224, %f222;
	add.s32 	%r245, %r245, 512;
$L__BB1_56:
	setp.ne.s32 	%p30, %r19, 0;
	@%p30 bra 	$L__BB1_58;
	rem.s32 	%r195, %r219, %r92;
	sub.s32 	%r196, %r219, %r195;
	mad.lo.s32 	%r197, %r245, %r92, %r195;
	mad.lo.s32 	%r198, %r196, %r91, %r197;
	mul.wide.s32 	%rd77, %r198, 4;
	add.s64 	%rd78, %rd1, %rd77;
	ld.global.nc.f32 	%f225, [%rd78];
	sub.f32 	%f226, %f225, %f29;
	fma.rn.f32 	%f380, %f226, %f226, %f380;
$L__BB1_58:
	mov.b32 	%r204, 1;
	mov.b32 	%r217, 31;
	mov.b32 	%r218, -1;
	// begin inline asm
	{  .reg .f32 r0;  .reg .pred p;  shfl.sync.down.b32 r0|p, %f380, %r204, %r217, %r218;  @p add.f32 r0, r0, %f380;  mov.f32 %f319, r0;}
	// end inline asm
	mov.b32 	%r207, 2;
	// begin inline asm
	{  .reg .f32 r0;  .reg .pred p;  shfl.sync.down.b32 r0|p, %f319, %r207, %r217, %r218;  @p add.f32 r0, r0, %f319;  mov.f32 %f322, r0;}
	// end inline asm
	mov.b32 	%r210, 4;
	// begin inline asm
	{  .reg .f32 r0;  .reg .pred p;  shfl.sync.down.b32 r0|p, %f322, %r210, %r217, %r218;  @p add.f32 r0, r0, %f322;  mov.f32 %f325, r0;}
	// end inline asm
	mov.b32 	%r213, 8;
	// begin inline asm
	{  .reg .f32 r0;  .reg .pred p;  shfl.sync.down.b32 r0|p, %f325, %r213, %r217, %r218;  @p add.f32 r0, r0, %f325;  mov.f32 %f328, r0;}
	// end inline asm
	mov.b32 	%r216, 16;
	// begin inline asm
	{  .reg .f32 r0;  .reg .pred p;  shfl.sync.down.b32 r0|p, %f328, %r216, %r217, %r218;  @p add.f32 r0, r0, %f328;  mov.f32 %f331, r0;}
	// end inline asm
	@%p20 bra 	$L__BB1_60;
	st.shared.f32 	[%r9], %f331;
$L__BB1_60:
	bar.sync 	0;
	@%p21 bra 	$L__BB1_62;
	ld.shared.f32 	%f334, [_ZZ28InstanceNormRowReduceInToOutIff6MeanOpIffE6IvarOpIffEEvPKT_iiiPT0_S8_T1_T2_bE12temp_storage+12];
	add.f32 	%f335, %f331, %f334;
	ld.shared.f32 	%f336, [_ZZ28InstanceNormRowReduceInToOutIff6MeanOpIffE6IvarOpIffEEvPKT_iiiPT0_S8_T1_T2_bE12temp_storage+16];
	add.f32 	%f337, %f335, %f336;
	ld.shared.f32 	%f338, [_ZZ28InstanceNormRowReduceInToOutIff6MeanOpIffE6IvarOpIffEEvPKT_iiiPT0_S8_T1_T2_bE12temp_storage+20];
	add.f32 	%f339, %f337, %f338;
	ld.shared.f32 	%f340, [_ZZ28InstanceNormRowReduceInToOutIff6MeanOpIffE6IvarOpIffEEvPKT_iiiPT0_S8_T1_T2_bE12temp_storage+24];
	add.f32 	%f341, %f339, %f340;
	ld.shared.f32 	%f342, [_ZZ28InstanceNormRowReduceInToOutIff6MeanOpIffE6IvarOpIffEEvPKT_iiiPT0_S8_T1_T2_bE12temp_storage+28];
	add.f32 	%f343, %f341, %f342;
	ld.shared.f32 	%f344, [_ZZ28InstanceNormRowReduceInToOutIff6MeanOpIffE6IvarOpIffEEvPKT_iiiPT0_S8_T1_T2_bE12temp_storage+32];
	add.f32 	%f345, %f343, %f344;
	ld.shared.f32 	%f346, [_ZZ28InstanceNormRowReduceInToOutIff6MeanOpIffE6IvarOpIffEEvPKT_iiiPT0_S8_T1_T2_bE12temp_storage+36];
	add.f32 	%f347, %f345, %f346;
	div.rn.f32 	%f348, %f347, %f2;
	add.f32 	%f349, %f56, %f348;
	rsqrt.approx.f32 	%f350, %f349;
	mul.wide.s32 	%rd86, %r219, 4;
	add.s64 	%rd87, %rd3, %rd86;
	st.global.f32 	[%rd87], %f350;
$L__BB1_62:
	add.s32 	%r219, %r219, %r10;
	setp.lt.s32 	%p42, %r219, %r7;
	@%p42 bra 	$L__BB1_2;
$L__BB1_63:
	ret;

}
	// .globl	_Z32InstanceNormRowReduceInToOut_NDCIff6MeanOpIffEEvPKT_iiiPT0_T1_
.visible .entry _Z32InstanceNormRowReduceInToOut_NDCIff6MeanOpIffEEvPKT_iiiPT0_T1_(
	.param .u64 .ptr .align 1 _Z32InstanceNormRowReduceInToOut_NDCIff6MeanOpIffEEvPKT_iiiPT0_T1__param_0,
	.param .u32 _Z32InstanceNormRowReduceInToOut_NDCIff6MeanOpIffEEvPKT_iiiPT0_T1__param_1,
	.param .u32 _Z32InstanceNormRowReduceInToOut_NDCIff6MeanOpIffEEvPKT_iiiPT0_T1__param_2,
	.param .u32 _Z32InstanceNormRowReduceInToOut_NDCIff6MeanOpIffEEvPKT_iiiPT0_T1__param_3,
	.param .u64 .ptr .align 1 _Z32InstanceNormRowReduceInToOut_NDCIff6MeanOpIffEEvPKT_iiiPT0_T1__param_4,
	.param .align 4 .b8 _Z32InstanceNormRowReduceInToOut_NDCIff6MeanOpIffEEvPKT_iiiPT0_T1__param_5[8]
)
{
	.reg .pred 	%p<4>;
	.reg .b32 	%r<29>;
	.reg .b32 	%f<9>;
	.reg .b64 	%rd<9>;

	ld.param.u64 	%rd2, [_Z32InstanceNormRowReduceInToOut_NDCIff6MeanOpIffEEvPKT_iiiPT0_T1__param_0];
	ld.param.u32 	%r1, [_Z32InstanceNormRowReduceInToOut_NDCIff6MeanOpIffEEvPKT_iiiPT0_T1__param_5];
	ld.param.u32 	%r2, [_Z32InstanceNormRowReduceInToOut_NDCIff6MeanOpIffEEvPKT_iiiPT0_T1__param_5+4];
	ld.param.u32 	%r11, [_Z32InstanceNormRowReduceInToOut_NDCIff6MeanOpIffEEvPKT_iiiPT0_T1__param_2];
	ld.param.u32 	%r12, [_Z32InstanceNormRowReduceInToOut_NDCIff6MeanOpIffEEvPKT_iiiPT0_T1__param_3];
	ld.param.u64 	%rd3, [_Z32InstanceNormRowReduceInToOut_NDCIff6MeanOpIffEEvPKT_iiiPT0_T1__param_4];
	mov.u32 	%r13, %tid.x;
	mov.u32 	%r14, %ctaid.x;
	mov.u32 	%r15, %ntid.x;
	mad.lo.s32 	%r3, %r14, %r15, %r13;
	mov.u32 	%r16, %tid.y;
	mov.u32 	%r17, %ctaid.y;
	mov.u32 	%r4, %ntid.y;
	mad.lo.s32 	%r5, %r17, %r4, %r16;
	mov.u32 	%r18, %tid.z;
	mov.u32 	%r19, %ctaid.z;
	mov.u32 	%r20, %ntid.z;
	mad.lo.s32 	%r6, %r19, %r20, %r18;
	setp.ge.s32 	%p1, %r3, %r11;
	@%p1 bra 	$L__BB2_5;
	setp.ge.s32 	%p2, %r5, %r12;
	mov.f32 	%f8, 0f00000000;
	@%p2 bra 	$L__BB2_4;
	mul.lo.s32 	%r7, %r1, %r6;
	mov.u32 	%r21, %nctaid.y;
	mul.lo.s32 	%r8, %r4, %r21;
	cvta.to.global.u64 	%rd1, %rd2;
	mov.f32 	%f8, 0f00000000;
	mov.u32 	%r28, %r5;
$L__BB2_3:
	add.s32 	%r22, %r28, %r7;
	mad.lo.s32 	%r23, %r22, %r2, %r3;
	mul.wide.s32 	%rd4, %r23, 4;
	add.s64 	%rd5, %rd1, %rd4;
	ld.global.nc.f32 	%f6, [%rd5];
	add.f32 	%f8, %f8, %f6;
	add.s32 	%r28, %r28, %r8;
	setp.lt.s32 	%p3, %r28, %r12;
	@%p3 bra 	$L__BB2_3;
$L__BB2_4:
	mad.lo.s32 	%r24, %r11, %r6, %r3;
	mov.u32 	%r25, %nctaid.y;
	mul.lo.s32 	%r26, %r25, %r4;
	mad.lo.s32 	%r27, %r26, %r24, %r5;
	cvta.to.global.u64 	%rd6, %rd3;
	mul.wide.u32 	%rd7, %r27, 4;
	add.s64 	%rd8, %rd6, %rd7;
	st.global.f32 	[%rd8], %f8;
$L__BB2_5:
	ret;

}
	// .globl	_Z30InstanceNormRowReduceTempToOutIf6MeanOpIffEEvPKT_iiiPS2_T0_
.visible .entry _Z30InstanceNormRowReduceTempToOutIf6MeanOpIffEEvPKT_iiiPS2_T0_(
	.param .u64 .ptr .align 1 _Z30InstanceNormRowReduceTempToOutIf6MeanOpIffEEvPKT_iiiPS2_T0__param_0,
	.param .u32 _Z30InstanceNormRowReduceTempToOutIf6MeanOpIffEEvPKT_iiiPS2_T0__param_1,
	.param .u32 _Z30InstanceNormRowReduceTempToOutIf6MeanOpIffEEvPKT_iiiPS2_T0__param_2,
	.param .u32 _Z30InstanceNormRowReduceTempToOutIf6MeanOpIffEEvPKT_iiiPS2_T0__param_3,
	.param .u64 .ptr .align 1 _Z30InstanceNormRowReduceTempToOutIf6MeanOpIffEEvPKT_iiiPS2_T0__param_4,
	.param .align 4 .b8 _Z30InstanceNormRowReduceTempToOutIf6MeanOpIffEEvPKT_iiiPS2_T0__param_5[8]
)
{
	.reg .pred 	%p<15>;
	.reg .b32 	%r<68>;
	.reg .b32 	%f<117>;
	.reg .b64 	%rd<16>;
	// demoted variable
	.shared .align 4 .b8 _ZZ30InstanceNormRowReduceTempToOutIf6MeanOpIffEEvPKT_iiiPS2_T0_E12temp_storage[44];
	ld.param.u32 	%r30, [_Z30InstanceNormRowReduceTempToOutIf6MeanOpIffEEvPKT_iiiPS2_T0__param_5];
	ld.param.u64 	%rd6, [_Z30InstanceNormRowReduceTempToOutIf6MeanOpIffEEvPKT_iiiPS2_T0__param_0];
	ld.param.u32 	%r32, [_Z30InstanceNormRowReduceTempToOutIf6MeanOpIffEEvPKT_iiiPS2_T0__param_1];
	ld.param.u32 	%r33, [_Z30InstanceNormRowReduceTempToOutIf6MeanOpIffEEvPKT_iiiPS2_T0__param_2];
	ld.param.u32 	%r29, [_Z30InstanceNormRowReduceTempToOutIf6MeanOpIffEEvPKT_iiiPS2_T0__param_3];
	ld.param.u64 	%rd5, [_Z30InstanceNormRowReduceTempToOutIf6MeanOpIffEEvPKT_iiiPS2_T0__param_4];
	cvta.to.global.u64 	%rd1, %rd6;
	mov.u32 	%r61, %ctaid.x;
	mul.lo.s32 	%r2, %r33, %r32;
	setp.ge.s32 	%p1, %r61, %r2;
	@%p1 bra 	$L__BB3_21;
	mov.u32 	%r3, %tid.x;
	// begin inline asm
	mov.u32 %r34, %laneid;
	// end inline asm
	shr.u32 	%r35, %r3, 3;
	and.b32  	%r36, %r35, 124;
	mov.u32 	%r37, _ZZ30InstanceNormRowReduceTempToOutIf6MeanOpIffEEvPKT_iiiPS2_T0_E12temp_storage;
	add.s32 	%r38, %r37, %r36;
	add.s32 	%r5, %r38, 8;
	cvt.rn.f32.s32 	%f1, %r30;
	mov.u32 	%r6, %nctaid.x;
	not.b32 	%r39, %r3;
	add.s32 	%r7, %r29, %r39;
	shr.u32 	%r40, %r7, 8;
	add.s32 	%r41, %r40, 1;
	and.b32  	%r8, %r41, 15;
	add.s32 	%r9, %r8, -1;
	and.b32  	%r10, %r41, 7;
	add.s32 	%r11, %r10, -1;
	and.b32  	%r12, %r41, 3;
	and.b32  	%r42, %r41, 33554416;
	neg.s32 	%r13, %r42;
	add.s64 	%rd2, %rd1, 8192;
	cvta.to.global.u64 	%rd3, %rd5;
$L__BB3_2:
	setp.ge.s32 	%p2, %r3, %r29;
	mov.f32 	%f116, 0f00000000;
	@%p2 bra 	$L__BB3_16;
	setp.lt.u32 	%p3, %r7, 3840;
	mul.lo.s32 	%r15, %r61, %r29;
	mov.f32 	%f116, 0f00000000;
	mov.u32 	%r65, %r3;
	@%p3 bra 	$L__BB3_6;
	add.s32 	%r62, %r3, %r15;
	mov.f32 	%f116, 0f00000000;
	mov.u32 	%r63, %r13;
	mov.u32 	%r65, %r3;
$L__BB3_5:
	.pragma "nounroll";
	mul.wide.s32 	%rd7, %r62, 4;
	add.s64 	%rd8, %rd2, %rd7;
	ld.global.nc.f32 	%f21, [%rd8+-8192];
	add.f32 	%f22, %f116, %f21;
	ld.global.nc.f32 	%f23, [%rd8+-7168];
	add.f32 	%f24, %f22, %f23;
	ld.global.nc.f32 	%f25, [%rd8+-6144];
	add.f32 	%f26, %f24, %f25;
	ld.global.nc.f32 	%f27, [%rd8+-5120];
	add.f32 	%f28, %f26, %f27;
	ld.global.nc.f32 	%f29, [%rd8+-4096];
	add.f32 	%f30, %f28, %f29;
	ld.global.nc.f32 	%f31, [%rd8+-3072];
	add.f32 	%f32, %f30, %f31;
	ld.global.nc.f32 	%f33, [%rd8+-2048];
	add.f32 	%f34, %f32, %f33;
	ld.global.nc.f32 	%f35, [%rd8+-1024];
	add.f32 	%f36, %f34, %f35;
	ld.global.nc.f32 	%f37, [%rd8];
	add.f32 	%f38, %f36, %f37;
	ld.global.nc.f32 	%f39, [%rd8+1024];
	add.f32 	%f40, %f38, %f39;
	ld.global.nc.f32 	%f41, [%rd8+2048];
	add.f32 	%f42, %f40, %f41;
	ld.global.nc.f32 	%f43, [%rd8+3072];
	add.f32 	%f44, %f42, %f43;
	ld.global.nc.f32 	%f45, [%rd8+4096];
	add.f32 	%f46, %f44, %f45;
	ld.global.nc.f32 	%f47, [%rd8+5120];
	add.f32 	%f48, %f46, %f47;
	ld.global.nc.f32 	%f49, [%rd8+6144];
	add.f32 	%f50, %f48, %f49;
	ld.global.nc.f32 	%f51, [%rd8+7168];
	add.f32 	%f116, %f50, %f51;
	add.s32 	%r65, %r65, 4096;
	add.s32 	%r63, %r63, 16;
	add.s32 	%r62, %r62, 4096;
	setp.ne.s32 	%p4, %r63, 0;
	@%p4 bra 	$L__BB3_5;
$L__BB3_6:
	setp.eq.s32 	%p5, %r8, 0;
	@%p5 bra 	$L__BB3_16;
	setp.lt.u32 	%p6, %r9, 7;
	@%p6 bra 	$L__BB3_9;
	add.s32 	%r43, %r65, %r15;
	mul.wide.s32 	%rd9, %r43, 4;
	add.s64 	%rd10, %rd1, %rd9;
	ld.global.nc.f32 	%f53, [%rd10];
	add.f32 	%f54, %f116, %f53;
	ld.global.nc.f32 	%f55, [%rd10+1024];
	add.f32 	%f56, %f54, %f55;
	ld.global.nc.f32 	%f57, [%rd10+2048];
	add.f32 	%f58, %f56, %f57;
	ld.global.nc.f32 	%f59, [%rd10+3072];
	add.f32 	%f60, %f58, %f59;
	ld.global.nc.f32 	%f61, [%rd10+4096];
	add.f32 	%f62, %f60, %f61;
	ld.global.nc.f32 	%f63, [%rd10+5120];
	add.f32 	%f64, %f62, %f63;
	ld.global.nc.f32 	%f65, [%rd10+6144];
	add.f32 	%f66, %f64, %f65;
	ld.global.nc.f32 	%f67, [%rd10+7168];
	add.f32 	%f116, %f66, %f67;
	add.s32 	%r65, %r65, 2048;
$L__BB3_9:
	setp.eq.s32 	%p7, %r10, 0;
	@%p7 bra 	$L__BB3_16;
	setp.lt.u32 	%p8, %r11, 3;
	@%p8 bra 	$L__BB3_12;
	add.s32 	%r44, %r65, %r15;
	mul.wide.s32 	%rd11, %r44, 4;
	add.s64 	%rd12, %rd1, %rd11;
	ld.global.nc.f32 	%f69, [%rd12];
	add.f32 	%f70, %f116, %f69;
	ld.global.nc.f32 	%f71, [%rd12+1024];
	add.f32 	%f72, %f70, %f71;
	ld.global.nc.f32 	%f73, [%rd12+2048];
	add.f32 	%f74, %f72, %f73;
	ld.global.nc.f32 	%f75, [%rd12+3072];
	add.f32 	%f116, %f74, %f75;
	add.s32 	%r65, %r65, 1024;
$L__BB3_12:
	setp.eq.s32 	%p9, %r12, 0;
	@%p9 bra 	$L__BB3_16;
	setp.eq.s32 	%p10, %r12, 1;
	add.s32 	%r45, %r65, %r15;
	mul.wide.s32 	%rd13, %r45, 4;
	add.s64 	%rd4, %rd1, %rd13;
	ld.global.nc.f32 	%f76, [%rd4];
	add.f32 	%f116, %f116, %f76;
	@%p10 bra 	$L__BB3_16;
	setp.eq.s32 	%p11, %r12, 2;
	ld.global.nc.f32 	%f77, [%rd4+1024];
	add.f32 	%f116, %f116, %f77;
	@%p11 bra 	$L__BB3_16;
	ld.global.nc.f32 	%f78, [%rd4+2048];
	add.f32 	%f116, %f116, %f78;
$L__BB3_16:
	setp.ne.s32 	%p12, %r34, 0;
	mov.b32 	%r46, 1;
	mov.b32 	%r59, 31;
	mov.b32 	%r60, -1;
	// begin inline asm
	{  .reg .f32 r0;  .reg .pred p;  shfl.sync.down.b32 r0|p, %f116, %r46, %r59, %r60;  @p add.f32 r0, r0, %f116;  mov.f32 %f79, r0;}
	// end inline asm
	mov.b32 	%r49, 2;
	// begin inline asm
	{  .reg .f32 r0;  .reg .pred p;  shfl.sync.down.b32 r0|p, %f79, %r49, %r59, %r60;  @p add.f32 r0, r0, %f79;  mov.f32 %f82, r0;}
	// end inline asm
	mov.b32 	%r52, 4;
	// begin inline asm
	{  .reg .f32 r0;  .reg .pred p;  shfl.sync.down.b32 r0|p, %f82, %r52, %r59, %r60;  @p add.f32 r0, r0, %f82;  mov.f32 %f85, r0;}
	// end inline asm
	mov.b32 	%r55, 8;
	// begin inline asm
	{  .reg .f32 r0;  .reg .pred p;  shfl.sync.down.b32 r0|p, %f85, %r55, %r59, %r60;  @p add.f32 r0, r0, %f85;  mov.f32 %f88, r0;}
	// end inline asm
	mov.b32 	%r58, 16;
	// begin inline asm
	{  .reg .f32 r0;  .reg .pred p;  shfl.sync.down.b32 r0|p, %f88, %r58, %r59, %r60;  @p add.f32 r0, r0, %f88;  mov.f32 %f91, r0;}
	// end inline asm
	@%p12 bra 	$L__BB3_18;
	st.shared.f32 	[%r5], %f91;
$L__BB3_18:
	setp.ne.s32 	%p13, %r3, 0;
	bar.sync 	0;
	@%p13 bra 	$L__BB3_20;
	ld.shared.f32 	%f94, [_ZZ30InstanceNormRowReduceTempToOutIf6MeanOpIffEEvPKT_iiiPS2_T0_E12temp_storage+12];
	add.f32 	%f95, %f91, %f94;
	ld.shared.f32 	%f96, [_ZZ30InstanceNormRowReduceTempToOutIf6MeanOpIffEEvPKT_iiiPS2_T0_E12temp_storage+16];
	add.f32 	%f97, %f95, %f96;
	ld.shared.f32 	%f98, [_ZZ30InstanceNormRowReduceTempToOutIf6MeanOpIffEEvPKT_iiiPS2_T0_E12temp_storage+20];
	add.f32 	%f99, %f97, %f98;
	ld.shared.f32 	%f100, [_ZZ30InstanceNormRowReduceTempToOutIf6MeanOpIffEEvPKT_iiiPS2_T0_E12temp_storage+24];
	add.f32 	%f101, %f99, %f100;
	ld.shared.f32 	%f102, [_ZZ30InstanceNormRowReduceTempToOutIf6MeanOpIffEEvPKT_iiiPS2_T0_E12temp_storage+28];
	add.f32 	%f103, %f101, %f102;
	ld.shared.f32 	%f104, [_ZZ30InstanceNormRowReduceTempToOutIf6MeanOpIffEEvPKT_iiiPS2_T0_E12temp_storage+32];
	add.f32 	%f105, %f103, %f104;
	ld.shared.f32 	%f106, [_ZZ30InstanceNormRowReduceTempToOutIf6MeanOpIffEEvPKT_iiiPS2_T0_E12temp_storage+36];
	add.f32 	%f107, %f105, %f106;
	div.rn.f32 	%f108, %f107, %f1;
	mul.wide.s32 	%rd14, %r61, 4;
	add.s64 	%rd15, %rd3, %rd14;
	st.global.f32 	[%rd15], %f108;
$L__BB3_20:
	add.s32 	%r61, %r61, %r6;
	setp.lt.s32 	%p14, %r61, %r2;
	@%p14 bra 	$L__BB3_2;
$L__BB3_21:
	ret;

}
	// .globl	_Z32InstanceNormRowReduceInToOut_NDCIff6IvarOpIffEEvPKT_iiiPT0_T1_
.visible .entry _Z32InstanceNormRowReduceInToOut_NDCIff6IvarOpIffEEvPKT_iiiPT0_T1_(
	.param .u64 .ptr .align 1 _Z32InstanceNormRowReduceInToOut_NDCIff6IvarOpIffEEvPKT_iiiPT0_T1__param_0,
	.param .u32 _Z32InstanceNormRowReduceInToOut_NDCIff6IvarOpIffEEvPKT_iiiPT0_T1__param_1,
	.param .u32 _Z32InstanceNormRowReduceInToOut_NDCIff6IvarOpIffEEvPKT_iiiPT0_T1__param_2,
	.param .u32 _Z32InstanceNormRowReduceInToOut_NDCIff6IvarOpIffEEvPKT_iiiPT0_T1__param_3,
	.param .u64 .ptr .align 1 _Z32InstanceNormRowReduceInToOut_NDCIff6IvarOpIffEEvPKT_iiiPT0_T1__param_4,
	.param .align 8 .b8 _Z32InstanceNormRowReduceInToOut_NDCIff6IvarOpIffEEvPKT_iiiPT0_T1__param_5[24]
)
{
	.reg .pred 	%p<4>;
	.reg .b32 	%r<30>;
	.reg .b32 	%f<11>;
	.reg .b64 	%rd<13>;

	ld.param.u64 	%rd3, [_Z32InstanceNormRowReduceInToOut_NDCIff6IvarOpIffEEvPKT_iiiPT0_T1__param_0];
	ld.param.u64 	%rd1, [_Z32InstanceNormRowReduceInToOut_NDCIff6IvarOpIffEEvPKT_iiiPT0_T1__param_5];
	ld.param.u32 	%r1, [_Z32InstanceNormRowReduceInToOut_NDCIff6IvarOpIffEEvPKT_iiiPT0_T1__param_5+12];
	ld.param.u32 	%r2, [_Z32InstanceNormRowReduceInToOut_NDCIff6IvarOpIffEEvPKT_iiiPT0_T1__param_5+16];
	ld.param.u32 	%r11, [_Z32InstanceNormRowReduceInToOut_NDCIff6IvarOpIffEEvPKT_iiiPT0_T1__param_2];
	ld.param.u32 	%r12, [_Z32InstanceNormRowReduceInToOut_NDCIff6IvarOpIffEEvPKT_iiiPT0_T1__param_3];
	ld.param.u64 	%rd4, [_Z32InstanceNormRowReduceInToOut_NDCIff6IvarOpIffEEvPKT_iiiPT0_T1__param_4];
	mov.u32 	%r13, %tid.x;
	mov.u32 	%r14, %ctaid.x;
	mov.u32 	%r15, %ntid.x;
	mad.lo.s32 	%r3, %r14, %r15, %r13;
	mov.u32 	%r16, %tid.y;
	mov.u32 	%r17, %ctaid.y;
	mov.u32 	%r4, %ntid.y;
	mad.lo.s32 	%r5, %r17, %r4, %r16;
	mov.u32 	%r18, %tid.z;
	mov.u32 	%r19, %ctaid.z;
	mov.u32 	%r20, %ntid.z;
	mad.lo.s32 	%r6, %r19, %r20, %r18;
	setp.ge.s32 	%p1, %r3, %r11;
	@%p1 bra 	$L__BB4_5;
	setp.ge.s32 	%p2, %r5, %r12;
	mov.f32 	%f10, 0f00000000;
	@%p2 bra 	$L__BB4_4;
	mul.lo.s32 	%r21, %r2, %r6;
	mad.lo.s32 	%r7, %r21, %r1, %r3;
	add.s32 	%r22, %r21, %r3;
	cvta.to.global.u64 	%rd5, %rd1;
	mul.wide.s32 	%rd6, %r22, 4;
	add.s64 	%rd7, %rd5, %rd6;
	ld.global.nc.f32 	%f1, [%rd7];
	mov.u32 	%r23, %nctaid.y;
	mul.lo.s32 	%r8, %r4, %r23;
	cvta.to.global.u64 	%rd2, %rd3;
	mov.f32 	%f10, 0f00000000;
	mov.u32 	%r29, %r5;
$L__BB4_3:
	mad.lo.s32 	%r24, %r29, %r2, %r7;
	mul.wide.s32 	%rd8, %r24, 4;
	add.s64 	%rd9, %rd2, %rd8;
	ld.global.nc.f32 	%f7, [%rd9];
	sub.f32 	%f8, %f7, %f1;
	fma.rn.f32 	%f10, %f8, %f8, %f10;
	add.s32 	%r29, %r29, %r8;
	setp.lt.s32 	%p3, %r29, %r12;
	@%p3 bra 	$L__BB4_3;
$L__BB4_4:
	mad.lo.s32 	%r25, %r11, %r6, %r3;
	mov.u32 	%r26, %nctaid.y;
	mul.lo.s32 	%r27, %r26, %r4;
	mad.lo.s32 	%r28, %r27, %r25, %r5;
	cvta.to.global.u64 	%rd10, %rd4;
	mul.wide.u32 	%rd11, %r28, 4;
	add.s64 	%rd12, %rd10, %rd11;
	st.global.f32 	[%rd12], %f10;
$L__BB4_5:
	ret;

}
	// .globl	_Z30InstanceNormRowReduceTempToOutIf6IvarOpIffEEvPKT_iiiPS2_T0_
.visible .entry _Z30InstanceNormRowReduceTempToOutIf6IvarOpIffEEvPKT_iiiPS2_T0_(
	.param .u64 .ptr .align 1 _Z30InstanceNormRowReduceTempToOutIf6IvarOpIffEEvPKT_iiiPS2_T0__param_0,
	.param .u32 _Z30InstanceNormRowReduceTempToOutIf6IvarOpIffEEvPKT_iiiPS2_T0__param_1,
	.param .u32 _Z30InstanceNormRowReduceTempToOutIf6IvarOpIffEEvPKT_iiiPS2_T0__param_2,
	.param .u32 _Z30InstanceNormRowReduceTempToOutIf6IvarOpIffEEvPKT_iiiPS2_T0__param_3,
	.param .u64 .ptr .align 1 _Z30InstanceNormRowReduceTempToOutIf6IvarOpIffEEvPKT_iiiPS2_T0__param_4,
	.param .align 8 .b8 _Z30InstanceNormRowReduceTempToOutIf6IvarOpIffEEvPKT_iiiPS2_T0__param_5[24]
)
{
	.reg .pred 	%p<15>;
	.reg .b16 	%rs<5>;
	.reg .b32 	%r<73>;
	.reg .b32 	%f<121>;
	.reg .b64 	%rd<17>;
	// demoted variable
	.shared .align 4 .b8 _ZZ30InstanceNormRowReduceTempToOutIf6IvarOpIffEEvPKT_iiiPS2_T0_E12temp_storage[44];
	ld.param.u32 	%r30, [_Z30InstanceNormRowReduceTempToOutIf6IvarOpIffEEvPKT_iiiPS2_T0__param_5+12];
	ld.param.f32 	%f18, [_Z30InstanceNormRowReduceTempToOutIf6IvarOpIffEEvPKT_iiiPS2_T0__param_5+8];
	ld.param.u64 	%rd7, [_Z30InstanceNormRowReduceTempToOutIf6IvarOpIffEEvPKT_iiiPS2_T0__param_0];
	ld.param.u32 	%r37, [_Z30InstanceNormRowReduceTempToOutIf6IvarOpIffEEvPKT_iiiPS2_T0__param_1];
	ld.param.u32 	%r38, [_Z30InstanceNormRowReduceTempToOutIf6IvarOpIffEEvPKT_iiiPS2_T0__param_2];
	ld.param.u32 	%r29, [_Z30InstanceNormRowReduceTempToOutIf6IvarOpIffEEvPKT_iiiPS2_T0__param_3];
	ld.param.u64 	%rd5, [_Z30InstanceNormRowReduceTempToOutIf6IvarOpIffEEvPKT_iiiPS2_T0__param_4];
	cvta.to.global.u64 	%rd1, %rd7;
	mov.u32 	%r66, %ctaid.x;
	mul.lo.s32 	%r2, %r38, %r37;
	setp.ge.s32 	%p1, %r66, %r2;
	@%p1 bra 	$L__BB5_21;
	mov.u32 	%r3, %tid.x;
	// begin inline asm
	mov.u32 %r39, %laneid;
	// end inline asm
	shr.u32 	%r40, %r3, 3;
	and.b32  	%r41, %r40, 124;
	mov.u32 	%r42, _ZZ30InstanceNormRowReduceTempToOutIf6IvarOpIffEEvPKT_iiiPS2_T0_E12temp_storage;
	add.s32 	%r43, %r42, %r41;
	add.s32 	%r5, %r43, 8;
	cvt.rn.f32.s32 	%f2, %r30;
	mov.u32 	%r6, %nctaid.x;
	not.b32 	%r44, %r3;
	add.s32 	%r7, %r29, %r44;
	shr.u32 	%r45, %r7, 8;
	add.s32 	%r46, %r45, 1;
	and.b32  	%r8, %r46, 15;
	add.s32 	%r9, %r8, -1;
	and.b32  	%r10, %r46, 7;
	add.s32 	%r11, %r10, -1;
	and.b32  	%r12, %r46, 3;
	and.b32  	%r47, %r46, 33554416;
	neg.s32 	%r13, %r47;
	add.s64 	%rd2, %rd1, 8192;
	cvta.to.global.u64 	%rd3, %rd5;
$L__BB5_2:
	setp.ge.s32 	%p2, %r3, %r29;
	mov.f32 	%f120, 0f00000000;
	@%p2 bra 	$L__BB5_16;
	setp.lt.u32 	%p3, %r7, 3840;
	mul.lo.s32 	%r15, %r66, %r29;
	mov.f32 	%f120, 0f00000000;
	mov.u32 	%r70, %r3;
	@%p3 bra 	$L__BB5_6;
	add.s32 	%r67, %r3, %r15;
	mov.f32 	%f120, 0f00000000;
	mov.u32 	%r68, %r13;
	mov.u32 	%r70, %r3;
$L__BB5_5:
	.pragma "nounroll";
	mul.wide.s32 	%rd8, %r67, 4;
	add.s64 	%rd9, %rd2, %rd8;
	ld.global.nc.f32 	%f23, [%rd9+-8192];
	add.f32 	%f24, %f120, %f23;
	ld.global.nc.f32 	%f25, [%rd9+-7168];
	add.f32 	%f26, %f24, %f25;
	ld.global.nc.f32 	%f27, [%rd9+-6144];
	add.f32 	%f28, %f26, %f27;
	ld.global.nc.f32 	%f29, [%rd9+-5120];
	add.f32 	%f30, %f28, %f29;
	ld.global.nc.f32 	%f31, [%rd9+-4096];
	add.f32 	%f32, %f30, %f31;
	ld.global.nc.f32 	%f33, [%rd9+-3072];
	add.f32 	%f34, %f32, %f33;
	ld.global.nc.f32 	%f35, [%rd9+-2048];
	add.f32 	%f36, %f34, %f35;
	ld.global.nc.f32 	%f37, [%rd9+-1024];
	add.f32 	%f38, %f36, %f37;
	ld.global.nc.f32 	%f39, [%rd9];
	add.f32 	%f40, %f38, %f39;
	ld.global.nc.f32 	%f41, [%rd9+1024];
	add.f32 	%f42, %f40, %f41;
	ld.global.nc.f32 	%f43, [%rd9+2048];
	add.f32 	%f44, %f42, %f43;
	ld.global.nc.f32 	%f45, [%rd9+3072];
	add.f32 	%f46, %f44, %f45;
	ld.global.nc.f32 	%f47, [%rd9+4096];
	add.f32 	%f48, %f46, %f47;
	ld.global.nc.f32 	%f49, [%rd9+5120];
	add.f32 	%f50, %f48, %f49;
	ld.global.nc.f32 	%f51, [%rd9+6144];
	add.f32 	%f52, %f50, %f51;
	ld.global.nc.f32 	%f53, [%rd9+7168];
	add.f32 	%f120, %f52, %f53;
	add.s32 	%r70, %r70, 4096;
	add.s32 	%r68, %r68, 16;
	add.s32 	%r67, %r67, 4096;
	setp.ne.s32 	%p4, %r68, 0;
	@%p4 bra 	$L__BB5_5;
$L__BB5_6:
	setp.eq.s32 	%p5, %r8, 0;
	@%p5 bra 	$L__BB5_16;
	setp.lt.u32 	%p6, %r9, 7;
	@%p6 bra 	$L__BB5_9;
	add.s32 	%r48, %r70, %r15;
	mul.wide.s32 	%rd10, %r48, 4;
	add.s64 	%rd11, %rd1, %rd10;
	ld.global.nc.f32 	%f55, [%rd11];
	add.f32 	%f56, %f120, %f55;
	ld.global.nc.f32 	%f57, [%rd11+1024];
	add.f32 	%f58, %f56, %f57;
	ld.global.nc.f32 	%f59, [%rd11+2048];
	add.f32 	%f60, %f58, %f59;
	ld.global.nc.f32 	%f61, [%rd11+3072];
	add.f32 	%f62, %f60, %f61;
	ld.global.nc.f32 	%f63, [%rd11+4096];
	add.f32 	%f64, %f62, %f63;
	ld.global.nc.f32 	%f65, [%rd11+5120];
	add.f32 	%f66, %f64, %f65;
	ld.global.nc.f32 	%f67, [%rd11+6144];
	add.f32 	%f68, %f66, %f67;
	ld.global.nc.f32 	%f69, [%rd11+7168];
	add.f32 	%f120, %f68, %f69;
	add.s32 	%r70, %r70, 2048;
$L__BB5_9:
	setp.eq.s32 	%p7, %r10, 0;
	@%p7 bra 	$L__BB5_16;
	setp.lt.u32 	%p8, %r11, 3;
	@%p8 bra 	$L__BB5_12;
	add.s32 	%r49, %r70, %r15;
	mul.wide.s32 	%rd12, %r49, 4;
	add.s64 	%rd13, %rd1, %rd12;
	ld.global.nc.f32 	%f71, [%rd13];
	add.f32 	%f72, %f120, %f71;
	ld.global.nc.f32 	%f73, [%rd13+1024];
	add.f32 	%f74, %f72, %f73;
	ld.global.nc.f32 	%f75, [%rd13+2048];
	add.f32 	%f76, %f74, %f75;
	ld.global.nc.f32 	%f77, [%rd13+3072];
	add.f32 	%f120, %f76, %f77;
	add.s32 	%r70, %r70, 1024;
$L__BB5_12:
	setp.eq.s32 	%p9, %r12, 0;
	@%p9 bra 	$L__BB5_16;
	setp.eq.s32 	%p10, %r12, 1;
	add.s32 	%r50, %r70, %r15;
	mul.wide.s32 	%rd14, %r50, 4;
	add.s64 	%rd4, %rd1, %rd14;
	ld.global.nc.f32 	%f78, [%rd4];
	add.f32 	%f120, %f120, %f78;
	@%p10 bra 	$L__BB5_16;
	setp.eq.s32 	%p11, %r12, 2;
	ld.global.nc.f32 	%f79, [%rd4+1024];
	add.f32 	%f120, %f120, %f79;
	@%p11 bra 	$L__BB5_16;
	ld.global.nc.f32 	%f80, [%rd4+2048];
	add.f32 	%f120, %f120, %f80;
$L__BB5_16:
	setp.ne.s32 	%p12, %r39, 0;
	mov.b32 	%r51, 1;
	mov.b32 	%r64, 31;
	mov.b32 	%r65, -1;
	// begin inline asm
	{  .reg .f32 r0;  .reg .pred p;  shfl.sync.down.b32 r0|p, %f120, %r51, %r64, %r65;  @p add.f32 r0, r0, %f120;  mov.f32 %f81, r0;}
	// end inline asm
	mov.b32 	%r54, 2;
	// begin inline asm
	{  .reg .f32 r0;  .reg .pred p;  shfl.sync.down.b32 r0|p, %f81, %r54, %r64, %r65;  @p add.f32 r0, r0, %f81;  mov.f32 %f84, r0;}
	// end inline asm
	mov.b32 	%r57, 4;
	// begin inline asm
	{  .reg .f32 r0;  .reg .pred p;  shfl.sync.down.b32 r0|p, %f84, %r57, %r64, %r65;  @p add.f32 r0, r0, %f84;  mov.f32 %f87, r0;}
	// end inline asm
	mov.b32 	%r60, 8;
	// begin inline asm
	{  .reg .f32 r0;  .reg .pred p;  shfl.sync.down.b32 r0|p, %f87, %r60, %r64, %r65;  @p add.f32 r0, r0, %f87;  mov.f32 %f90, r0;}
	// end inline asm
	mov.b32 	%r63, 16;
	// begin inline asm
	{  .reg .f32 r0;  .reg .pred p;  shfl.sync.down.b32 r0|p, %f90, %r63, %r64, %r65;  @p add.f32 r0, r0, %f90;  mov.f32 %f93, r0;}
	// end inline asm
	@%p12 bra 	$L__BB5_18;
	st.shared.f32 	[%r5], %f93;
$L__BB5_18:
	setp.ne.s32 	%p13, %r3, 0;
	bar.sync 	0;
	@%p13 bra 	$L__BB5_20;
	ld.shared.f32 	%f96, [_ZZ30InstanceNormRowReduceTempToOutIf6IvarOpIffEEvPKT_iiiPS2_T0_E12temp_storage+12];
	add.f32 	%f97, %f93, %f96;
	ld.shared.f32 	%f98, [_ZZ30InstanceNormRowReduceTempToOutIf6IvarOpIffEEvPKT_iiiPS2_T0_E12temp_storage+16];
	add.f32 	%f99, %f97, %f98;
	ld.shared.f32 	%f100, [_ZZ30InstanceNormRowReduceTempToOutIf6IvarOpIffEEvPKT_iiiPS2_T0_E12temp_storage+20];
	add.f32 	%f101, %f99, %f100;
	ld.shared.f32 	%f102, [_ZZ30InstanceNormRowReduceTempToOutIf6IvarOpIffEEvPKT_iiiPS2_T0_E12temp_storage+24];
	add.f32 	%f103, %f101, %f102;
	ld.shared.f32 	%f104, [_ZZ30InstanceNormRowReduceTempToOutIf6IvarOpIffEEvPKT_iiiPS2_T0_E12temp_storage+28];
	add.f32 	%f105, %f103, %f104;
	ld.shared.f32 	%f106, [_ZZ30InstanceNormRowReduceTempToOutIf6IvarOpIffEEvPKT_iiiPS2_T0_E12temp_storage+32];
	add.f32 	%f107, %f105, %f106;
	ld.shared.f32 	%f108, [_ZZ30InstanceNormRowReduceTempToOutIf6IvarOpIffEEvPKT_iiiPS2_T0_E12temp_storage+36];
	add.f32 	%f109, %f107, %f108;
	div.rn.f32 	%f110, %f109, %f2;
	add.f32 	%f111, %f18, %f110;
	rsqrt.approx.f32 	%f112, %f111;
	mul.wide.s32 	%rd15, %r66, 4;
	add.s64 	%rd16, %rd3, %rd15;
	st.global.f32 	[%rd16], %f112;
$L__BB5_20:
	add.s32 	%r66, %r66, %r6;
	setp.lt.s32 	%p14, %r66, %r2;
	@%p14 bra 	$L__BB5_2;
$L__BB5_21:
	ret;

}
	// .globl	_Z29InstanceNormRowReduceInToTempIff6MeanOpIffEEvPKT_iiiPT0_T1_i
.visible .entry _Z29InstanceNormRowReduceInToTempIff6MeanOpIffEEvPKT_iiiPT0_T1_i(
	.param .u64 .ptr .align 1 _Z29InstanceNormRowReduceInToTempIff6MeanOpIffEEvPKT_iiiPT0_T1_i_param_0,
	.param .u32 _Z29InstanceNormRowReduceInToTempIff6MeanOpIffEEvPKT_iiiPT0_T1_i_param_1,
	.param .u32 _Z29InstanceNormRowReduceInToTempIff6MeanOpIffEEvPKT_iiiPT0_T1_i_param_2,
	.param .u32 _Z29InstanceNormRowReduceInToTempIff6MeanOpIffEEvPKT_iiiPT0_T1_i_param_3,
	.param .u64 .ptr .align 1 _Z29InstanceNormRowReduceInToTempIff6MeanOpIffEEvPKT_iiiPT0_T1_i_param_4,
	.param .align 4 .b8 _Z29InstanceNormRowReduceInToTempIff6MeanOpIffEEvPKT_iiiPT0_T1_i_param_5[8],
	.param .u32 _Z29InstanceNormRowReduceInToTempIff6MeanOpIffEEvPKT_iiiPT0_T1_i_param_6
)
{
	.reg .pred 	%p<13>;
	.reg .b32 	%r<77>;
	.reg .b32 	%f<52>;
	.reg .b64 	%rd<15>;
	// demoted variable
	.shared .align 4 .b8 _ZZ29InstanceNormRowReduceInToTempIff6MeanOpIffEEvPKT_iiiPT0_T1_iE12temp_storage[44];
	ld.param.u32 	%r1, [_Z29InstanceNormRowReduceInToTempIff6MeanOpIffEEvPKT_iiiPT0_T1_i_param_5];
	ld.param.u32 	%r2, [_Z29InstanceNormRowReduceInToTempIff6MeanOpIffEEvPKT_iiiPT0_T1_i_param_5+4];
	ld.param.u64 	%rd3, [_Z29InstanceNormRowReduceInToTempIff6MeanOpIffEEvPKT_iiiPT0_T1_i_param_0];
	ld.param.u32 	%r30, [_Z29InstanceNormRowReduceInToTempIff6MeanOpIffEEvPKT_iiiPT0_T1_i_param_1];
	ld.param.u32 	%r31, [_Z29InstanceNormRowReduceInToTempIff6MeanOpIffEEvPKT_iiiPT0_T1_i_param_2];
	ld.param.u32 	%r32, [_Z29InstanceNormRowReduceInToTempIff6MeanOpIffEEvPKT_iiiPT0_T1_i_param_3];
	ld.param.u64 	%rd4, [_Z29InstanceNormRowReduceInToTempIff6MeanOpIffEEvPKT_iiiPT0_T1_i_param_4];
	ld.param.u32 	%r33, [_Z29InstanceNormRowReduceInToTempIff6MeanOpIffEEvPKT_iiiPT0_T1_i_param_6];
	cvta.to.global.u64 	%rd1, %rd3;
	cvta.to.global.u64 	%rd2, %rd4;
	setp.eq.s32 	%p1, %r33, 0;
	@%p1 bra 	$L__BB6_14;
	mov.u32 	%r3, %tid.x;
	mov.u32 	%r4, %ctaid.x;
	mov.u32 	%r5, %ntid.x;
	mad.lo.s32 	%r6, %r4, %r5, %r3;
	mov.u32 	%r73, %ctaid.y;
	mul.lo.s32 	%r8, %r31, %r30;
	setp.ge.s32 	%p2, %r73, %r8;
	@%p2 bra 	$L__BB6_19;
	mov.u32 	%r9, %nctaid.x;
	mul.lo.s32 	%r10, %r9, %r5;
	// begin inline asm
	mov.u32 %r34, %laneid;
	// end inline asm
	shr.u32 	%r35, %r3, 3;
	and.b32  	%r36, %r35, 124;
	mov.u32 	%r37, _ZZ29InstanceNormRowReduceInToTempIff6MeanOpIffEEvPKT_iiiPT0_T1_iE12temp_storage;
	add.s32 	%r38, %r37, %r36;
	add.s32 	%r12, %r38, 8;
	mov.u32 	%r13, %nctaid.y;
$L__BB6_3:
	setp.ge.s32 	%p3, %r6, %r32;
	mov.f32 	%f49, 0f00000000;
	@%p3 bra 	$L__BB6_9;
	setp.ne.s32 	%p4, %r2, -1;
	@%p4 bra 	$L__BB6_7;
	mul.lo.s32 	%r15, %r73, %r1;
	mov.f32 	%f49, 0f00000000;
	mov.u32 	%r74, %r6;
$L__BB6_6:
	add.s32 	%r42, %r74, %r15;
	mul.wide.s32 	%rd7, %r42, 4;
	add.s64 	%rd8, %rd1, %rd7;
	ld.global.nc.f32 	%f14, [%rd8];
	add.f32 	%f49, %f49, %f14;
	add.s32 	%r74, %r74, %r10;
	setp.lt.s32 	%p6, %r74, %r32;
	@%p6 bra 	$L__BB6_6;
	bra.uni 	$L__BB6_9;
$L__BB6_7:
	rem.s32 	%r39, %r73, %r2;
	sub.s32 	%r40, %r73, %r39;
	mad.lo.s32 	%r16, %r40, %r1, %r39;
	mov.f32 	%f49, 0f00000000;
	mov.u32 	%r75, %r6;
$L__BB6_8:
	mad.lo.s32 	%r41, %r75, %r2, %r16;
	mul.wide.s32 	%rd5, %r41, 4;
	add.s64 	%rd6, %rd1, %rd5;
	ld.global.nc.f32 	%f12, [%rd6];
	add.f32 	%f49, %f49, %f12;
	add.s32 	%r75, %r75, %r10;
	setp.lt.s32 	%p5, %r75, %r32;
	@%p5 bra 	$L__BB6_8;
$L__BB6_9:
	setp.ne.s32 	%p7, %r34, 0;
	mov.b32 	%r43, 1;
	mov.b32 	%r56, 31;
	mov.b32 	%r57, -1;
	// begin inline asm
	{  .reg .f32 r0;  .reg .pred p;  shfl.sync.down.b32 r0|p, %f49, %r43, %r56, %r57;  @p add.f32 r0, r0, %f49;  mov.f32 %f15, r0;}
	// end inline asm
	mov.b32 	%r46, 2;
	// begin inline asm
	{  .reg .f32 r0;  .reg .pred p;  shfl.sync.down.b32 r0|p, %f15, %r46, %r56, %r57;  @p add.f32 r0, r0, %f15;  mov.f32 %f18, r0;}
	// end inline asm
	mov.b32 	%r49, 4;
	// begin inline asm
	{  .reg .f32 r0;  .reg .pred p;  shfl.sync.down.b32 r0|p, %f18, %r49, %r56, %r57;  @p add.f32 r0, r0, %f18;  mov.f32 %f21, r0;}
	// end inline asm
	mov.b32 	%r52, 8;
	// begin inline asm
	{  .reg .f32 r0;  .reg .pred p;  shfl.sync.down.b32 r0|p, %f21, %r52, %r56, %r57;  @p add.f32 r0, r0, %f21;  mov.f32 %f24, r0;}
	// end inline asm
	mov.b32 	%r55, 16;
	// begin inline asm
	{  .reg .f32 r0;  .reg .pred p;  shfl.sync.down.b32 r0|p, %f24, %r55, %r56, %r57;  @p add.f32 r0, r0, %f24;  mov.f32 %f27, r0;}
	// end inline asm
	@%p7 bra 	$L__BB6_11;
	st.shared.f32 	[%r12], %f27;
$L__BB6_11:
	setp.ne.s32 	%p8, %r3, 0;
	bar.sync 	0;
	@%p8 bra 	$L__BB6_13;
	ld.shared.f32 	%f30, [_ZZ29InstanceNormRowReduceInToTempIff6MeanOpIffEEvPKT_iiiPT0_T1_iE12temp_storage+12];
	add.f32 	%f31, %f27, %f30;
	ld.shared.f32 	%f32, [_ZZ29InstanceNormRowReduceInToTempIff6MeanOpIffEEvPKT_iiiPT0_T1_iE12temp_storage+16];
	add.f32 	%f33, %f31, %f32;
	ld.shared.f32 	%f34, [_ZZ29InstanceNormRowReduceInToTempIff6MeanOpIffEEvPKT_iiiPT0_T1_iE12temp_storage+20];
	add.f32 	%f35, %f33, %f34;
	ld.shared.f32 	%f36, [_ZZ29InstanceNormRowReduceInToTempIff6MeanOpIffEEvPKT_iiiPT0_T1_iE12temp_storage+24];
	add.f32 	%f37, %f35, %f36;
	ld.shared.f32 	%f38, [_ZZ29InstanceNormRowReduceInToTempIff6MeanOpIffEEvPKT_iiiPT0_T1_iE12temp_storage+28];
	add.f32 	%f39, %f37, %f38;
	ld.shared.f32 	%f40, [_ZZ29InstanceNormRowReduceInToTempIff6MeanOpIffEEvPKT_iiiPT0_T1_iE12temp_storage+32];
	add.f32 	%f41, %f39, %f40;
	ld.shared.f32 	%f42, [_ZZ29InstanceNormRowReduceInToTempIff6MeanOpIffEEvPKT_iiiPT0_T1_iE12temp_storage+36];
	add.f32 	%f43, %f41, %f42;
	mad.lo.s32 	%r58, %r73, %r9, %r4;
	mul.wide.u32 	%rd9, %r58, 4;
	add.s64 	%rd10, %rd2, %rd9;
	st.global.f32 	[%rd10], %f43;
$L__BB6_13:
	add.s32 	%r73, %r73, %r13;
	setp.lt.s32 	%p9, %r73, %r8;
	@%p9 bra 	$L__BB6_3;
	bra.uni 	$L__BB6_19;
$L__BB6_14:
	mov.u32 	%r59, %tid.y;
	mov.u32 	%r60, %ctaid.y;
	mov.u32 	%r22, %ntid.y;
	mad.lo.s32 	%r23, %r60, %r22, %r59;
	mov.u32 	%r61, %tid.x;
	mov.u32 	%r62, %ctaid.x;
	mov.u32 	%r63, %ntid.x;
	mad.lo.s32 	%r24, %r62, %r63, %r61;
	mul.lo.s32 	%r64, %r31, %r30;
	setp.ge.s32 	%p10, %r24, %r64;
	@%p10 bra 	$L__BB6_19;
	setp.ge.s32 	%p11, %r23, %r32;
	mov.f32 	%f51, 0f00000000;
	@%p11 bra 	$L__BB6_18;
	div.s32 	%r65, %r24, %r31;
	mul.lo.s32 	%r66, %r65, %r31;
	sub.s32 	%r25, %r24, %r66;
	mul.lo.s32 	%r26, %r65, %r1;
	mov.u32 	%r67, %nctaid.y;
	mul.lo.s32 	%r27, %r22, %r67;
	mov.f32 	%f51, 0f00000000;
	mov.u32 	%r76, %r23;
$L__BB6_17:
	add.s32 	%r68, %r26, %r76;
	mad.lo.s32 	%r69, %r68, %r2, %r25;
	mul.wide.s32 	%rd11, %r69, 4;
	add.s64 	%rd12, %rd1, %rd11;
	ld.global.nc.f32 	%f46, [%rd12];
	add.f32 	%f51, %f51, %f46;
	add.s32 	%r76, %r76, %r27;
	setp.lt.s32 	%p12, %r76, %r32;
	@%p12 bra 	$L__BB6_17;
$L__BB6_18:
	mov.u32 	%r70, %nctaid.y;
	mul.lo.s32 	%r71, %r22, %r70;
	mad.lo.s32 	%r72, %r71, %r24, %r23;
	mul.wide.u32 	%rd13, %r72, 4;
	add.s64 	%rd14, %rd2, %rd13;
	st.global.f32 	[%rd14], %f51;
$L__BB6_19:
	ret;

}
	// .globl	_Z29InstanceNormRowReduceInToTempIff6IvarOpIffEEvPKT_iiiPT0_T1_i
.visible .entry _Z29InstanceNormRowReduceInToTempIff6IvarOpIffEEvPKT_iiiPT0_T1_i(
	.param .u64 .ptr .align 1 _Z29InstanceNormRowReduceInToTempIff6IvarOpIffEEvPKT_iiiPT0_T1_i_param_0,
	.param .u32 _Z29InstanceNormRowReduceInToTempIff6IvarOpIffEEvPKT_iiiPT0_T1_i_param_1,
	.param .u32 _Z29InstanceNormRowReduceInToTempIff6IvarOpIffEEvPKT_iiiPT0_T1_i_param_2,
	.param .u32 _Z29InstanceNormRowReduceInToTempIff6IvarOpIffEEvPKT_iiiPT0_T1_i_param_3,
	.param .u64 .ptr .align 1 _Z29InstanceNormRowReduceInToTempIff6IvarOpIffEEvPKT_iiiPT0_T1_i_param_4,
	.param .align 8 .b8 _Z29InstanceNormRowReduceInToTempIff6IvarOpIffEEvPKT_iiiPT0_T1_i_param_5[24],
	.param .u32 _Z29InstanceNormRowReduceInToTempIff6IvarOpIffEEvPKT_iiiPT0_T1_i_param_6
)
{
	.reg .pred 	%p<13>;
	.reg .b32 	%r<78>;
	.reg .b32 	%f<57>;
	.reg .b64 	%rd<21>;
	// demoted variable
	.shared .align 4 .b8 _ZZ29InstanceNormRowReduceInToTempIff6IvarOpIffEEvPKT_iiiPT0_T1_iE12temp_storage[44];
	ld.param.u32 	%r1, [_Z29InstanceNormRowReduceInToTempIff6IvarOpIffEEvPKT_iiiPT0_T1_i_param_5+12];
	ld.param.u32 	%r2, [_Z29InstanceNormRowReduceInToTempIff6IvarOpIffEEvPKT_iiiPT0_T1_i_param_5+16];
	ld.param.u64 	%rd4, [_Z29InstanceNormRowReduceInToTempIff6IvarOpIffEEvPKT_iiiPT0_T1_i_param_5];
	ld.param.u64 	%rd5, [_Z29InstanceNormRowReduceInToTempIff6IvarOpIffEEvPKT_iiiPT0_T1_i_param_0];
	ld.param.u32 	%r29, [_Z29InstanceNormRowReduceInToTempIff6IvarOpIffEEvPKT_iiiPT0_T1_i_param_1];
	ld.param.u32 	%r30, [_Z29InstanceNormRowReduceInToTempIff6IvarOpIffEEvPKT_iiiPT0_T1_i_param_2];
	ld.param.u32 	%r31, [_Z29InstanceNormRowReduceInToTempIff6IvarOpIffEEvPKT_iiiPT0_T1_i_param_3];
	ld.param.u64 	%rd6, [_Z29InstanceNormRowReduceInToTempIff6IvarOpIffEEvPKT_iiiPT0_T1_i_param_4];
	ld.param.u32 	%r32, [_Z29InstanceNormRowReduceInToTempIff6IvarOpIffEEvPKT_iiiPT0_T1_i_param_6];
	cvta.to.global.u64 	%rd1, %rd5;
	cvta.to.global.u64 	%rd2, %rd6;
	cvta.to.global.u64 	%rd3, %rd4;
	setp.eq.s32 	%p1, %r32, 0;
	@%p1 bra 	$L__BB7_14;
	mov.u32 	%r3, %tid.x;
	mov.u32 	%r4, %ctaid.x;
	mov.u32 	%r5, %ntid.x;
	mad.lo.s32 	%r6, %r4, %r5, %r3;
	mov.u32 	%r74, %ctaid.y;
	mul.lo.s32 	%r8, %r30, %r29;
	setp.ge.s32 	%p2, %r74, %r8;
	@%p2 bra 	$L__BB7_19;
	mov.u32 	%r9, %nctaid.x;
	mul.lo.s32 	%r10, %r9, %r5;
	// begin inline asm
	mov.u32 %r33, %laneid;
	// end inline asm
	shr.u32 	%r34, %r3, 3;
	and.b32  	%r35, %r34, 124;
	mov.u32 	%r36, _ZZ29InstanceNormRowReduceInToTempIff6IvarOpIffEEvPKT_iiiPT0_T1_iE12temp_storage;
	add.s32 	%r37, %r36, %r35;
	add.s32 	%r12, %r37, 8;
	mov.u32 	%r13, %nctaid.y;
$L__BB7_3:
	setp.ge.s32 	%p3, %r6, %r31;
	mov.f32 	%f54, 0f00000000;
	@%p3 bra 	$L__BB7_9;
	setp.ne.s32 	%p4, %r2, -1;
	mul.wide.s32 	%rd7, %r74, 4;
	add.s64 	%rd8, %rd3, %rd7;
	ld.global.f32 	%f1, [%rd8];
	@%p4 bra 	$L__BB7_7;
	mul.lo.s32 	%r15, %r74, %r1;
	mov.f32 	%f54, 0f00000000;
	mov.u32 	%r75, %r6;
$L__BB7_6:
	add.s32 	%r41, %r75, %r15;
	mul.wide.s32 	%rd11, %r41, 4;
	add.s64 	%rd12, %rd1, %rd11;
	ld.global.nc.f32 	%f17, [%rd12];
	sub.f32 	%f18, %f17, %f1;
	fma.rn.f32 	%f54, %f18, %f18, %f54;
	add.s32 	%r75, %r75, %r10;
	setp.lt.s32 	%p6, %r75, %r31;
	@%p6 bra 	$L__BB7_6;
	bra.uni 	$L__BB7_9;
$L__BB7_7:
	rem.s32 	%r38, %r74, %r2;
	sub.s32 	%r39, %r74, %r38;
	mad.lo.s32 	%r16, %r39, %r1, %r38;
	mov.f32 	%f54, 0f00000000;
	mov.u32 	%r76, %r6;
$L__BB7_8:
	mad.lo.s32 	%r40, %r76, %r2, %r16;
	mul.wide.s32 	%rd9, %r40, 4;
	add.s64 	%rd10, %rd1, %rd9;
	ld.global.nc.f32 	%f14, [%rd10];
	sub.f32 	%f15, %f14, %f1;
	fma.rn.f32 	%f54, %f15, %f15, %f54;
	add.s32 	%r76, %r76, %r10;
	setp.lt.s32 	%p5, %r76, %r31;
	@%p5 bra 	$L__BB7_8;
$L__BB7_9:
	setp.ne.s32 	%p7, %r33, 0;
	mov.b32 	%r42, 1;
	mov.b32 	%r55, 31;
	mov.b32 	%r56, -1;
	// begin inline asm
	{  .reg .f32 r0;  .reg .pred p;  shfl.sync.down.b32 r0|p, %f54, %r42, %r55, %r56;  @p add.f32 r0, r0, %f54;  mov.f32 %f19, r0;}
	// end inline asm
	mov.b32 	%r45, 2;
	// begin inline asm
	{  .reg .f32 r0;  .reg .pred p;  shfl.sync.down.b32 r0|p, %f19, %r45, %r55, %r56;  @p add.f32 r0, r0, %f19;  mov.f32 %f22, r0;}
	// end inline asm
	mov.b32 	%r48, 4;
	// begin inline asm
	{  .reg .f32 r0;  .reg .pred p;  shfl.sync.down.b32 r0|p, %f22, %r48, %r55, %r56;  @p add.f32 r0, r0, %f22;  mov.f32 %f25, r0;}
	// end inline asm
	mov.b32 	%r51, 8;
	// begin inline asm
	{  .reg .f32 r0;  .reg .pred p;  shfl.sync.down.b32 r0|p, %f25, %r51, %r55, %r56;  @p add.f32 r0, r0, %f25;  mov.f32 %f28, r0;}
	// end inline asm
	mov.b32 	%r54, 16;
	// begin inline asm
	{  .reg .f32 r0;  .reg .pred p;  shfl.sync.down.b32 r0|p, %f28, %r54, %r55, %r56;  @p add.f32 r0, r0, %f28;  mov.f32 %f31, r0;}
	// end inline asm
	@%p7 bra 	$L__BB7_11;
	st.shared.f32 	[%r12], %f31;
$L__BB7_11:
	setp.ne.s32 	%p8, %r3, 0;
	bar.sync 	0;
	@%p8 bra 	$L__BB7_13;
	ld.shared.f32 	%f34, [_ZZ29InstanceNormRowReduceInToTempIff6IvarOpIffEEvPKT_iiiPT0_T1_iE12temp_storage+12];
	add.f32 	%f35, %f31, %f34;
	ld.shared.f32 	%f36, [_ZZ29InstanceNormRowReduceInToTempIff6IvarOpIffEEvPKT_iiiPT0_T1_iE12temp_storage+16];
	add.f32 	%f37, %f35, %f36;
	ld.shared.f32 	%f38, [_ZZ29InstanceNormRowReduceInToTempIff6IvarOpIffEEvPKT_iiiPT0_T1_iE12temp_storage+20];
	add.f32 	%f39, %f37, %f38;
	ld.shared.f32 	%f40, [_ZZ29InstanceNormRowReduceInToTempIff6IvarOpIffEEvPKT_iiiPT0_T1_iE12temp_storage+24];
	add.f32 	%f41, %f39, %f40;
	ld.shared.f32 	%f42, [_ZZ29InstanceNormRowReduceInToTempIff6IvarOpIffEEvPKT_iiiPT0_T1_iE12temp_storage+28];
	add.f32 	%f43, %f41, %f42;
	ld.shared.f32 	%f44, [_ZZ29InstanceNormRowReduceInToTempIff6IvarOpIffEEvPKT_iiiPT0_T1_iE12temp_storage+32];
	add.f32 	%f45, %f43, %f44;
	ld.shared.f32 	%f46, [_ZZ29InstanceNormRowReduceInToTempIff6IvarOpIffEEvPKT_iiiPT0_T1_iE12temp_storage+36];
	add.f32 	%f47, %f45, %f46;
	mad.lo.s32 	%r57, %r74, %r9, %r4;
	mul.wide.u32 	%rd13, %r57, 4;
	add.s64 	%rd14, %rd2, %rd13;
	st.global.f32 	[%rd14], %f47;
$L__BB7_13:
	add.s32 	%r74, %r74, %r13;
	setp.lt.s32 	%p9, %r74, %r8;
	@%p9 bra 	$L__BB7_3;
	bra.uni 	$L__BB7_19;
$L__BB7_14:
	mov.u32 	%r58, %tid.y;
	mov.u32 	%r59, %ctaid.y;
	mov.u32 	%r22, %ntid.y;
	mad.lo.s32 	%r23, %r59, %r22, %r58;
	mov.u32 	%r60, %tid.x;
	mov.u32 	%r61, %ctaid.x;
	mov.u32 	%r62, %ntid.x;
	mad.lo.s32 	%r24, %r61, %r62, %r60;
	mul.lo.s32 	%r63, %r30, %r29;
	setp.ge.s32 	%p10, %r24, %r63;
	@%p10 bra 	$L__BB7_19;
	setp.ge.s32 	%p11, %r23, %r31;
	mov.f32 	%f56, 0f00000000;
	@%p11 bra 	$L__BB7_18;
	div.s32 	%r64, %r24, %r30;
	mul.lo.s32 	%r65, %r64, %r30;
	sub.s32 	%r66, %r24, %r65;
	mul.lo.s32 	%r67, %r64, %r2;
	mad.lo.s32 	%r25, %r67, %r1, %r66;
	add.s32 	%r68, %r67, %r66;
	mul.wide.s32 	%rd15, %r68, 4;
	add.s64 	%rd16, %rd3, %rd15;
	ld.global.f32 	%f8, [%rd16];
	mov.u32 	%r69, %nctaid.y;
	mul.lo.s32 	%r26, %r22, %r69;
	mov.f32 	%f56, 0f00000000;
	mov.u32 	%r77, %r23;
$L__BB7_17:
	mad.lo.s32 	%r70, %r77, %r2, %r25;
	mul.wide.s32 	%rd17, %r70, 4;
	add.s64 	%rd18, %rd1, %rd17;
	ld.global.nc.f32 	%f50, [%rd18];
	sub.f32 	%f51, %f50, %f8;
	fma.rn.f32 	%f56, %f51, %f51, %f56;
	add.s32 	%r77, %r77, %r26;
	setp.lt.s32 	%p12, %r77, %r31;
	@%p12 bra 	$L__BB7_17;
$L__BB7_18:
	mov.u32 	%r71, %nctaid.y;
	mul.lo.s32 	%r72, %r22, %r71;
	mad.lo.s32 	%r73, %r72, %r24, %r23;
	mul.wide.u32 	%rd19, %r73, 4;
	add.s64 	%rd20, %rd2, %rd19;
	st.global.f32 	[%rd20], %f56;
$L__BB7_19:
	ret;

}
	// .globl	_Z18InstanceNormUpdateIf3YOpIffEEvPKT_iiPS2_T0_i
.visible .entry _Z18InstanceNormUpdateIf3YOpIffEEvPKT_iiPS2_T0_i(
	.param .u64 .ptr .align 1 _Z18InstanceNormUpdateIf3YOpIffEEvPKT_iiPS2_T0_i_param_0,
	.param .u32 _Z18InstanceNormUpdateIf3YOpIffEEvPKT_iiPS2_T0_i_param_1,
	.param .u32 _Z18InstanceNormUpdateIf3YOpIffEEvPKT_iiPS2_T0_i_param_2,
	.param .u64 .ptr .align 1 _Z18InstanceNormUpdateIf3YOpIffEEvPKT_iiPS2_T0_i_param_3,
	.param .align 8 .b8 _Z18InstanceNormUpdateIf3YOpIffEEvPKT_iiPS2_T0_i_param_4[40],
	.param .u32 _Z18InstanceNormUpdateIf3YOpIffEEvPKT_iiPS2_T0_i_param_5
)
{
	.reg .pred 	%p<5>;
	.reg .b32 	%r<23>;
	.reg .b32 	%f<17>;
	.reg .b64 	%rd<31>;

	ld.param.u64 	%rd7, [_Z18InstanceNormUpdateIf3YOpIffEEvPKT_iiPS2_T0_i_param_4+24];
	ld.param.u64 	%rd8, [_Z18InstanceNormUpdateIf3YOpIffEEvPKT_iiPS2_T0_i_param_4+16];
	ld.param.u64 	%rd9, [_Z18InstanceNormUpdateIf3YOpIffEEvPKT_iiPS2_T0_i_param_4+8];
	ld.param.u64 	%rd10, [_Z18InstanceNormUpdateIf3YOpIffEEvPKT_iiPS2_T0_i_param_4];
	ld.param.u64 	%rd11, [_Z18InstanceNormUpdateIf3YOpIffEEvPKT_iiPS2_T0_i_param_0];
	ld.param.u32 	%r11, [_Z18InstanceNormUpdateIf3YOpIffEEvPKT_iiPS2_T0_i_param_1];
	ld.param.u64 	%rd12, [_Z18InstanceNormUpdateIf3YOpIffEEvPKT_iiPS2_T0_i_param_3];
	ld.param.v2.u32 	{%r1, %r2}, [_Z18InstanceNormUpdateIf3YOpIffEEvPKT_iiPS2_T0_i_param_4+32];
	ld.param.u32 	%r12, [_Z18InstanceNormUpdateIf3YOpIffEEvPKT_iiPS2_T0_i_param_5];
	cvta.to.global.u64 	%rd1, %rd12;
	cvta.to.global.u64 	%rd2, %rd11;
	cvta.to.global.u64 	%rd3, %rd10;
	cvta.to.global.u64 	%rd4, %rd9;
	cvta.to.global.u64 	%rd5, %rd8;
	cvta.to.global.u64 	%rd6, %rd7;
	mov.u32 	%r13, %tid.x;
	mov.u32 	%r14, %ctaid.x;
	mov.u32 	%r3, %ntid.x;
	mad.lo.s32 	%r21, %r14, %r3, %r13;
	setp.ge.s32 	%p1, %r21, %r11;
	@%p1 bra 	$L__BB8_5;
	setp.eq.s32 	%p2, %r12, 0;
	mov.u32 	%r15, %nctaid.x;
	mul.lo.s32 	%r5, %r15, %r3;
	@%p2 bra 	$L__BB8_2;
	bra.uni 	$L__BB8_4;
$L__BB8_2:
	mul.lo.s32 	%r6, %r1, %r2;
$L__BB8_3:
	mul.wide.s32 	%rd22, %r21, 4;
	add.s64 	%rd23, %rd2, %rd22;
	ld.global.nc.f32 	%f9, [%rd23];
	rem.s32 	%r18, %r21, %r1;
	div.s32 	%r19, %r21, %r6;
	mad.lo.s32 	%r20, %r19, %r1, %r18;
	mul.wide.s32 	%rd24, %r20, 4;
	add.s64 	%rd25, %rd3, %rd24;
	ld.global.f32 	%f10, [%rd25];
	add.s64 	%rd26, %rd4, %rd24;
	ld.global.f32 	%f11, [%rd26];
	sub.f32 	%f12, %f9, %f10;
	mul.f32 	%f13, %f12, %f11;
	mul.wide.s32 	%rd27, %r18, 4;
	add.s64 	%rd28, %rd5, %rd27;
	ld.global.f32 	%f14, [%rd28];
	add.s64 	%rd29, %rd6, %rd27;
	ld.global.f32 	%f15, [%rd29];
	fma.rn.f32 	%f16, %f13, %f14, %f15;
	add.s64 	%rd30, %rd1, %rd22;
	st.global.f32 	[%rd30], %f16;
	add.s32 	%r21, %r21, %r5;
	setp.lt.s32 	%p4, %r21, %r11;
	@%p4 bra 	$L__BB8_3;
	bra.uni 	$L__BB8_5;
$L__BB8_4:
	mul.wide.s32 	%rd13, %r21, 4;
	add.s64 	%rd14, %rd2, %rd13;
	ld.global.nc.f32 	%f1, [%rd14];
	div.s32 	%r16, %r21, %r2;
	rem.s32 	%r17, %r16, %r1;
	mul.wide.s32 	%rd15, %r16, 4;
	add.s64 	%rd16, %rd3, %rd15;
	ld.global.f32 	%f2, [%rd16];
	add.s64 	%rd17, %rd4, %rd15;
	ld.global.f32 	%f3, [%rd17];
	sub.f32 	%f4, %f1, %f2;
	mul.f32 	%f5, %f4, %f3;
	mul.wide.s32 	%rd18, %r17, 4;
	add.s64 	%rd19, %rd5, %rd18;
	ld.global.f32 	%f6, [%rd19];
	add.s64 	%rd20, %rd6, %rd18;
	ld.global.f32 	%f7, [%rd20];
	fma.rn.f32 	%f8, %f5, %f6, %f7;
	add.s64 	%rd21, %rd1, %rd13;
	st.global.f32 	[%rd21], %f8;
	add.s32 	%r21, %r21, %r5;
	setp.lt.s32 	%p3, %r21, %r11;
	@%p3 bra 	$L__BB8_4;
$L__BB8_5:
	ret;

}
	// .globl	_Z38InstanceNormBetaGammaRowReduceInToTempIffEvPKT_S2_PKT0_S5_iiiPS3_S6_i
.visible .entry _Z38InstanceNormBetaGammaRowReduceInToTempIffEvPKT_S2_PKT0_S5_iiiPS3_S6_i(
	.param .u64 .ptr .align 1 _Z38InstanceNormBetaGammaRowReduceInToTempIffEvPKT_S2_PKT0_S5_iiiPS3_S6_i_param_0,
	.param .u64 .ptr .align 1 _Z38InstanceNormBetaGammaRowReduceInToTempIffEvPKT_S2_PKT0_S5_iiiPS3_S6_i_param_1,
	.param .u64 .ptr .align 1 _Z38InstanceNormBetaGammaRowReduceInToTempIffEvPKT_S2_PKT0_S5_iiiPS3_S6_i_param_2,
	.param .u64 .ptr .align 1 _Z38InstanceNormBetaGammaRowReduceInToTempIffEvPKT_S2_PKT0_S5_iiiPS3_S6_i_param_3,
	.param .u32 _Z38InstanceNormBetaGammaRowReduceInToTempIffEvPKT_S2_PKT0_S5_iiiPS3_S6_i_param_4,
	.param .u32 _Z38InstanceNormBetaGammaRowReduceInToTempIffEvPKT_S2_PKT0_S5_iiiPS3_S6_i_param_5,
	.param .u32 _Z38InstanceNormBetaGammaRowReduceInToTempIffEvPKT_S2_PKT0_S5_iiiPS3_S6_i_param_6,
	.param .u64 .ptr .align 1 _Z38InstanceNormBetaGammaRowReduceInToTempIffEvPKT_S2_PKT0_S5_iiiPS3_S6_i_param_7,
	.param .u64 .ptr .align 1 _Z38InstanceNormBetaGammaRowReduceInToTempIffEvPKT_S2_PKT0_S5_iiiPS3_S6_i_param_8,
	.param .u32 _Z38InstanceNormBetaGammaRowReduceInToTempIffEvPKT_S2_PKT0_S5_iiiPS3_S6_i_param_9
)
{
	.reg .pred 	%p<15>;
	.reg .b32 	%r<93>;
	.reg .b32 	%f<94>;
	.reg .b64 	%rd<31>;
	// demoted variable
	.shared .align 4 .b8 _ZZ38InstanceNormBetaGammaRowReduceInToTempIffEvPKT_S2_PKT0_S5_iiiPS3_S6_iE12temp_storage[44];
	ld.param.u64 	%rd7, [_Z38InstanceNormBetaGammaRowReduceInToTempIffEvPKT_S2_PKT0_S5_iiiPS3_S6_i_param_0];
	ld.param.u64 	%rd8, [_Z38InstanceNormBetaGammaRowReduceInToTempIffEvPKT_S2_PKT0_S5_iiiPS3_S6_i_param_1];
	ld.param.u64 	%rd9, [_Z38InstanceNormBetaGammaRowReduceInToTempIffEvPKT_S2_PKT0_S5_iiiPS3_S6_i_param_2];
	ld.param.u64 	%rd10, [_Z38InstanceNormBetaGammaRowReduceInToTempIffEvPKT_S2_PKT0_S5_iiiPS3_S6_i_param_3];
	ld.param.u32 	%r29, [_Z38InstanceNormBetaGammaRowReduceInToTempIffEvPKT_S2_PKT0_S5_iiiPS3_S6_i_param_4];
	ld.param.u32 	%r30, [_Z38InstanceNormBetaGammaRowReduceInToTempIffEvPKT_S2_PKT0_S5_iiiPS3_S6_i_param_5];
	ld.param.u32 	%r31, [_Z38InstanceNormBetaGammaRowReduceInToTempIffEvPKT_S2_PKT0_S5_iiiPS3_S6_i_param_6];
	ld.param.u64 	%rd11, [_Z38InstanceNormBetaGammaRowReduceInToTempIffEvPKT_S2_PKT0_S5_iiiPS3_S6_i_param_7];
	ld.param.u64 	%rd12, [_Z38InstanceNormBetaGammaRowReduceInToTempIffEvPKT_S2_PKT0_S5_iiiPS3_S6_i_param_8];
	ld.param.u32 	%r32, [_Z38InstanceNormBetaGammaRowReduceInToTempIffEvPKT_S2_PKT0_S5_iiiPS3_S6_i_param_9];
	cvta.to.global.u64 	%rd1, %rd10;
	cvta.to.global.u64 	%rd2, %rd9;
	cvta.to.global.u64 	%rd3, %rd7;
	cvta.to.global.u64 	%rd4, %rd8;
	cvta.to.global.u64 	%rd5, %rd12;
	cvta.to.global.u64 	%rd6, %rd11;
	setp.eq.s32 	%p1, %r32, 0;
	@%p1 bra 	$L__BB9_15;
	mov.u32 	%r1, %tid.x;
	mov.u32 	%r2, %ctaid.x;
	mov.u32 	%r3, %ntid.x;
	mad.lo.s32 	%r4, %r2, %r3, %r1;
	mov.u32 	%r33, %tid.y;
	mov.u32 	%r34, %ctaid.y;
	mov.u32 	%r5, %ntid.y;
	mad.lo.s32 	%r89, %r34, %r5, %r33;
	mul.lo.s32 	%r7, %r31, %r29;
	setp.ge.s32 	%p2, %r89, %r30;
	@%p2 bra 	$L__BB9_20;
	mov.u32 	%r36, %nctaid.x;
	mul.lo.s32 	%r8, %r36, %r3;
	// begin inline asm
	mov.u32 %r35, %laneid;
	// end inline asm
	mul.lo.s32 	%r10, %r30, %r2;
	mov.u32 	%r37, %nctaid.y;
	mul.lo.s32 	%r11, %r37, %r5;
$L__BB9_3:
	setp.ge.s32 	%p3, %r4, %r7;
	mov.f32 	%f89, 0f00000000;
	mov.f32 	%f90, %f89;
	@%p3 bra 	$L__BB9_6;
	mov.f32 	%f90, 0f00000000;
	mov.u32 	%r90, %r4;
	mov.f32 	%f89, %f90;
$L__BB9_5:
	div.s32 	%r38, %r90, %r31;
	mul.lo.s32 	%r39, %r38, %r31;
	sub.s32 	%r40, %r90, %r39;
	mad.lo.s32 	%r41, %r38, %r30, %r89;
	mad.lo.s32 	%r42, %r41, %r31, %r40;
	mul.wide.s32 	%rd13, %r42, 4;
	add.s64 	%rd14, %rd4, %rd13;
	ld.global.nc.f32 	%f17, [%rd14];
	add.f32 	%f89, %f89, %f17;
	add.s64 	%rd15, %rd3, %rd13;
	ld.global.nc.f32 	%f18, [%rd15];
	mul.wide.s32 	%rd16, %r41, 4;
	add.s64 	%rd17, %rd2, %rd16;
	ld.global.nc.f32 	%f19, [%rd17];
	sub.f32 	%f20, %f18, %f19;
	mul.f32 	%f21, %f17, %f20;
	add.s64 	%rd18, %rd1, %rd16;
	ld.global.nc.f32 	%f22, [%rd18];
	fma.rn.f32 	%f90, %f22, %f21, %f90;
	add.s32 	%r90, %r90, %r8;
	setp.lt.s32 	%p4, %r90, %r7;
	@%p4 bra 	$L__BB9_5;
$L__BB9_6:
	shr.u32 	%r58, %r1, 3;
	and.b32  	%r59, %r58, 124;
	mov.u32 	%r60, _ZZ38InstanceNormBetaGammaRowReduceInToTempIffEvPKT_S2_PKT0_S5_iiiPS3_S6_iE12temp_storage;
	add.s32 	%r61, %r60, %r59;
	add.s32 	%r15, %r61, 8;
	setp.ne.s32 	%p5, %r35, 0;
	mov.b32 	%r43, 1;
	mov.b32 	%r56, 31;
	mov.b32 	%r57, -1;
	// begin inline asm
	{  .reg .f32 r0;  .reg .pred p;  shfl.sync.down.b32 r0|p, %f89, %r43, %r56, %r57;  @p add.f32 r0, r0, %f89;  mov.f32 %f23, r0;}
	// end inline asm
	mov.b32 	%r46, 2;
	// begin inline asm
	{  .reg .f32 r0;  .reg .pred p;  shfl.sync.down.b32 r0|p, %f23, %r46, %r56, %r57;  @p add.f32 r0, r0, %f23;  mov.f32 %f26, r0;}
	// end inline asm
	mov.b32 	%r49, 4;
	// begin inline asm
	{  .reg .f32 r0;  .reg .pred p;  shfl.sync.down.b32 r0|p, %f26, %r49, %r56, %r57;  @p add.f32 r0, r0, %f26;  mov.f32 %f29, r0;}
	// end inline asm
	mov.b32 	%r52, 8;
	// begin inline asm
	{  .reg .f32 r0;  .reg .pred p;  shfl.sync.down.b32 r0|p, %f29, %r52, %r56, %r57;  @p add.f32 r0, r0, %f29;  mov.f32 %f32, r0;}
	// end inline asm
	mov.b32 	%r55, 16;
	// begin inline asm
	{  .reg .f32 r0;  .reg .pred p;  shfl.sync.down.b32 r0|p, %f32, %r55, %r56, %r57;  @p add.f32 r0, r0, %f32;  mov.f32 %f91, r0;}
	// end inline asm
	@%p5 bra 	$L__BB9_8;
	st.shared.f32 	[%r15], %f91;
$L__BB9_8:
	setp.ne.s32 	%p6, %r1, 0;
	bar.sync 	0;
	@%p6 bra 	$L__BB9_10;
	ld.shared.f32 	%f38, [_ZZ38InstanceNormBetaGammaRowReduceInToTempIffEvPKT_S2_PKT0_S5_iiiPS3_S6_iE12temp_storage+12];
	add.f32 	%f39, %f91, %f38;
	ld.shared.f32 	%f40, [_ZZ38InstanceNormBetaGammaRowReduceInToTempIffEvPKT_S2_PKT0_S5_iiiPS3_S6_iE12temp_storage+16];
	add.f32 	%f41, %f39, %f40;
	ld.shared.f32 	%f42, [_ZZ38InstanceNormBetaGammaRowReduceInToTempIffEvPKT_S2_PKT0_S5_iiiPS3_S6_iE12temp_storage+20];
	add.f32 	%f43, %f41, %f42;
	ld.shared.f32 	%f44, [_ZZ38InstanceNormBetaGammaRowReduceInToTempIffEvPKT_S2_PKT0_S5_iiiPS3_S6_iE12temp_storage+24];
	add.f32 	%f45, %f43, %f44;
	ld.shared.f32 	%f46, [_ZZ38InstanceNormBetaGammaRowReduceInToTempIffEvPKT_S2_PKT0_S5_iiiPS3_S6_iE12temp_storage+28];
	add.f32 	%f47, %f45, %f46;
	ld.shared.f32 	%f48, [_ZZ38InstanceNormBetaGammaRowReduceInToTempIffEvPKT_S2_PKT0_S5_iiiPS3_S6_iE12temp_storage+32];
	add.f32 	%f49, %f47, %f48;
	ld.shared.f32 	%f50, [_ZZ38InstanceNormBetaGammaRowReduceInToTempIffEvPKT_S2_PKT0_S5_iiiPS3_S6_iE12temp_storage+36];
	add.f32 	%f91, %f49, %f50;
$L__BB9_10:
	setp.ne.s32 	%p7, %r35, 0;
	mov.b32 	%r62, 1;
	mov.b32 	%r75, 31;
	mov.b32 	%r76, -1;
	// begin inline asm
	{  .reg .f32 r0;  .reg .pred p;  shfl.sync.down.b32 r0|p, %f90, %r62, %r75, %r76;  @p add.f32 r0, r0, %f90;  mov.f32 %f51, r0;}
	// end inline asm
	mov.b32 	%r65, 2;
	// begin inline asm
	{  .reg .f32 r0;  .reg .pred p;  shfl.sync.down.b32 r0|p, %f51, %r65, %r75, %r76;  @p add.f32 r0, r0, %f51;  mov.f32 %f54, r0;}
	// end inline asm
	mov.b32 	%r68, 4;
	// begin inline asm
	{  .reg .f32 r0;  .reg .pred p;  shfl.sync.down.b32 r0|p, %f54, %r68, %r75, %r76;  @p add.f32 r0, r0, %f54;  mov.f32 %f57, r0;}
	// end inline asm
	mov.b32 	%r71, 8;
	// begin inline asm
	{  .reg .f32 r0;  .reg .pred p;  shfl.sync.down.b32 r0|p, %f57, %r71, %r75, %r76;  @p add.f32 r0, r0, %f57;  mov.f32 %f60, r0;}
	// end inline asm
	mov.b32 	%r74, 16;
	// begin inline asm
	{  .reg .f32 r0;  .reg .pred p;  shfl.sync.down.b32 r0|p, %f60, %r74, %r75, %r76;  @p add.f32 r0, r0, %f60;  mov.f32 %f63, r0;}
	// end inline asm
	@%p7 bra 	$L__BB9_12;
	st.shared.f32 	[%r15], %f63;
$L__BB9_12:
	setp.ne.s32 	%p8, %r1, 0;
	bar.sync 	0;
	@%p8 bra 	$L__BB9_14;
	ld.shared.f32 	%f66, [_ZZ38InstanceNormBetaGammaRowReduceInToTempIffEvPKT_S2_PKT0_S5_iiiPS3_S6_iE12temp_storage+12];
	add.f32 	%f67, %f63, %f66;
	ld.shared.f32 	%f68, [_ZZ38InstanceNormBetaGammaRowReduceInToTempIffEvPKT_S2_PKT0_S5_iiiPS3_S6_iE12temp_storage+16];
	add.f32 	%f69, %f67, %f68;
	ld.shared.f32 	%f70, [_ZZ38InstanceNormBetaGammaRowReduceInToTempIffEvPKT_S2_PKT0_S5_iiiPS3_S6_iE12temp_storage+20];
	add.f32 	%f71, %f69, %f70;
	ld.shared.f32 	%f72, [_ZZ38InstanceNormBetaGammaRowReduceInToTempIffEvPKT_S2_PKT0_S5_iiiPS3_S6_iE12temp_storage+24];
	add.f32 	%f73, %f71, %f72;
	ld.shared.f32 	%f74, [_ZZ38InstanceNormBetaGammaRowReduceInToTempIffEvPKT_S2_PKT0_S5_iiiPS3_S6_iE12temp_storage+28];
	add.f32 	%f75, %f73, %f74;
	ld.shared.f32 	%f76, [_ZZ38InstanceNormBetaGammaRowReduceInToTempIffEvPKT_S2_PKT0_S5_iiiPS3_S6_iE12temp_storage+32];
	add.f32 	%f77, %f75, %f76;
	ld.shared.f32 	%f78, [_ZZ38InstanceNormBetaGammaRowReduceInToTempIffEvPKT_S2_PKT0_S5_iiiPS3_S6_iE12temp_storage+36];
	add.f32 	%f79, %f77, %f78;
	add.s32 	%r77, %r89, %r10;
	mul.wide.u32 	%rd19, %r77, 4;
	add.s64 	%rd20, %rd6, %rd19;
	st.global.f32 	[%rd20], %f91;
	add.s64 	%rd21, %rd5, %rd19;
	st.global.f32 	[%rd21], %f79;
$L__BB9_14:
	add.s32 	%r89, %r89, %r11;
	setp.lt.s32 	%p9, %r89, %r30;
	@%p9 bra 	$L__BB9_3;
	bra.uni 	$L__BB9_20;
$L__BB9_15:
	mov.u32 	%r78, %tid.x;
	mov.u32 	%r79, %ctaid.x;
	mov.u32 	%r17, %ntid.x;
	mad.lo.s32 	%r18, %r79, %r17, %r78;
	mov.u32 	%r80, %tid.y;
	mov.u32 	%r81, %ctaid.y;
	mov.u32 	%r19, %ntid.y;
	mad.lo.s32 	%r82, %r81, %r19, %r80;
	setp.ge.s32 	%p10, %r18, %r30;
	mul.lo.s32 	%r21, %r31, %r29;
	setp.ge.s32 	%p11, %r82, %r21;
	or.pred  	%p12, %p10, %p11;
	@%p12 bra 	$L__BB9_20;
	mov.u32 	%r83, %nctaid.y;
	mul.lo.s32 	%r22, %r83, %r19;
	mul.lo.s32 	%r23, %r30, %r82;
	mov.u32 	%r84, %nctaid.x;
	mul.lo.s32 	%r24, %r17, %r84;
	mov.u32 	%r91, %r18;
$L__BB9_17:
	mov.f32 	%f92, 0f00000000;
	mov.u32 	%r92, %r82;
	mov.f32 	%f93, %f92;
$L__BB9_18:
	mad.lo.s32 	%r85, %r92, %r30, %r18;
	div.s32 	%r86, %r92, %r31;
	mad.lo.s32 	%r87, %r86, %r30, %r18;
	mul.wide.s32 	%rd22, %r85, 4;
	add.s64 	%rd23, %rd4, %rd22;
	ld.global.nc.f32 	%f81, [%rd23];
	add.f32 	%f93, %f93, %f81;
	add.s64 	%rd24, %rd3, %rd22;
	ld.global.nc.f32 	%f82, [%rd24];
	mul.wide.s32 	%rd25, %r87, 4;
	add.s64 	%rd26, %rd2, %rd25;
	ld.global.nc.f32 	%f83, [%rd26];
	sub.f32 	%f84, %f82, %f83;
	mul.f32 	%f85, %f81, %f84;
	add.s64 	%rd27, %rd1, %rd25;
	ld.global.nc.f32 	%f86, [%rd27];
	fma.rn.f32 	%f92, %f86, %f85, %f92;
	add.s32 	%r92, %r92, %r22;
	setp.lt.s32 	%p13, %r92, %r21;
	@%p13 bra 	$L__BB9_18;
	add.s32 	%r88, %r91, %r23;
	mul.wide.s32 	%rd28, %r88, 4;
	add.s64 	%rd29, %rd6, %rd28;
	st.global.f32 	[%rd29], %f93;
	add.s64 	%rd30, %rd5, %rd28;
	st.global.f32 	[%rd30], %f92;
	add.s32 	%r91, %r91, %r24;
	setp.lt.s32 	%p14, %r91, %r30;
	@%p14 bra 	$L__BB9_17;
$L__BB9_20:
	ret;

}
	// .globl	_Z34InstanceNormGradBetaGammaTempToOutIfEvPKT_S2_iiPS0_S3_
.visible .entry _Z34InstanceNormGradBetaGammaTempToOutIfEvPKT_S2_iiPS0_S3_(
	.param .u64 .ptr .align 1 _Z34InstanceNormGradBetaGammaTempToOutIfEvPKT_S2_iiPS0_S3__param_0,
	.param .u64 .ptr .align 1 _Z34InstanceNormGradBetaGammaTempToOutIfEvPKT_S2_iiPS0_S3__param_1,
	.param .u32 _Z34InstanceNormGradBetaGammaTempToOutIfEvPKT_S2_iiPS0_S3__param_2,
	.param .u32 _Z34InstanceNormGradBetaGammaTempToOutIfEvPKT_S2_iiPS0_S3__param_3,
	.param .u64 .ptr .align 1 _Z34InstanceNormGradBetaGammaTempToOutIfEvPKT_S2_iiPS0_S3__param_4,
	.param .u64 .ptr .align 1 _Z34InstanceNormGradBetaGammaTempToOutIfEvPKT_S2_iiPS0_S3__param_5
)
{
	.reg .pred 	%p<11>;
	.reg .b32 	%r<38>;
	.reg .b32 	%f<159>;
	.reg .b64 	%rd<77>;

	ld.param.u64 	%rd5, [_Z34InstanceNormGradBetaGammaTempToOutIfEvPKT_S2_iiPS0_S3__param_0];
	ld.param.u64 	%rd6, [_Z34InstanceNormGradBetaGammaTempToOutIfEvPKT_S2_iiPS0_S3__param_1];
	ld.param.u32 	%r23, [_Z34InstanceNormGradBetaGammaTempToOutIfEvPKT_S2_iiPS0_S3__param_2];
	ld.param.u32 	%r24, [_Z34InstanceNormGradBetaGammaTempToOutIfEvPKT_S2_iiPS0_S3__param_3];
	ld.param.u64 	%rd3, [_Z34InstanceNormGradBetaGammaTempToOutIfEvPKT_S2_iiPS0_S3__param_4];
	ld.param.u64 	%rd4, [_Z34InstanceNormGradBetaGammaTempToOutIfEvPKT_S2_iiPS0_S3__param_5];
	cvta.to.global.u64 	%rd1, %rd6;
	cvta.to.global.u64 	%rd2, %rd5;
	mov.u32 	%r25, %tid.x;
	mov.u32 	%r26, %ctaid.x;
	mov.u32 	%r27, %ntid.x;
	mad.lo.s32 	%r1, %r26, %r27, %r25;
	setp.ge.s32 	%p1, %r1, %r23;
	@%p1 bra 	$L__BB10_15;
	setp.lt.s32 	%p2, %r24, 1;
	mov.f32 	%f157, 0f00000000;
	mov.f32 	%f158, %f157;
	@%p2 bra 	$L__BB10_14;
	and.b32  	%r2, %r24, 15;
	setp.lt.u32 	%p3, %r24, 16;
	mov.f32 	%f158, 0f00000000;
	mov.b32 	%r34, 0;
	mov.f32 	%f157, %f158;
	@%p3 bra 	$L__BB10_5;
	and.b32  	%r34, %r24, 2147483632;
	neg.s32 	%r32, %r34;
	shl.b32 	%r5, %r23, 4;
	mov.f32 	%f158, 0f00000000;
	mul.wide.s32 	%rd10, %r23, 4;
	mov.u32 	%r31, %r1;
$L__BB10_4:
	.pragma "nounroll";
	mul.wide.s32 	%rd7, %r31, 4;
	add.s64 	%rd8, %rd2, %rd7;
	ld.global.nc.f32 	%f31, [%rd8];
	add.s64 	%rd9, %rd1, %rd7;
	ld.global.nc.f32 	%f32, [%rd9];
	add.f32 	%f33, %f157, %f31;
	add.f32 	%f34, %f158, %f32;
	add.s64 	%rd11, %rd8, %rd10;
	ld.global.nc.f32 	%f35, [%rd11];
	add.s64 	%rd12, %rd9, %rd10;
	ld.global.nc.f32 	%f36, [%rd12];
	add.f32 	%f37, %f33, %f35;
	add.f32 	%f38, %f34, %f36;
	add.s64 	%rd13, %rd11, %rd10;
	ld.global.nc.f32 	%f39, [%rd13];
	add.s64 	%rd14, %rd12, %rd10;
	ld.global.nc.f32 	%f40, [%rd14];
	add.f32 	%f41, %f37, %f39;
	add.f32 	%f42, %f38, %f40;
	add.s64 	%rd15, %rd13, %rd10;
	ld.global.nc.f32 	%f43, [%rd15];
	add.s64 	%rd16, %rd14, %rd10;
	ld.global.nc.f32 	%f44, [%rd16];
	add.f32 	%f45, %f41, %f43;
	add.f32 	%f46, %f42, %f44;
	add.s64 	%rd17, %rd15, %rd10;
	ld.global.nc.f32 	%f47, [%rd17];
	add.s64 	%rd18, %rd16, %rd10;
	ld.global.nc.f32 	%f48, [%rd18];
	add.f32 	%f49, %f45, %f47;
	add.f32 	%f50, %f46, %f48;
	add.s64 	%rd19, %rd17, %rd10;
	ld.global.nc.f32 	%f51, [%rd19];
	add.s64 	%rd20, %rd18, %rd10;
	ld.global.nc.f32 	%f52, [%rd20];
	add.f32 	%f53, %f49, %f51;
	add.f32 	%f54, %f50, %f52;
	add.s64 	%rd21, %rd19, %rd10;
	ld.global.nc.f32 	%f55, [%rd21];
	add.s64 	%rd22, %rd20, %rd10;
	ld.global.nc.f32 	%f56, [%rd22];
	add.f32 	%f57, %f53, %f55;
	add.f32 	%f58, %f54, %f56;
	add.s64 	%rd23, %rd21, %rd10;
	ld.global.nc.f32 	%f59, [%rd23];
	add.s64 	%rd24, %rd22, %rd10;
	ld.global.nc.f32 	%f60, [%rd24];
	add.f32 	%f61, %f57, %f59;
	add.f32 	%f62, %f58, %f60;
	add.s64 	%rd25, %rd23, %rd10;
	ld.global.nc.f32 	%f63, [%rd25];
	add.s64 	%rd26, %rd24, %rd10;
	ld.global.nc.f32 	%f64, [%rd26];
	add.f32 	%f65, %f61, %f63;
	add.f32 	%f66, %f62, %f64;
	add.s64 	%rd27, %rd25, %rd10;
	ld.global.nc.f32 	%f67, [%rd27];
	add.s64 	%rd28, %rd26, %rd10;
	ld.global.nc.f32 	%f68, [%rd28];
	add.f32 	%f69, %f65, %f67;
	add.f32 	%f70, %f66, %f68;
	add.s64 	%rd29, %rd27, %rd10;
	ld.global.nc.f32 	%f71, [%rd29];
	add.s64 	%rd30, %rd28, %rd10;
	ld.global.nc.f32 	%f72, [%rd30];
	add.f32 	%f73, %f69, %f71;
	add.f32 	%f74, %f70, %f72;
	add.s64 	%rd31, %rd29, %rd10;
	ld.global.nc.f32 	%f75, [%rd31];
	add.s64 	%rd32, %rd30, %rd10;
	ld.global.nc.f32 	%f76, [%rd32];
	add.f32 	%f77, %f73, %f75;
	add.f32 	%f78, %f74, %f76;
	add.s64 	%rd33, %rd31, %rd10;
	ld.global.nc.f32 	%f79, [%rd33];
	add.s64 	%rd34, %rd32, %rd10;
	ld.global.nc.f32 	%f80, [%rd34];
	add.f32 	%f81, %f77, %f79;
	add.f32 	%f82, %f78, %f80;
	add.s64 	%rd35, %rd33, %rd10;
	ld.global.nc.f32 	%f83, [%rd35];
	add.s64 	%rd36, %rd34, %rd10;
	ld.global.nc.f32 	%f84, [%rd36];
	add.f32 	%f85, %f81, %f83;
	add.f32 	%f86, %f82, %f84;
	add.s64 	%rd37, %rd35, %rd10;
	ld.global.nc.f32 	%f87, [%rd37];
	add.s64 	%rd38, %rd36, %rd10;
	ld.global.nc.f32 	%f88, [%rd38];
	add.f32 	%f89, %f85, %f87;
	add.f32 	%f90, %f86, %f88;
	add.s64 	%rd39, %rd37, %rd10;
	ld.global.nc.f32 	%f91, [%rd39];
	add.s64 	%rd40, %rd38, %rd10;
	ld.global.nc.f32 	%f92, [%rd40];
	add.f32 	%f157, %f89, %f91;
	add.f32 	%f158, %f90, %f92;
	add.s32 	%r32, %r32, 16;
	add.s32 	%r31, %r31, %r5;
	setp.ne.s32 	%p4, %r32, 0;
	@%p4 bra 	$L__BB10_4;
$L__BB10_5:
	setp.eq.s32 	%p5, %r2, 0;
	@%p5 bra 	$L__BB10_14;
	and.b32  	%r11, %r24, 7;
	setp.lt.u32 	%p6, %r2, 8;
	@%p6 bra 	$L__BB10_8;
	mad.lo.s32 	%r29, %r34, %r23, %r1;
	mul.wide.s32 	%rd41, %r29, 4;
	add.s64 	%rd42, %rd2, %rd41;
	ld.global.nc.f32 	%f94, [%rd42];
	add.s64 	%rd43, %rd1, %rd41;
	ld.global.nc.f32 	%f95, [%rd43];
	add.f32 	%f96, %f157, %f94;
	add.f32 	%f97, %f158, %f95;
	mul.wide.s32 	%rd44, %r23, 4;
	add.s64 	%rd45, %rd42, %rd44;
	ld.global.nc.f32 	%f98, [%rd45];
	add.s64 	%rd46, %rd43, %rd44;
	ld.global.nc.f32 	%f99, [%rd46];
	add.f32 	%f100, %f96, %f98;
	add.f32 	%f101, %f97, %f99;
	add.s64 	%rd47, %rd45, %rd44;
	ld.global.nc.f32 	%f102, [%rd47];
	add.s64 	%rd48, %rd46, %rd44;
	ld.global.nc.f32 	%f103, [%rd48];
	add.f32 	%f104, %f100, %f102;
	add.f32 	%f105, %f101, %f103;
	add.s64 	%rd49, %rd47, %rd44;
	ld.global.nc.f32 	%f106, [%rd49];
	add.s64 	%rd50, %rd48, %rd44;
	ld.global.nc.f32 	%f107, [%rd50];
	add.f32 	%f108, %f104, %f106;
	add.f32 	%f109, %f105, %f107;
	add.s64 	%rd51, %rd49, %rd44;
	ld.global.nc.f32 	%f110, [%rd51];
	add.s64 	%rd52, %rd50, %rd44;
	ld.global.nc.f32 	%f111, [%rd52];
	add.f32 	%f112, %f108, %f110;
	add.f32 	%f113, %f109, %f111;
	add.s64 	%rd53, %rd51, %rd44;
	ld.global.nc.f32 	%f114, [%rd53];
	add.s64 	%rd54, %rd52, %rd44;
	ld.global.nc.f32 	%f115, [%rd54];
	add.f32 	%f116, %f112, %f114;
	add.f32 	%f117, %f113, %f115;
	add.s64 	%rd55, %rd53, %rd44;
	ld.global.nc.f32 	%f118, [%rd55];
	add.s64 	%rd56, %rd54, %rd44;
	ld.global.nc.f32 	%f119, [%rd56];
	add.f32 	%f120, %f116, %f118;
	add.f32 	%f121, %f117, %f119;
	add.s64 	%rd57, %rd55, %rd44;
	ld.global.nc.f32 	%f122, [%rd57];
	add.s64 	%rd58, %rd56, %rd44;
	ld.global.nc.f32 	%f123, [%rd58];
	add.f32 	%f157, %f120, %f122;
	add.f32 	%f158, %f121, %f123;
	add.s32 	%r34, %r34, 8;
$L__BB10_8:
	setp.eq.s32 	%p7, %r11, 0;
	@%p7 bra 	$L__BB10_14;
	and.b32  	%r14, %r24, 3;
	setp.lt.u32 	%p8, %r11, 4;
	@%p8 bra 	$L__BB10_11;
	mad.lo.s32 	%r30, %r34, %r23, %r1;
	mul.wide.s32 	%rd59, %r30, 4;
	add.s64 	%rd60, %rd2, %rd59;
	ld.global.nc.f32 	%f125, [%rd60];
	add.s64 	%rd61, %rd1, %rd59;
	ld.global.nc.f32 	%f126, [%rd61];
	add.f32 	%f127, %f157, %f125;
	add.f32 	%f128, %f158, %f126;
	mul.wide.s32 	%rd62, %r23, 4;
	add.s64 	%rd63, %rd60, %rd62;
	ld.global.nc.f32 	%f129, [%rd63];
	add.s64 	%rd64, %rd61, %rd62;
	ld.global.nc.f32 	%f130, [%rd64];
	add.f32 	%f131, %f127, %f129;
	add.f32 	%f132, %f128, %f130;
	add.s64 	%rd65, %rd63, %rd62;
	ld.global.nc.f32 	%f133, [%rd65];
	add.s64 	%rd66, %rd64, %rd62;
	ld.global.nc.f32 	%f134, [%rd66];
	add.f32 	%f135, %f131, %f133;
	add.f32 	%f136, %f132, %f134;
	add.s64 	%rd67, %rd65, %rd62;
	ld.global.nc.f32 	%f137, [%rd67];
	add.s64 	%rd68, %rd66, %rd62;
	ld.global.nc.f32 	%f138, [%rd68];
	add.f32 	%f157, %f135, %f137;
	add.f32 	%f158, %f136, %f138;
	add.s32 	%r34, %r34, 4;
$L__BB10_11:
	setp.eq.s32 	%p9, %r14, 0;
	@%p9 bra 	$L__BB10_14;
	mad.lo.s32 	%r37, %r34, %r23, %r1;
	neg.s32 	%r36, %r14;
$L__BB10_13:
	.pragma "nounroll";
	mul.wide.s32 	%rd69, %r37, 4;
	add.s64 	%rd70, %rd2, %rd69;
	ld.global.nc.f32 	%f139, [%rd70];
	add.s64 	%rd71, %rd1, %rd69;
	ld.global.nc.f32 	%f140, [%rd71];
	add.f32 	%f157, %f157, %f139;
	add.f32 	%f158, %f158, %f140;
	add.s32 	%r37, %r37, %r23;
	add.s32 	%r36, %r36, 1;
	setp.ne.s32 	%p10, %r36, 0;
	@%p10 bra 	$L__BB10_13;
$L__BB10_14:
	cvta.to.global.u64 	%rd72, %rd3;
	mul.wide.s32 	%rd73, %r1, 4;
	add.s64 	%rd74, %rd72, %rd73;
	st.global.f32 	[%rd74], %f157;
	cvta.to.global.u64 	%rd75, %rd4;
	add.s64 	%rd76, %rd75, %rd73;
	st.global.f32 	[%rd76], %f158;
$L__BB10_15:
	ret;

}
	// .globl	_Z32InstanceNormRowReduceInToOutWarpIff6DvarOpIffE7DmeanOpIffEEvPKT_iiiPT0_S8_T1_T2_i
.visible .entry _Z32InstanceNormRowReduceInToOutWarpIff6DvarOpIffE7DmeanOpIffEEvPKT_iiiPT0_S8_T1_T2_i(
	.param .u64 .ptr .align 1 _Z32InstanceNormRowReduceInToOutWarpIff6DvarOpIffE7DmeanOpIffEEvPKT_iiiPT0_S8_T1_T2_i_param_0,
	.param .u32 _Z32InstanceNormRowReduceInToOutWarpIff6DvarOpIffE7DmeanOpIffEEvPKT_iiiPT0_S8_T1_T2_i_param_1,
	.param .u32 _Z32InstanceNormRowReduceInToOutWarpIff6DvarOpIffE7DmeanOpIffEEvPKT_iiiPT0_S8_T1_T2_i_param_2,
	.param .u32 _Z32InstanceNormRowReduceInToOutWarpIff6DvarOpIffE7DmeanOpIffEEvPKT_iiiPT0_S8_T1_T2_i_param_3,
	.param .u64 .ptr .align 1 _Z32InstanceNormRowReduceInToOutWarpIff6DvarOpIffE7DmeanOpIffEEvPKT_iiiPT0_S8_T1_T2_i_param_4,
	.param .u64 .ptr .align 1 _Z32InstanceNormRowReduceInToOutWarpIff6DvarOpIffE7DmeanOpIffEEvPKT_iiiPT0_S8_T1_T2_i_param_5,
	.param .align 8 .b8 _Z32InstanceNormRowReduceInToOutWarpIff6DvarOpIffE7DmeanOpIffEEvPKT_iiiPT0_S8_T1_T2_i_param_6[40],
	.param .align 8 .b8 _Z32InstanceNormRowReduceInToOutWarpIff6DvarOpIffE7DmeanOpIffEEvPKT_iiiPT0_S8_T1_T2_i_param_7[48],
	.param .u32 _Z32InstanceNormRowReduceInToOutWarpIff6DvarOpIffE7DmeanOpIffEEvPKT_iiiPT0_S8_T1_T2_i_param_8
)
{
	.reg .pred 	%p<30>;
	.reg .b32 	%r<183>;
	.reg .b32 	%f<311>;
	.reg .b64 	%rd<135>;
	.reg .b64 	%fd<164>;

	ld.param.u64 	%rd18, [_Z32InstanceNormRowReduceInToOutWarpIff6DvarOpIffE7DmeanOpIffEEvPKT_iiiPT0_S8_T1_T2_i_param_7+24];
	ld.param.u64 	%rd19, [_Z32InstanceNormRowReduceInToOutWarpIff6DvarOpIffE7DmeanOpIffEEvPKT_iiiPT0_S8_T1_T2_i_param_7+16];
	ld.param.u64 	%rd20, [_Z32InstanceNormRowReduceInToOutWarpIff6DvarOpIffE7DmeanOpIffEEvPKT_iiiPT0_S8_T1_T2_i_param_7+8];
	ld.param.u64 	%rd21, [_Z32InstanceNormRowReduceInToOutWarpIff6DvarOpIffE7DmeanOpIffEEvPKT_iiiPT0_S8_T1_T2_i_param_7];
	ld.param.u64 	%rd22, [_Z32InstanceNormRowReduceInToOutWarpIff6DvarOpIffE7DmeanOpIffEEvPKT_iiiPT0_S8_T1_T2_i_param_6+24];
	ld.param.u64 	%rd23, [_Z32InstanceNormRowReduceInToOutWarpIff6DvarOpIffE7DmeanOpIffEEvPKT_iiiPT0_S8_T1_T2_i_param_6+16];
	ld.param.u64 	%rd24, [_Z32InstanceNormRowReduceInToOutWarpIff6DvarOpIffE7DmeanOpIffEEvPKT_iiiPT0_S8_T1_T2_i_param_6+8];
	ld.param.u64 	%rd25, [_Z32InstanceNormRowReduceInToOutWarpIff6DvarOpIffE7DmeanOpIffEEvPKT_iiiPT0_S8_T1_T2_i_param_6];
	ld.param.u64 	%rd26, [_Z32InstanceNormRowReduceInToOutWarpIff6DvarOpIffE7DmeanOpIffEEvPKT_iiiPT0_S8_T1_T2_i_param_0];
	ld.param.u32 	%r58, [_Z32InstanceNormRowReduceInToOutWarpIff6DvarOpIffE7DmeanOpIffEEvPKT_iiiPT0_S8_T1_T2_i_param_1];
	ld.param.u32 	%r55, [_Z32InstanceNormRowReduceInToOutWarpIff6DvarOpIffE7DmeanOpIffEEvPKT_iiiPT0_S8_T1_T2_i_param_2];
	ld.param.u32 	%r56, [_Z32InstanceNormRowReduceInToOutWarpIff6DvarOpIffE7DmeanOpIffEEvPKT_iiiPT0_S8_T1_T2_i_param_3];
	ld.param.u64 	%rd16, [_Z32InstanceNormRowReduceInToOutWarpIff6DvarOpIffE7DmeanOpIffEEvPKT_iiiPT0_S8_T1_T2_i_param_4];
	ld.param.u64 	%rd17, [_Z32InstanceNormRowReduceInToOutWarpIff6DvarOpIffE7DmeanOpIffEEvPKT_iiiPT0_S8_T1_T2_i_param_5];
	ld.param.v2.u32 	{%r1, %r2}, [_Z32InstanceNormRowReduceInToOutWarpIff6DvarOpIffE7DmeanOpIffEEvPKT_iiiPT0_S8_T1_T2_i_param_6+32];
	ld.param.v2.u32 	{%r3, %r4}, [_Z32InstanceNormRowReduceInToOutWarpIff6DvarOpIffE7DmeanOpIffEEvPKT_iiiPT0_S8_T1_T2_i_param_7+40];
	ld.param.u32 	%r57, [_Z32InstanceNormRowReduceInToOutWarpIff6DvarOpIffE7DmeanOpIffEEvPKT_iiiPT0_S8_T1_T2_i_param_8];
	cvta.to.global.u64 	%rd1, %rd26;
	cvta.to.global.u64 	%rd2, %rd25;
	cvta.to.global.u64 	%rd3, %rd24;
	cvta.to.global.u64 	%rd4, %rd23;
	cvta.to.global.u64 	%rd5, %rd22;
	cvta.to.global.u64 	%rd6, %rd21;
	cvta.to.global.u64 	%rd7, %rd20;
	cvta.to.global.u64 	%rd8, %rd19;
	cvta.to.global.u64 	%rd9, %rd18;
	mov.u32 	%r59, %tid.x;
	and.b32  	%r5, %r59, 31;
	shr.u32 	%r60, %r59, 5;
	mov.u32 	%r61, %ctaid.x;
	shl.b32 	%r62, %r61, 3;
	add.s32 	%r165, %r62, %r60;
	mul.lo.s32 	%r7, %r55, %r58;
	setp.ge.s32 	%p1, %r165, %r7;
	@%p1 bra 	$L__BB11_43;
	cvt.rn.f64.s32 	%fd8, %r4;
	mov.f64 	%fd9, 0d4000000000000000;
	div.rn.f64 	%fd1, %fd9, %fd8;
	mov.u32 	%r63, %nctaid.x;
	shl.b32 	%r8, %r63, 3;
	not.b32 	%r64, %r5;
	add.s32 	%r9, %r56, %r64;
	shr.u32 	%r65, %r9, 5;
	add.s32 	%r66, %r65, 1;
	and.b32  	%r10, %r66, 3;
	add.s32 	%r11, %r10, -1;
	and.b32  	%r12, %r66, 268435452;
	and.b32  	%r13, %r9, 32;
	cvta.to.global.u64 	%rd10, %rd16;
	cvta.to.global.u64 	%rd11, %rd17;
$L__BB11_2:
	setp.ge.s32 	%p2, %r5, %r56;
	mov.f32 	%f299, 0f00000000;
	@%p2 bra 	$L__BB11_20;
	setp.ne.s32 	%p3, %r57, 0;
	mul.lo.s32 	%r15, %r165, %r2;
	@%p3 bra 	$L__BB11_12;
	setp.lt.u32 	%p9, %r9, 96;
	mov.f32 	%f299, 0f00000000;
	mov.u32 	%r168, %r5;
	@%p9 bra 	$L__BB11_7;
	div.s32 	%r76, %r165, %r55;
	mul.lo.s32 	%r77, %r76, %r55;
	sub.s32 	%r16, %r165, %r77;
	mul.lo.s32 	%r17, %r76, %r2;
	mad.lo.s32 	%r78, %r76, %r1, %r16;
	mul.wide.s32 	%rd43, %r78, 4;
	add.s64 	%rd44, %rd4, %rd43;
	ld.global.f32 	%f110, [%rd44];
	add.s64 	%rd45, %rd5, %rd43;
	ld.global.f32 	%f1, [%rd45];
	mul.wide.s32 	%rd46, %r16, 4;
	add.s64 	%rd47, %rd2, %rd46;
	ld.global.f32 	%f2, [%rd47];
	mul.f32 	%f111, %f110, %f110;
	mul.f32 	%f112, %f110, %f111;
	cvt.f64.f32 	%fd2, %f112;
	mov.b32 	%r167, 0;
	mov.f32 	%f299, 0f00000000;
	mov.u32 	%r168, %r5;
$L__BB11_6:
	.pragma "nounroll";
	add.s32 	%r79, %r17, %r168;
	mad.lo.s32 	%r80, %r79, %r1, %r16;
	mul.wide.s32 	%rd48, %r80, 4;
	add.s64 	%rd49, %rd1, %rd48;
	ld.global.nc.f32 	%f113, [%rd49];
	mul.f32 	%f114, %f113, %f2;
	add.s64 	%rd50, %rd3, %rd48;
	ld.global.f32 	%f115, [%rd50];
	sub.f32 	%f116, %f115, %f1;
	mul.f32 	%f117, %f114, %f116;
	cvt.f64.f32 	%fd33, %f117;
	mul.f64 	%fd34, %fd33, 0dBFE0000000000000;
	mul.f64 	%fd35, %fd34, %fd2;
	cvt.rn.f32.f64 	%f118, %fd35;
	add.f32 	%f119, %f299, %f118;
	add.s32 	%r81, %r79, 32;
	mad.lo.s32 	%r82, %r81, %r1, %r16;
	mul.wide.s32 	%rd51, %r82, 4;
	add.s64 	%rd52, %rd1, %rd51;
	ld.global.nc.f32 	%f120, [%rd52];
	mul.f32 	%f121, %f120, %f2;
	add.s64 	%rd53, %rd3, %rd51;
	ld.global.f32 	%f122, [%rd53];
	sub.f32 	%f123, %f122, %f1;
	mul.f32 	%f124, %f121, %f123;
	cvt.f64.f32 	%fd36, %f124;
	mul.f64 	%fd37, %fd36, 0dBFE0000000000000;
	mul.f64 	%fd38, %fd37, %fd2;
	cvt.rn.f32.f64 	%f125, %fd38;
	add.f32 	%f126, %f119, %f125;
	add.s32 	%r83, %r79, 64;
	mad.lo.s32 	%r84, %r83, %r1, %r16;
	mul.wide.s32 	%rd54, %r84, 4;
	add.s64 	%rd55, %rd1, %rd54;
	ld.global.nc.f32 	%f127, [%rd55];
	mul.f32 	%f128, %f127, %f2;
	add.s64 	%rd56, %rd3, %rd54;
	ld.global.f32 	%f129, [%rd56];
	sub.f32 	%f130, %f129, %f1;
	mul.f32 	%f131, %f128, %f130;
	cvt.f64.f32 	%fd39, %f131;
	mul.f64 	%fd40, %fd39, 0dBFE0000000000000;
	mul.f64 	%fd41, %fd40, %fd2;
	cvt.rn.f32.f64 	%f132, %fd41;
	add.f32 	%f133, %f126, %f132;
	add.s32 	%r85, %r79, 96;
	mad.lo.s32 	%r86, %r85, %r1, %r16;
	mul.wide.s32 	%rd57, %r86, 4;
	add.s64 	%rd58, %rd1, %rd57;
	ld.global.nc.f32 	%f134, [%rd58];
	mul.f32 	%f135, %f134, %f2;
	add.s64 	%rd59, %rd3, %rd57;
	ld.global.f32 	%f136, [%rd59];
	sub.f32 	%f137, %f136, %f1;
	mul.f32 	%f138, %f135, %f137;
	cvt.f64.f32 	%fd42, %f138;
	mul.f64 	%fd43, %fd42, 0dBFE0000000000000;
	mul.f64 	%fd44, %fd43, %fd2;
	cvt.rn.f32.f64 	%f139, %fd44;
	add.f32 	%f299, %f133, %f139;
	add.s32 	%r168, %r168, 128;
	add.s32 	%r167, %r167, 4;
	setp.ne.s32 	%p10, %r167, %r12;
	@%p10 bra 	$L__BB11_6;
$L__BB11_7:
	setp.eq.s32 	%p11, %r10, 0;
	@%p11 bra 	$L__BB11_20;
	setp.eq.s32 	%p12, %r11, 0;
	@%p12 bra 	$L__BB11_10;
	div.s32 	%r87, %r165, %r55;
	mul.lo.s32 	%r88, %r87, %r55;
	sub.s32 	%r89, %r165, %r88;
	mad.lo.s32 	%r90, %r87, %r2, %r168;
	mad.lo.s32 	%r91, %r90, %r1, %r89;
	mul.wide.s32 	%rd60, %r91, 4;
	add.s64 	%rd61, %rd1, %rd60;
	ld.global.nc.f32 	%f141, [%rd61];
	mad.lo.s32 	%r92, %r87, %r1, %r89;
	mul.wide.s32 	%rd62, %r92, 4;
	add.s64 	%rd63, %rd4, %rd62;
	ld.global.f32 	%f142, [%rd63];
	add.s64 	%rd64, %rd5, %rd62;
	ld.global.f32 	%f143, [%rd64];
	mul.wide.s32 	%rd65, %r89, 4;
	add.s64 	%rd66, %rd2, %rd65;
	ld.global.f32 	%f144, [%rd66];
	mul.f32 	%f145, %f141, %f144;
	add.s64 	%rd67, %rd3, %rd60;
	ld.global.f32 	%f146, [%rd67];
	sub.f32 	%f147, %f146, %f143;
	mul.f32 	%f148, %f145, %f147;
	cvt.f64.f32 	%fd45, %f148;
	mul.f64 	%fd46, %fd45, 0dBFE0000000000000;
	mul.f32 	%f149, %f142, %f142;
	mul.f32 	%f150, %f142, %f149;
	cvt.f64.f32 	%fd47, %f150;
	mul.f64 	%fd48, %fd46, %fd47;
	cvt.rn.f32.f64 	%f151, %fd48;
	add.f32 	%f152, %f299, %f151;
	add.s32 	%r93, %r90, 32;
	mad.lo.s32 	%r94, %r93, %r1, %r89;
	mul.wide.s32 	%rd68, %r94, 4;
	add.s64 	%rd69, %rd1, %rd68;
	ld.global.nc.f32 	%f153, [%rd69];
	mul.f32 	%f154, %f153, %f144;
	add.s64 	%rd70, %rd3, %rd68;
	ld.global.f32 	%f155, [%rd70];
	sub.f32 	%f156, %f155, %f143;
	mul.f32 	%f157, %f154, %f156;
	cvt.f64.f32 	%fd49, %f157;
	mul.f64 	%fd50, %fd49, 0dBFE0000000000000;
	mul.f64 	%fd51, %fd50, %fd47;
	cvt.rn.f32.f64 	%f158, %fd51;
	add.f32 	%f299, %f152, %f158;
	add.s32 	%r168, %r168, 64;
$L__BB11_10:
	setp.ne.s32 	%p13, %r13, 0;
	@%p13 bra 	$L__BB11_20;
	div.s32 	%r95, %r165, %r55;
	mul.lo.s32 	%r96, %r95, %r55;
	sub.s32 	%r97, %r165, %r96;
	mad.lo.s32 	%r98, %r95, %r2, %r168;
	mad.lo.s32 	%r99, %r98, %r1, %r97;
	mul.wide.s32 	%rd71, %r99, 4;
	add.s64 	%rd72, %rd1, %rd71;
	ld.global.nc.f32 	%f159, [%rd72];
	mad.lo.s32 	%r100, %r95, %r1, %r97;
	mul.wide.s32 	%rd73, %r100, 4;
	add.s64 	%rd74, %rd4, %rd73;
	ld.global.f32 	%f160, [%rd74];
	add.s64 	%rd75, %rd5, %rd73;
	ld.global.f32 	%f161, [%rd75];
	mul.wide.s32 	%rd76, %r97, 4;
	add.s64 	%rd77, %rd2, %rd76;
	ld.global.f32 	%f162, [%rd77];
	mul.f32 	%f163, %f159, %f162;
	add.s64 	%rd78, %rd3, %rd71;
	ld.global.f32 	%f164, [%rd78];
	sub.f32 	%f165, %f164, %f161;
	mul.f32 	%f166, %f163, %f165;
	cvt.f64.f32 	%fd52, %f166;
	mul.f64 	%fd53, %fd52, 0dBFE0000000000000;
	mul.f32 	%f167, %f160, %f160;
	mul.f32 	%f168, %f160, %f167;
	cvt.f64.f32 	%fd54, %f168;
	mul.f64 	%fd55, %fd53, %fd54;
	cvt.rn.f32.f64 	%f169, %fd55;
	add.f32 	%f299, %f299, %f169;
	bra.uni 	$L__BB11_20;
$L__BB11_12:
	mul.wide.s32 	%rd27, %r165, 4;
	add.s64 	%rd12, %rd5, %rd27;
	add.s64 	%rd13, %rd4, %rd27;
	setp.lt.u32 	%p4, %r9, 96;
	mov.f32 	%f299, 0f00000000;
	mov.u32 	%r173, %r5;
	@%p4 bra 	$L__BB11_15;
	shr.u32 	%r67, %r9, 5;
	add.s32 	%r68, %r67, 1;
	and.b32  	%r69, %r68, 268435452;
	neg.s32 	%r171, %r69;
	ld.global.f32 	%f11, [%rd12];
	ld.global.f32 	%f47, [%rd13];
	rem.s32 	%r70, %r165, %r1;
	mul.wide.s32 	%rd28, %r70, 4;
	add.s64 	%rd29, %rd2, %rd28;
	ld.global.f32 	%f12, [%rd29];
	mul.f32 	%f48, %f47, %f47;
	mul.f32 	%f49, %f47, %f48;
	cvt.f64.f32 	%fd3, %f49;
	add.s32 	%r170, %r5, %r15;
	mov.f32 	%f299, 0f00000000;
	mov.u32 	%r173, %r5;
$L__BB11_14:
	.pragma "nounroll";
	mul.wide.s32 	%rd30, %r170, 4;
	add.s64 	%rd31, %rd1, %rd30;
	add.s64 	%rd32, %rd3, %rd30;
	ld.global.nc.f32 	%f50, [%rd31];
	mul.f32 	%f51, %f50, %f12;
	ld.global.f32 	%f52, [%rd32];
	sub.f32 	%f53, %f52, %f11;
	mul.f32 	%f54, %f51, %f53;
	cvt.f64.f32 	%fd10, %f54;
	mul.f64 	%fd11, %fd10, 0dBFE0000000000000;
	mul.f64 	%fd12, %fd11, %fd3;
	cvt.rn.f32.f64 	%f55, %fd12;
	add.f32 	%f56, %f299, %f55;
	ld.global.nc.f32 	%f57, [%rd31+128];
	mul.f32 	%f58, %f57, %f12;
	ld.global.f32 	%f59, [%rd32+128];
	sub.f32 	%f60, %f59, %f11;
	mul.f32 	%f61, %f58, %f60;
	cvt.f64.f32 	%fd13, %f61;
	mul.f64 	%fd14, %fd13, 0dBFE0000000000000;
	mul.f64 	%fd15, %fd14, %fd3;
	cvt.rn.f32.f64 	%f62, %fd15;
	add.f32 	%f63, %f56, %f62;
	ld.global.nc.f32 	%f64, [%rd31+256];
	mul.f32 	%f65, %f64, %f12;
	ld.global.f32 	%f66, [%rd32+256];
	sub.f32 	%f67, %f66, %f11;
	mul.f32 	%f68, %f65, %f67;
	cvt.f64.f32 	%fd16, %f68;
	mul.f64 	%fd17, %fd16, 0dBFE0000000000000;
	mul.f64 	%fd18, %fd17, %fd3;
	cvt.rn.f32.f64 	%f69, %fd18;
	add.f32 	%f70, %f63, %f69;
	ld.global.nc.f32 	%f71, [%rd31+384];
	mul.f32 	%f72, %f71, %f12;
	ld.global.f32 	%f73, [%rd32+384];
	sub.f32 	%f74, %f73, %f11;
	mul.f32 	%f75, %f72, %f74;
	cvt.f64.f32 	%fd19, %f75;
	mul.f64 	%fd20, %fd19, 0dBFE0000000000000;
	mul.f64 	%fd21, %fd20, %fd3;
	cvt.rn.f32.f64 	%f76, %fd21;
	add.f32 	%f299, %f70, %f76;
	add.s32 	%r173, %r173, 128;
	add.s32 	%r171, %r171, 4;
	add.s32 	%r170, %r170, 128;
	setp.ne.s32 	%p5, %r171, 0;
	@%p5 bra 	$L__BB11_14;
$L__BB11_15:
	setp.eq.s32 	%p6, %r10, 0;
	@%p6 bra 	$L__BB11_20;
	setp.eq.s32 	%p7, %r11, 0;
	@%p7 bra 	$L__BB11_18;
	add.s32 	%r71, %r173, %r15;
	mul.wide.s32 	%rd33, %r71, 4;
	add.s64 	%rd34, %rd1, %rd33;
	ld.global.nc.f32 	%f78, [%rd34];
	rem.s32 	%r72, %r165, %r1;
	mul.wide.s32 	%rd35, %r72, 4;
	add.s64 	%rd36, %rd2, %rd35;
	ld.global.f32 	%f79, [%rd36];
	mul.f32 	%f80, %f78, %f79;
	add.s64 	%rd37, %rd3, %rd33;
	ld.global.f32 	%f81, [%rd37];
	ld.global.f32 	%f82, [%rd12];
	sub.f32 	%f83, %f81, %f82;
	mul.f32 	%f84, %f80, %f83;
	cvt.f64.f32 	%fd22, %f84;
	mul.f64 	%fd23, %fd22, 0dBFE0000000000000;
	ld.global.f32 	%f85, [%rd13];
	mul.f32 	%f86, %f85, %f85;
	mul.f32 	%f87, %f85, %f86;
	cvt.f64.f32 	%fd24, %f87;
	mul.f64 	%fd25, %fd23, %fd24;
	cvt.rn.f32.f64 	%f88, %fd25;
	add.f32 	%f89, %f299, %f88;
	ld.global.nc.f32 	%f90, [%rd34+128];
	mul.f32 	%f91, %f90, %f79;
	ld.global.f32 	%f92, [%rd37+128];
	sub.f32 	%f93, %f92, %f82;
	mul.f32 	%f94, %f91, %f93;
	cvt.f64.f32 	%fd26, %f94;
	mul.f64 	%fd27, %fd26, 0dBFE0000000000000;
	mul.f64 	%fd28, %fd27, %fd24;
	cvt.rn.f32.f64 	%f95, %fd28;
	add.f32 	%f299, %f89, %f95;
	add.s32 	%r173, %r173, 64;
$L__BB11_18:
	setp.ne.s32 	%p8, %r13, 0;
	@%p8 bra 	$L__BB11_20;
	add.s32 	%r73, %r173, %r15;
	mul.wide.s32 	%rd38, %r73, 4;
	add.s64 	%rd39, %rd1, %rd38;
	ld.global.nc.f32 	%f96, [%rd39];
	rem.s32 	%r74, %r165, %r1;
	mul.wide.s32 	%rd40, %r74, 4;
	add.s64 	%rd41, %rd2, %rd40;
	ld.global.f32 	%f97, [%rd41];
	mul.f32 	%f98, %f96, %f97;
	add.s64 	%rd42, %rd3, %rd38;
	ld.global.f32 	%f99, [%rd42];
	ld.global.f32 	%f100, [%rd12];
	sub.f32 	%f101, %f99, %f100;
	mul.f32 	%f102, %f98, %f101;
	cvt.f64.f32 	%fd29, %f102;
	mul.f64 	%fd30, %fd29, 0dBFE0000000000000;
	ld.global.f32 	%f103, [%rd13];
	mul.f32 	%f104, %f103, %f103;
	mul.f32 	%f105, %f103, %f104;
	cvt.f64.f32 	%fd31, %f105;
	mul.f64 	%fd32, %fd30, %fd31;
	cvt.rn.f32.f64 	%f106, %fd32;
	add.f32 	%f299, %f299, %f106;
$L__BB11_20:
	setp.ne.s32 	%p14, %r5, 0;
	mov.b32 	%r101, 1;
	mov.b32 	%r114, 31;
	mov.b32 	%r115, -1;
	// begin inline asm
	{  .reg .f32 r0;  .reg .pred p;  shfl.sync.down.b32 r0|p, %f299, %r101, %r114, %r115;  @p add.f32 r0, r0, %f299;  mov.f32 %f170, r0;}
	// end inline asm
	mov.b32 	%r104, 2;
	// begin inline asm
	{  .reg .f32 r0;  .reg .pred p;  shfl.sync.down.b32 r0|p, %f170, %r104, %r114, %r115;  @p add.f32 r0, r0, %f170;  mov.f32 %f173, r0;}
	// end inline asm
	mov.b32 	%r107, 4;
	// begin inline asm
	{  .reg .f32 r0;  .reg .pred p;  shfl.sync.down.b32 r0|p, %f173, %r107, %r114, %r115;  @p add.f32 r0, r0, %f173;  mov.f32 %f176, r0;}
	// end inline asm
	mov.b32 	%r110, 8;
	// begin inline asm
	{  .reg .f32 r0;  .reg .pred p;  shfl.sync.down.b32 r0|p, %f176, %r110, %r114, %r115;  @p add.f32 r0, r0, %f176;  mov.f32 %f179, r0;}
	// end inline asm
	mov.b32 	%r113, 16;
	// begin inline asm
	{  .reg .f32 r0;  .reg .pred p;  shfl.sync.down.b32 r0|p, %f179, %r113, %r114, %r115;  @p add.f32 r0, r0, %f179;  mov.f32 %f182, r0;}
	// end inline asm
	mov.b32 	%r116, %f182;
	shfl.sync.idx.b32	%r36|%p15, %r116, 0, 31, -1;
	@%p14 bra 	$L__BB11_22;
	mul.wide.s32 	%rd79, %r165, 4;
	add.s64 	%rd80, %rd10, %rd79;
	st.global.u32 	[%rd80], %r36;
$L__BB11_22:
	setp.ge.s32 	%p16, %r5, %r56;
	mov.f32 	%f310, 0f00000000;
	@%p16 bra 	$L__BB11_40;
	setp.ne.s32 	%p17, %r57, 0;
	mul.lo.s32 	%r37, %r165, %r4;
	mov.b32 	%f186, %r36;
	cvt.f64.f32 	%fd56, %f186;
	mul.f64 	%fd4, %fd1, %fd56;
	@%p17 bra 	$L__BB11_32;
	setp.lt.u32 	%p23, %r9, 96;
	mov.f32 	%f310, 0f00000000;
	mov.u32 	%r177, %r5;
	@%p23 bra 	$L__BB11_27;
	div.s32 	%r125, %r165, %r55;
	mul.lo.s32 	%r126, %r125, %r55;
	sub.s32 	%r38, %r165, %r126;
	mul.lo.s32 	%r39, %r125, %r4;
	mad.lo.s32 	%r127, %r125, %r3, %r38;
	mul.wide.s32 	%rd97, %r127, 4;
	add.s64 	%rd98, %rd8, %rd97;
	ld.global.f32 	%f233, [%rd98];
	add.s64 	%rd99, %rd9, %rd97;
	ld.global.f32 	%f22, [%rd99];
	mul.wide.s32 	%rd100, %r38, 4;
	add.s64 	%rd101, %rd6, %rd100;
	ld.global.f32 	%f234, [%rd101];
	cvt.f64.f32 	%fd5, %f234;
	cvt.f64.f32 	%fd6, %f233;
	mov.b32 	%r176, 0;
	mov.f32 	%f310, 0f00000000;
	mov.u32 	%r177, %r5;
$L__BB11_26:
	.pragma "nounroll";
	add.s32 	%r128, %r39, %r177;
	mad.lo.s32 	%r129, %r128, %r3, %r38;
	mul.wide.s32 	%rd102, %r129, 4;
	add.s64 	%rd103, %rd1, %rd102;
	ld.global.nc.f32 	%f235, [%rd103];
	cvt.f64.f32 	%fd111, %f235;
	neg.f64 	%fd112, %fd111;
	mul.f64 	%fd113, %fd112, %fd5;
	mul.f64 	%fd114, %fd113, %fd6;
	add.s64 	%rd104, %rd7, %rd102;
	ld.global.f32 	%f236, [%rd104];
	sub.f32 	%f237, %f236, %f22;
	cvt.f64.f32 	%fd115, %f237;
	mul.f64 	%fd116, %fd4, %fd115;
	sub.f64 	%fd117, %fd114, %fd116;
	cvt.rn.f32.f64 	%f238, %fd117;
	add.f32 	%f239, %f310, %f238;
	add.s32 	%r130, %r128, 32;
	mad.lo.s32 	%r131, %r130, %r3, %r38;
	mul.wide.s32 	%rd105, %r131, 4;
	add.s64 	%rd106, %rd1, %rd105;
	ld.global.nc.f32 	%f240, [%rd106];
	cvt.f64.f32 	%fd118, %f240;
	neg.f64 	%fd119, %fd118;
	mul.f64 	%fd120, %fd119, %fd5;
	mul.f64 	%fd121, %fd120, %fd6;
	add.s64 	%rd107, %rd7, %rd105;
	ld.global.f32 	%f241, [%rd107];
	sub.f32 	%f242, %f241, %f22;
	cvt.f64.f32 	%fd122, %f242;
	mul.f64 	%fd123, %fd4, %fd122;
	sub.f64 	%fd124, %fd121, %fd123;
	cvt.rn.f32.f64 	%f243, %fd124;
	add.f32 	%f244, %f239, %f243;
	add.s32 	%r132, %r128, 64;
	mad.lo.s32 	%r133, %r132, %r3, %r38;
	mul.wide.s32 	%rd108, %r133, 4;
	add.s64 	%rd109, %rd1, %rd108;
	ld.global.nc.f32 	%f245, [%rd109];
	cvt.f64.f32 	%fd125, %f245;
	neg.f64 	%fd126, %fd125;
	mul.f64 	%fd127, %fd126, %fd5;
	mul.f64 	%fd128, %fd127, %fd6;
	add.s64 	%rd110, %rd7, %rd108;
	ld.global.f32 	%f246, [%rd110];
	sub.f32 	%f247, %f246, %f22;
	cvt.f64.f32 	%fd129, %f247;
	mul.f64 	%fd130, %fd4, %fd129;
	sub.f64 	%fd131, %fd128, %fd130;
	cvt.rn.f32.f64 	%f248, %fd131;
	add.f32 	%f249, %f244, %f248;
	add.s32 	%r134, %r128, 96;
	mad.lo.s32 	%r135, %r134, %r3, %r38;
	mul.wide.s32 	%rd111, %r135, 4;
	add.s64 	%rd112, %rd1, %rd111;
	ld.global.nc.f32 	%f250, [%rd112];
	cvt.f64.f32 	%fd132, %f250;
	neg.f64 	%fd133, %fd132;
	mul.f64 	%fd134, %fd133, %fd5;
	mul.f64 	%fd135, %fd134, %fd6;
	add.s64 	%rd113, %rd7, %rd111;
	ld.global.f32 	%f251, [%rd113];
	sub.f32 	%f252, %f251, %f22;
	cvt.f64.f32 	%fd136, %f252;
	mul.f64 	%fd137, %fd4, %fd136;
	sub.f64 	%fd138, %fd135, %fd137;
	cvt.rn.f32.f64 	%f253, %fd138;
	add.f32 	%f310, %f249, %f253;
	add.s32 	%r177, %r177, 128;
	add.s32 	%r176, %r176, 4;
	setp.ne.s32 	%p24, %r176, %r12;
	@%p24 bra 	$L__BB11_26;
$L__BB11_27:
	setp.eq.s32 	%p25, %r10, 0;
	@%p25 bra 	$L__BB11_40;
	setp.eq.s32 	%p26, %r11, 0;
	@%p26 bra 	$L__BB11_30;
	div.s32 	%r136, %r165, %r55;
	mul.lo.s32 	%r137, %r136, %r55;
	sub.s32 	%r138, %r165, %r137;
	mad.lo.s32 	%r139, %r136, %r4, %r177;
	mad.lo.s32 	%r140, %r139, %r3, %r138;
	mul.wide.s32 	%rd114, %r140, 4;
	add.s64 	%rd115, %rd1, %rd114;
	ld.global.nc.f32 	%f255, [%rd115];
	mad.lo.s32 	%r141, %r136, %r3, %r138;
	mul.wide.s32 	%rd116, %r141, 4;
	add.s64 	%rd117, %rd8, %rd116;
	ld.global.f32 	%f256, [%rd117];
	add.s64 	%rd118, %rd9, %rd116;
	ld.global.f32 	%f257, [%rd118];
	cvt.f64.f32 	%fd139, %f255;
	neg.f64 	%fd140, %fd139;
	mul.wide.s32 	%rd119, %r138, 4;
	add.s64 	%rd120, %rd6, %rd119;
	ld.global.f32 	%f258, [%rd120];
	cvt.f64.f32 	%fd141, %f258;
	mul.f64 	%fd142, %fd140, %fd141;
	cvt.f64.f32 	%fd143, %f256;
	mul.f64 	%fd144, %fd142, %fd143;
	add.s64 	%rd121, %rd7, %rd114;
	ld.global.f32 	%f259, [%rd121];
	sub.f32 	%f260, %f259, %f257;
	cvt.f64.f32 	%fd145, %f260;
	mul.f64 	%fd146, %fd4, %fd145;
	sub.f64 	%fd147, %fd144, %fd146;
	cvt.rn.f32.f64 	%f261, %fd147;
	add.f32 	%f262, %f310, %f261;
	add.s32 	%r142, %r139, 32;
	mad.lo.s32 	%r143, %r142, %r3, %r138;
	mul.wide.s32 	%rd122, %r143, 4;
	add.s64 	%rd123, %rd1, %rd122;
	ld.global.nc.f32 	%f263, [%rd123];
	cvt.f64.f32 	%fd148, %f263;
	neg.f64 	%fd149, %fd148;
	mul.f64 	%fd150, %fd149, %fd141;
	mul.f64 	%fd151, %fd150, %fd143;
	add.s64 	%rd124, %rd7, %rd122;
	ld.global.f32 	%f264, [%rd124];
	sub.f32 	%f265, %f264, %f257;
	cvt.f64.f32 	%fd152, %f265;
	mul.f64 	%fd153, %fd4, %fd152;
	sub.f64 	%fd154, %fd151, %fd153;
	cvt.rn.f32.f64 	%f266, %fd154;
	add.f32 	%f310, %f262, %f266;
	add.s32 	%r177, %r177, 64;
$L__BB11_30:
	setp.ne.s32 	%p27, %r13, 0;
	@%p27 bra 	$L__BB11_40;
	div.s32 	%r144, %r165, %r55;
	mul.lo.s32 	%r145, %r144, %r55;
	sub.s32 	%r146, %r165, %r145;
	mad.lo.s32 	%r147, %r144, %r4, %r177;
	mad.lo.s32 	%r148, %r147, %r3, %r146;
	mul.wide.s32 	%rd125, %r148, 4;
	add.s64 	%rd126, %rd1, %rd125;
	ld.global.nc.f32 	%f267, [%rd126];
	mad.lo.s32 	%r149, %r144, %r3, %r146;
	mul.wide.s32 	%rd127, %r149, 4;
	add.s64 	%rd128, %rd8, %rd127;
	ld.global.f32 	%f268, [%rd128];
	add.s64 	%rd129, %rd9, %rd127;
	ld.global.f32 	%f269, [%rd129];
	cvt.f64.f32 	%fd155, %f267;
	neg.f64 	%fd156, %fd155;
	mul.wide.s32 	%rd130, %r146, 4;
	add.s64 	%rd131, %rd6, %rd130;
	ld.global.f32 	%f270, [%rd131];
	cvt.f64.f32 	%fd157, %f270;
	mul.f64 	%fd158, %fd156, %fd157;
	cvt.f64.f32 	%fd159, %f268;
	mul.f64 	%fd160, %fd158, %fd159;
	add.s64 	%rd132, %rd7, %rd125;
	ld.global.f32 	%f271, [%rd132];
	sub.f32 	%f272, %f271, %f269;
	cvt.f64.f32 	%fd161, %f272;
	mul.f64 	%fd162, %fd4, %fd161;
	sub.f64 	%fd163, %fd160, %fd162;
	cvt.rn.f32.f64 	%f273, %fd163;
	add.f32 	%f310, %f310, %f273;
	bra.uni 	$L__BB11_40;
$L__BB11_32:
	mul.wide.s32 	%rd81, %r165, 4;
	add.s64 	%rd14, %rd8, %rd81;
	add.s64 	%rd15, %rd9, %rd81;
	setp.lt.u32 	%p18, %r9, 96;
	mov.f32 	%f310, 0f00000000;
	mov.u32 	%r181, %r5;
	@%p18 bra 	$L__BB11_35;
	ld.global.f32 	%f31, [%rd14];
	ld.global.f32 	%f32, [%rd15];
	rem.s32 	%r118, %r165, %r3;
	mul.wide.s32 	%rd82, %r118, 4;
	add.s64 	%rd83, %rd6, %rd82;
	ld.global.f32 	%f190, [%rd83];
	cvt.f64.f32 	%fd7, %f190;
	mov.b32 	%r180, 0;
	mov.f32 	%f310, 0f00000000;
	mov.u32 	%r181, %r5;
$L__BB11_34:
	.pragma "nounroll";
	add.s32 	%r119, %r181, %r37;
	mul.wide.s32 	%rd84, %r119, 4;
	add.s64 	%rd85, %rd1, %rd84;
	ld.global.nc.f32 	%f191, [%rd85];
	cvt.f64.f32 	%fd57, %f191;
	neg.f64 	%fd58, %fd57;
	mul.f64 	%fd59, %fd58, %fd7;
	cvt.f64.f32 	%fd60, %f31;
	mul.f64 	%fd61, %fd59, %fd60;
	add.s64 	%rd86, %rd7, %rd84;
	ld.global.f32 	%f192, [%rd86];
	sub.f32 	%f193, %f192, %f32;
	cvt.f64.f32 	%fd62, %f193;
	mul.f64 	%fd63, %fd4, %fd62;
	sub.f64 	%fd64, %fd61, %fd63;
	cvt.rn.f32.f64 	%f194, %fd64;
	add.f32 	%f195, %f310, %f194;
	ld.global.nc.f32 	%f196, [%rd85+128];
	cvt.f64.f32 	%fd65, %f196;
	neg.f64 	%fd66, %fd65;
	mul.f64 	%fd67, %fd66, %fd7;
	mul.f64 	%fd68, %fd67, %fd60;
	ld.global.f32 	%f197, [%rd86+128];
	sub.f32 	%f198, %f197, %f32;
	cvt.f64.f32 	%fd69, %f198;
	mul.f64 	%fd70, %fd4, %fd69;
	sub.f64 	%fd71, %fd68, %fd70;
	cvt.rn.f32.f64 	%f199, %fd71;
	add.f32 	%f200, %f195, %f199;
	ld.global.nc.f32 	%f201, [%rd85+256];
	cvt.f64.f32 	%fd72, %f201;
	neg.f64 	%fd73, %fd72;
	mul.f64 	%fd74, %fd73, %fd7;
	mul.f64 	%fd75, %fd74, %fd60;
	ld.global.f32 	%f202, [%rd86+256];
	sub.f32 	%f203, %f202, %f32;
	cvt.f64.f32 	%fd76, %f203;
	mul.f64 	%fd77, %fd4, %fd76;
	sub.f64 	%fd78, %fd75, %fd77;
	cvt.rn.f32.f64 	%f204, %fd78;
	add.f32 	%f205, %f200, %f204;
	ld.global.nc.f32 	%f206, [%rd85+384];
	cvt.f64.f32 	%fd79, %f206;
	neg.f64 	%fd80, %fd79;
	mul.f64 	%fd81, %fd80, %fd7;
	mul.f64 	%fd82, %fd81, %fd60;
	ld.global.f32 	%f207, [%rd86+384];
	sub.f32 	%f208, %f207, %f32;
	cvt.f64.f32 	%fd83, %f208;
	mul.f64 	%fd84, %fd4, %fd83;
	sub.f64 	%fd85, %fd82, %fd84;
	cvt.rn.f32.f64 	%f209, %fd85;
	add.f32 	%f310, %f205, %f209;
	add.s32 	%r181, %r181, 128;
	add.s32 	%r180, %r180, 4;
	setp.ne.s32 	%p19, %r180, %r12;
	@%p19 bra 	$L__BB11_34;
$L__BB11_35:
	setp.eq.s32 	%p20, %r10, 0;
	@%p20 bra 	$L__BB11_40;
	setp.eq.s32 	%p21, %r11, 0;
	@%p21 bra 	$L__BB11_38;
	add.s32 	%r120, %r181, %r37;
	mul.wide.s32 	%rd87, %r120, 4;
	add.s64 	%rd88, %rd1, %rd87;
	ld.global.nc.f32 	%f211, [%rd88];
	cvt.f64.f32 	%fd86, %f211;
	neg.f64 	%fd87, %fd86;
	rem.s32 	%r121, %r165, %r3;
	mul.wide.s32 	%rd89, %r121, 4;
	add.s64 	%rd90, %rd6, %rd89;
	ld.global.f32 	%f212, [%rd90];
	cvt.f64.f32 	%fd88, %f212;
	mul.f64 	%fd89, %fd87, %fd88;
	ld.global.f32 	%f213, [%rd14];
	cvt.f64.f32 	%fd90, %f213;
	mul.f64 	%fd91, %fd89, %fd90;
	add.s64 	%rd91, %rd7, %rd87;
	ld.global.f32 	%f214, [%rd91];
	ld.global.f32 	%f215, [%rd15];
	sub.f32 	%f216, %f214, %f215;
	cvt.f64.f32 	%fd92, %f216;
	mul.f64 	%fd93, %fd4, %fd92;
	sub.f64 	%fd94, %fd91, %fd93;
	cvt.rn.f32.f64 	%f217, %fd94;
	add.f32 	%f218, %f310, %f217;
	ld.global.nc.f32 	%f219, [%rd88+128];
	cvt.f64.f32 	%fd95, %f219;
	neg.f64 	%fd96, %fd95;
	mul.f64 	%fd97, %fd96, %fd88;
	mul.f64 	%fd98, %fd97, %fd90;
	ld.global.f32 	%f220, [%rd91+128];
	sub.f32 	%f221, %f220, %f215;
	cvt.f64.f32 	%fd99, %f221;
	mul.f64 	%fd100, %fd4, %fd99;
	sub.f64 	%fd101, %fd98, %fd100;
	cvt.rn.f32.f64 	%f222, %fd101;
	add.f32 	%f310, %f218, %f222;
	add.s32 	%r181, %r181, 64;
$L__BB11_38:
	setp.ne.s32 	%p22, %r13, 0;
	@%p22 bra 	$L__BB11_40;
	add.s32 	%r122, %r181, %r37;
	mul.wide.s32 	%rd92, %r122, 4;
	add.s64 	%rd93, %rd1, %rd92;
	ld.global.nc.f32 	%f223, [%rd93];
	cvt.f64.f32 	%fd102, %f223;
	neg.f64 	%fd103, %fd102;
	rem.s32 	%r123, %r165, %r3;
	mul.wide.s32 	%rd94, %r123, 4;
	add.s64 	%rd95, %rd6, %rd94;
	ld.global.f32 	%f224, [%rd95];
	cvt.f64.f32 	%fd104, %f224;
	mul.f64 	%fd105, %fd103, %fd104;
	ld.global.f32 	%f225, [%rd14];
	cvt.f64.f32 	%fd106, %f225;
	mul.f64 	%fd107, %fd105, %fd106;
	add.s64 	%rd96, %rd7, %rd92;
	ld.global.f32 	%f226, [%rd96];
	ld.global.f32 	%f227, [%rd15];
	sub.f32 	%f228, %f226, %f227;
	cvt.f64.f32 	%fd108, %f228;
	mul.f64 	%fd109, %fd4, %fd108;
	sub.f64 	%fd110, %fd107, %fd109;
	cvt.rn.f32.f64 	%f229, %fd110;
	add.f32 	%f310, %f310, %f229;
$L__BB11_40:
	setp.ne.s32 	%p28, %r5, 0;
	mov.b32 	%r150, 1;
	mov.b32 	%r163, 31;
	mov.b32 	%r164, -1;
	// begin inline asm
	{  .reg .f32 r0;  .reg .pred p;  shfl.sync.down.b32 r0|p, %f310, %r150, %r163, %r164;  @p add.f32 r0, r0, %f310;  mov.f32 %f274, r0;}
	// end inline asm
	mov.b32 	%r153, 2;
	// begin inline asm
	{  .reg .f32 r0;  .reg .pred p;  shfl.sync.down.b32 r0|p, %f274, %r153, %r163, %r164;  @p add.f32 r0, r0, %f274;  mov.f32 %f277, r0;}
	// end inline asm
	mov.b32 	%r156, 4;
	// begin inline asm
	{  .reg .f32 r0;  .reg .pred p;  shfl.sync.down.b32 r0|p, %f277, %r156, %r163, %r164;  @p add.f32 r0, r0, %f277;  mov.f32 %f280, r0;}
	// end inline asm
	mov.b32 	%r159, 8;
	// begin inline asm
	{  .reg .f32 r0;  .reg .pred p;  shfl.sync.down.b32 r0|p, %f280, %r159, %r163, %r164;  @p add.f32 r0, r0, %f280;  mov.f32 %f283, r0;}
	// end inline asm
	mov.b32 	%r162, 16;
	// begin inline asm
	{  .reg .f32 r0;  .reg .pred p;  shfl.sync.down.b32 r0|p, %f283, %r162, %r163, %r164;  @p add.f32 r0, r0, %f283;  mov.f32 %f286, r0;}
	// end inline asm
	@%p28 bra 	$L__BB11_42;
	mul.wide.s32 	%rd133, %r165, 4;
	add.s64 	%rd134, %rd11, %rd133;
	st.global.f32 	[%rd134], %f286;
$L__BB11_42:
	add.s32 	%r165, %r165, %r8;
	setp.lt.s32 	%p29, %r165, %r7;
	@%p29 bra 	$L__BB11_2;
$L__BB11_43:
	ret;

}
	// .globl	_Z28InstanceNormRowReduceInToOutIff6DvarOpIffE7DmeanOpIffEEvPKT_iiPT0_S8_T1_T2_
.visible .entry _Z28InstanceNormRowReduceInToOutIff6DvarOpIffE7DmeanOpIffEEvPKT_iiPT0_S8_T1_T2_(
	.param .u64 .ptr .align 1 _Z28InstanceNormRowReduceInToOutIff6DvarOpIffE7DmeanOpIffEEvPKT_iiPT0_S8_T1_T2__param_0,
	.param .u32 _Z28InstanceNormRowReduceInToOutIff6DvarOpIffE7DmeanOpIffEEvPKT_iiPT0_S8_T1_T2__param_1,
	.param .u32 _Z28InstanceNormRowReduceInToOutIff6DvarOpIffE7DmeanOpIffEEvPKT_iiPT0_S8_T1_T2__param_2,
	.param .u64 .ptr .align 1 _Z28InstanceNormRowReduceInToOutIff6DvarOpIffE7DmeanOpIffEEvPKT_iiPT0_S8_T1_T2__param_3,
	.param .u64 .ptr .align 1 _Z28InstanceNormRowReduceInToOutIff6DvarOpIffE7DmeanOpIffEEvPKT_iiPT0_S8_T1_T2__param_4,
	.param .align 8 .b8 _Z28InstanceNormRowReduceInToOutIff6DvarOpIffE7DmeanOpIffEEvPKT_iiPT0_S8_T1_T2__param_5[40],
	.param .align 8 .b8 _Z28InstanceNormRowReduceInToOutIff6DvarOpIffE7DmeanOpIffEEvPKT_iiPT0_S8_T1_T2__param_6[48]
)
{
	.reg .pred 	%p<23>;
	.reg .b32 	%r<106>;
	.reg .b32 	%f<294>;
	.reg .b64 	%rd<69>;
	.reg .b64 	%fd<159>;
	// demoted variable
	.shared .align 4 .b8 _ZZ28InstanceNormRowReduceInToOutIff6DvarOpIffE7DmeanOpIffEEvPKT_iiPT0_S8_T1_T2_E12temp_storage[44];
	ld.param.u64 	%rd27, [_Z28InstanceNormRowReduceInToOutIff6DvarOpIffE7DmeanOpIffEEvPKT_iiPT0_S8_T1_T2__param_6+24];
	ld.param.u64 	%rd26, [_Z28InstanceNormRowReduceInToOutIff6DvarOpIffE7DmeanOpIffEEvPKT_iiPT0_S8_T1_T2__param_6+16];
	ld.param.u64 	%rd24, [_Z28InstanceNormRowReduceInToOutIff6DvarOpIffE7DmeanOpIffEEvPKT_iiPT0_S8_T1_T2__param_6];
	ld.param.u64 	%rd23, [_Z28InstanceNormRowReduceInToOutIff6DvarOpIffE7DmeanOpIffEEvPKT_iiPT0_S8_T1_T2__param_5+24];
	ld.param.u64 	%rd22, [_Z28InstanceNormRowReduceInToOutIff6DvarOpIffE7DmeanOpIffEEvPKT_iiPT0_S8_T1_T2__param_5+16];
	ld.param.u64 	%rd20, [_Z28InstanceNormRowReduceInToOutIff6DvarOpIffE7DmeanOpIffEEvPKT_iiPT0_S8_T1_T2__param_5];
	ld.param.u64 	%rd25, [_Z28InstanceNormRowReduceInToOutIff6DvarOpIffE7DmeanOpIffEEvPKT_iiPT0_S8_T1_T2__param_6+8];
	ld.param.u64 	%rd21, [_Z28InstanceNormRowReduceInToOutIff6DvarOpIffE7DmeanOpIffEEvPKT_iiPT0_S8_T1_T2__param_5+8];
	ld.param.u64 	%rd29, [_Z28InstanceNormRowReduceInToOutIff6DvarOpIffE7DmeanOpIffEEvPKT_iiPT0_S8_T1_T2__param_0];
	ld.param.u32 	%r40, [_Z28InstanceNormRowReduceInToOutIff6DvarOpIffE7DmeanOpIffEEvPKT_iiPT0_S8_T1_T2__param_1];
	ld.param.u32 	%r41, [_Z28InstanceNormRowReduceInToOutIff6DvarOpIffE7DmeanOpIffEEvPKT_iiPT0_S8_T1_T2__param_2];
	ld.param.u64 	%rd18, [_Z28InstanceNormRowReduceInToOutIff6DvarOpIffE7DmeanOpIffEEvPKT_iiPT0_S8_T1_T2__param_3];
	ld.param.u64 	%rd19, [_Z28InstanceNormRowReduceInToOutIff6DvarOpIffE7DmeanOpIffEEvPKT_iiPT0_S8_T1_T2__param_4];
	ld.param.v2.u32 	{%r42, %r43}, [_Z28InstanceNormRowReduceInToOutIff6DvarOpIffE7DmeanOpIffEEvPKT_iiPT0_S8_T1_T2__param_5+32];
	ld.param.v2.u32 	{%r44, %r45}, [_Z28InstanceNormRowReduceInToOutIff6DvarOpIffE7DmeanOpIffEEvPKT_iiPT0_S8_T1_T2__param_6+40];
	cvta.to.global.u64 	%rd1, %rd29;
	cvta.to.global.u64 	%rd3, %rd21;
	cvta.to.global.u64 	%rd6, %rd25;
	mov.u32 	%r2, %tid.x;
	mov.u32 	%r94, %ctaid.x;
	setp.ge.s32 	%p1, %r94, %r40;
	@%p1 bra 	$L__BB12_35;
	// begin inline asm
	mov.u32 %r46, %laneid;
	// end inline asm
	shr.u32 	%r47, %r2, 3;
	and.b32  	%r48, %r47, 124;
	mov.u32 	%r49, _ZZ28InstanceNormRowReduceInToOutIff6DvarOpIffE7DmeanOpIffEEvPKT_iiPT0_S8_T1_T2_E12temp_storage;
	add.s32 	%r50, %r49, %r48;
	add.s32 	%r5, %r50, 8;
	cvt.rn.f64.s32 	%fd6, %r45;
	mov.f64 	%fd7, 0d4000000000000000;
	div.rn.f64 	%fd1, %fd7, %fd6;
	mov.u32 	%r6, %nctaid.x;
	not.b32 	%r51, %r2;
	add.s32 	%r7, %r41, %r51;
	shr.u32 	%r52, %r7, 8;
	add.s32 	%r53, %r52, 1;
	and.b32  	%r8, %r53, 7;
	add.s32 	%r9, %r8, -1;
	and.b32  	%r10, %r53, 3;
	add.s32 	%r11, %r10, -1;
	and.b32  	%r12, %r53, 33554424;
	and.b32  	%r13, %r7, 256;
	neg.s32 	%r14, %r12;
	add.s64 	%rd9, %rd1, 4096;
	add.s64 	%rd10, %rd3, 4096;
	cvta.to.global.u64 	%rd11, %rd27;
	cvta.to.global.u64 	%rd12, %rd26;
	cvta.to.global.u64 	%rd13, %rd24;
	cvta.to.global.u64 	%rd14, %rd23;
	cvta.to.global.u64 	%rd15, %rd20;
	cvta.to.global.u64 	%rd16, %rd18;
	cvta.to.global.u64 	%rd17, %rd19;
$L__BB12_2:
	setp.ge.s32 	%p2, %r2, %r41;
	mov.f32 	%f285, 0f00000000;
	@%p2 bra 	$L__BB12_14;
	setp.lt.u32 	%p3, %r7, 1792;
	mul.lo.s32 	%r16, %r94, %r43;
	rem.s32 	%r54, %r94, %r42;
	mul.wide.s32 	%rd30, %r54, 4;
	add.s64 	%rd31, %rd15, %rd30;
	ld.global.f32 	%f1, [%rd31];
	mul.wide.s32 	%rd32, %r94, 4;
	add.s64 	%rd33, %rd14, %rd32;
	ld.global.f32 	%f2, [%rd33];
	cvta.to.global.u64 	%rd34, %rd22;
	add.s64 	%rd35, %rd34, %rd32;
	ld.global.f32 	%f33, [%rd35];
	mul.f32 	%f34, %f33, %f33;
	mul.f32 	%f35, %f33, %f34;
	cvt.f64.f32 	%fd2, %f35;
	mov.f32 	%f285, 0f00000000;
	mov.u32 	%r98, %r2;
	@%p3 bra 	$L__BB12_6;
	add.s32 	%r95, %r2, %r16;
	mov.f32 	%f285, 0f00000000;
	mov.u32 	%r96, %r14;
	mov.u32 	%r98, %r2;
$L__BB12_5:
	.pragma "nounroll";
	mul.wide.s32 	%rd36, %r95, 4;
	add.s64 	%rd37, %rd9, %rd36;
	add.s64 	%rd38, %rd10, %rd36;
	ld.global.nc.f32 	%f37, [%rd37+-4096];
	mul.f32 	%f38, %f37, %f1;
	ld.global.f32 	%f39, [%rd38+-4096];
	sub.f32 	%f40, %f39, %f2;
	mul.f32 	%f41, %f38, %f40;
	cvt.f64.f32 	%fd8, %f41;
	mul.f64 	%fd9, %fd8, 0dBFE0000000000000;
	mul.f64 	%fd10, %fd9, %fd2;
	cvt.rn.f32.f64 	%f42, %fd10;
	add.f32 	%f43, %f285, %f42;
	ld.global.nc.f32 	%f44, [%rd37+-3072];
	mul.f32 	%f45, %f44, %f1;
	ld.global.f32 	%f46, [%rd38+-3072];
	sub.f32 	%f47, %f46, %f2;
	mul.f32 	%f48, %f45, %f47;
	cvt.f64.f32 	%fd11, %f48;
	mul.f64 	%fd12, %fd11, 0dBFE0000000000000;
	mul.f64 	%fd13, %fd12, %fd2;
	cvt.rn.f32.f64 	%f49, %fd13;
	add.f32 	%f50, %f43, %f49;
	ld.global.nc.f32 	%f51, [%rd37+-2048];
	mul.f32 	%f52, %f51, %f1;
	ld.global.f32 	%f53, [%rd38+-2048];
	sub.f32 	%f54, %f53, %f2;
	mul.f32 	%f55, %f52, %f54;
	cvt.f64.f32 	%fd14, %f55;
	mul.f64 	%fd15, %fd14, 0dBFE0000000000000;
	mul.f64 	%fd16, %fd15, %fd2;
	cvt.rn.f32.f64 	%f56, %fd16;
	add.f32 	%f57, %f50, %f56;
	ld.global.nc.f32 	%f58, [%rd37+-1024];
	mul.f32 	%f59, %f58, %f1;
	ld.global.f32 	%f60, [%rd38+-1024];
	sub.f32 	%f61, %f60, %f2;
	mul.f32 	%f62, %f59, %f61;
	cvt.f64.f32 	%fd17, %f62;
	mul.f64 	%fd18, %fd17, 0dBFE0000000000000;
	mul.f64 	%fd19, %fd18, %fd2;
	cvt.rn.f32.f64 	%f63, %fd19;
	add.f32 	%f64, %f57, %f63;
	ld.global.nc.f32 	%f65, [%rd37];
	mul.f32 	%f66, %f65, %f1;
	ld.global.f32 	%f67, [%rd38];
	sub.f32 	%f68, %f67, %f2;
	mul.f32 	%f69, %f66, %f68;
	cvt.f64.f32 	%fd20, %f69;
	mul.f64 	%fd21, %fd20, 0dBFE0000000000000;
	mul.f64 	%fd22, %fd21, %fd2;
	cvt.rn.f32.f64 	%f70, %fd22;
	add.f32 	%f71, %f64, %f70;
	ld.global.nc.f32 	%f72, [%rd37+1024];
	mul.f32 	%f73, %f72, %f1;
	ld.global.f32 	%f74, [%rd38+1024];
	sub.f32 	%f75, %f74, %f2;
	mul.f32 	%f76, %f73, %f75;
	cvt.f64.f32 	%fd23, %f76;
	mul.f64 	%fd24, %fd23, 0dBFE0000000000000;
	mul.f64 	%fd25, %fd24, %fd2;
	cvt.rn.f32.f64 	%f77, %fd25;
	add.f32 	%f78, %f71, %f77;
	ld.global.nc.f32 	%f79, [%rd37+2048];
	mul.f32 	%f80, %f79, %f1;
	ld.global.f32 	%f81, [%rd38+2048];
	sub.f32 	%f82, %f81, %f2;
	mul.f32 	%f83, %f80, %f82;
	cvt.f64.f32 	%fd26, %f83;
	mul.f64 	%fd27, %fd26, 0dBFE0000000000000;
	mul.f64 	%fd28, %fd27, %fd2;
	cvt.rn.f32.f64 	%f84, %fd28;
	add.f32 	%f85, %f78, %f84;
	ld.global.nc.f32 	%f86, [%rd37+3072];
	mul.f32 	%f87, %f86, %f1;
	ld.global.f32 	%f88, [%rd38+3072];
	sub.f32 	%f89, %f88, %f2;
	mul.f32 	%f90, %f87, %f89;
	cvt.f64.f32 	%fd29, %f90;
	mul.f64 	%fd30, %fd29, 0dBFE0000000000000;
	mul.f64 	%fd31, %fd30, %fd2;
	cvt.rn.f32.f64 	%f91, %fd31;
	add.f32 	%f285, %f85, %f91;
	add.s32 	%r98, %r98, 2048;
	add.s32 	%r96, %r96, 8;
	add.s32 	%r95, %r95, 2048;
	setp.ne.s32 	%p4, %r96, 0;
	@%p4 bra 	$L__BB12_5;
$L__BB12_6:
	setp.eq.s32 	%p5, %r8, 0;
	@%p5 bra 	$L__BB12_14;
	setp.lt.u32 	%p6, %r9, 3;
	@%p6 bra 	$L__BB12_9;
	add.s32 	%r55, %r98, %r16;
	mul.wide.s32 	%rd39, %r55, 4;
	add.s64 	%rd40, %rd1, %rd39;
	ld.global.nc.f32 	%f93, [%rd40];
	mul.f32 	%f94, %f93, %f1;
	add.s64 	%rd41, %rd3, %rd39;
	ld.global.f32 	%f95, [%rd41];
	sub.f32 	%f96, %f95, %f2;
	mul.f32 	%f97, %f94, %f96;
	cvt.f64.f32 	%fd32, %f97;
	mul.f64 	%fd33, %fd32, 0dBFE0000000000000;
	mul.f64 	%fd34, %fd33, %fd2;
	cvt.rn.f32.f64 	%f98, %fd34;
	add.f32 	%f99, %f285, %f98;
	ld.global.nc.f32 	%f100, [%rd40+1024];
	mul.f32 	%f101, %f100, %f1;
	ld.global.f32 	%f102, [%rd41+1024];
	sub.f32 	%f103, %f102, %f2;
	mul.f32 	%f104, %f101, %f103;
	cvt.f64.f32 	%fd35, %f104;
	mul.f64 	%fd36, %fd35, 0dBFE0000000000000;
	mul.f64 	%fd37, %fd36, %fd2;
	cvt.rn.f32.f64 	%f105, %fd37;
	add.f32 	%f106, %f99, %f105;
	ld.global.nc.f32 	%f107, [%rd40+2048];
	mul.f32 	%f108, %f107, %f1;
	ld.global.f32 	%f109, [%rd41+2048];
	sub.f32 	%f110, %f109, %f2;
	mul.f32 	%f111, %f108, %f110;
	cvt.f64.f32 	%fd38, %f111;
	mul.f64 	%fd39, %fd38, 0dBFE0000000000000;
	mul.f64 	%fd40, %fd39, %fd2;
	cvt.rn.f32.f64 	%f112, %fd40;
	add.f32 	%f113, %f106, %f112;
	ld.global.nc.f32 	%f114, [%rd40+3072];
	mul.f32 	%f115, %f114, %f1;
	ld.global.f32 	%f116, [%rd41+3072];
	sub.f32 	%f117, %f116, %f2;
	mul.f32 	%f118, %f115, %f117;
	cvt.f64.f32 	%fd41, %f118;
	mul.f64 	%fd42, %fd41, 0dBFE0000000000000;
	mul.f64 	%fd43, %fd42, %fd2;
	cvt.rn.f32.f64 	%f119, %fd43;
	add.f32 	%f285, %f113, %f119;
	add.s32 	%r98, %r98, 1024;
$L__BB12_9:
	setp.eq.s32 	%p7, %r10, 0;
	@%p7 bra 	$L__BB12_14;
	setp.eq.s32 	%p8, %r11, 0;
	@%p8 bra 	$L__BB12_12;
	add.s32 	%r56, %r98, %r16;
	mul.wide.s32 	%rd42, %r56, 4;
	add.s64 	%rd43, %rd1, %rd42;
	ld.global.nc.f32 	%f121, [%rd43];
	mul.f32 	%f122, %f121, %f1;
	add.s64 	%rd44, %rd3, %rd42;
	ld.global.f32 	%f123, [%rd44];
	sub.f32 	%f124, %f123, %f2;
	mul.f32 	%f125, %f122, %f124;
	cvt.f64.f32 	%fd44, %f125;
	mul.f64 	%fd45, %fd44, 0dBFE0000000000000;
	mul.f64 	%fd46, %fd45, %fd2;
	cvt.rn.f32.f64 	%f126, %fd46;
	add.f32 	%f127, %f285, %f126;
	ld.global.nc.f32 	%f128, [%rd43+1024];
	mul.f32 	%f129, %f128, %f1;
	ld.global.f32 	%f130, [%rd44+1024];
	sub.f32 	%f131, %f130, %f2;
	mul.f32 	%f132, %f129, %f131;
	cvt.f64.f32 	%fd47, %f132;
	mul.f64 	%fd48, %fd47, 0dBFE0000000000000;
	mul.f64 	%fd49, %fd48, %fd2;
	cvt.rn.f32.f64 	%f133, %fd49;
	add.f32 	%f285, %f127, %f133;
	add.s32 	%r98, %r98, 512;
$L__BB12_12:
	setp.ne.s32 	%p9, %r13, 0;
	@%p9 bra 	$L__BB12_14;
	add.s32 	%r57, %r98, %r16;
	mul.wide.s32 	%rd45, %r57, 4;
	add.s64 	%rd46, %rd1, %rd45;
	ld.global.nc.f32 	%f134, [%rd46];
	mul.f32 	%f135, %f134, %f1;
	add.s64 	%rd47, %rd3, %rd45;
	ld.global.f32 	%f136, [%rd47];
	sub.f32 	%f137, %f136, %f2;
	mul.f32 	%f138, %f135, %f137;
	cvt.f64.f32 	%fd50, %f138;
	mul.f64 	%fd51, %fd50, 0dBFE0000000000000;
	mul.f64 	%fd52, %fd51, %fd2;
	cvt.rn.f32.f64 	%f139, %fd52;
	add.f32 	%f285, %f285, %f139;
$L__BB12_14:
	setp.ne.s32 	%p10, %r46, 0;
	mov.b32 	%r58, 1;
	mov.b32 	%r71, 31;
	mov.b32 	%r72, -1;
	// begin inline asm
	{  .reg .f32 r0;  .reg .pred p;  shfl.sync.down.b32 r0|p, %f285, %r58, %r71, %r72;  @p add.f32 r0, r0, %f285;  mov.f32 %f140, r0;}
	// end inline asm
	mov.b32 	%r61, 2;
	// begin inline asm
	{  .reg .f32 r0;  .reg .pred p;  shfl.sync.down.b32 r0|p, %f140, %r61, %r71, %r72;  @p add.f32 r0, r0, %f140;  mov.f32 %f143, r0;}
	// end inline asm
	mov.b32 	%r64, 4;
	// begin inline asm
	{  .reg .f32 r0;  .reg .pred p;  shfl.sync.down.b32 r0|p, %f143, %r64, %r71, %r72;  @p add.f32 r0, r0, %f143;  mov.f32 %f146, r0;}
	// end inline asm
	mov.b32 	%r67, 8;
	// begin inline asm
	{  .reg .f32 r0;  .reg .pred p;  shfl.sync.down.b32 r0|p, %f146, %r67, %r71, %r72;  @p add.f32 r0, r0, %f146;  mov.f32 %f149, r0;}
	// end inline asm
	mov.b32 	%r70, 16;
	// begin inline asm
	{  .reg .f32 r0;  .reg .pred p;  shfl.sync.down.b32 r0|p, %f149, %r70, %r71, %r72;  @p add.f32 r0, r0, %f149;  mov.f32 %f152, r0;}
	// end inline asm
	@%p10 bra 	$L__BB12_16;
	st.shared.f32 	[%r5], %f152;
$L__BB12_16:
	setp.ne.s32 	%p11, %r2, 0;
	bar.sync 	0;
	@%p11 bra 	$L__BB12_18;
	ld.shared.f32 	%f155, [_ZZ28InstanceNormRowReduceInToOutIff6DvarOpIffE7DmeanOpIffEEvPKT_iiPT0_S8_T1_T2_E12temp_storage+12];
	add.f32 	%f156, %f152, %f155;
	ld.shared.f32 	%f157, [_ZZ28InstanceNormRowReduceInToOutIff6DvarOpIffE7DmeanOpIffEEvPKT_iiPT0_S8_T1_T2_E12temp_storage+16];
	add.f32 	%f158, %f156, %f157;
	ld.shared.f32 	%f159, [_ZZ28InstanceNormRowReduceInToOutIff6DvarOpIffE7DmeanOpIffEEvPKT_iiPT0_S8_T1_T2_E12temp_storage+20];
	add.f32 	%f160, %f158, %f159;
	ld.shared.f32 	%f161, [_ZZ28InstanceNormRowReduceInToOutIff6DvarOpIffE7DmeanOpIffEEvPKT_iiPT0_S8_T1_T2_E12temp_storage+24];
	add.f32 	%f162, %f160, %f161;
	ld.shared.f32 	%f163, [_ZZ28InstanceNormRowReduceInToOutIff6DvarOpIffE7DmeanOpIffEEvPKT_iiPT0_S8_T1_T2_E12temp_storage+28];
	add.f32 	%f164, %f162, %f163;
	ld.shared.f32 	%f165, [_ZZ28InstanceNormRowReduceInToOutIff6DvarOpIffE7DmeanOpIffEEvPKT_iiPT0_S8_T1_T2_E12temp_storage+32];
	add.f32 	%f166, %f164, %f165;
	ld.shared.f32 	%f167, [_ZZ28InstanceNormRowReduceInToOutIff6DvarOpIffE7DmeanOpIffEEvPKT_iiPT0_S8_T1_T2_E12temp_storage+36];
	add.f32 	%f168, %f166, %f167;
	st.shared.f32 	[_ZZ28InstanceNormRowReduceInToOutIff6DvarOpIffE7DmeanOpIffEEvPKT_iiPT0_S8_T1_T2_E12temp_storage], %f168;
	mul.wide.s32 	%rd48, %r94, 4;
	add.s64 	%rd49, %rd16, %rd48;
	st.global.f32 	[%rd49], %f168;
$L__BB12_18:
	setp.ge.s32 	%p12, %r2, %r41;
	bar.sync 	0;
	mov.f32 	%f293, 0f00000000;
	@%p12 bra 	$L__BB12_30;
	setp.lt.u32 	%p13, %r7, 1792;
	ld.shared.f32 	%f172, [_ZZ28InstanceNormRowReduceInToOutIff6DvarOpIffE7DmeanOpIffEEvPKT_iiPT0_S8_T1_T2_E12temp_storage];
	mul.lo.s32 	%r29, %r94, %r45;
	rem.s32 	%r73, %r94, %r44;
	mul.wide.s32 	%rd50, %r73, 4;
	add.s64 	%rd51, %rd13, %rd50;
	ld.global.f32 	%f173, [%rd51];
	cvt.f64.f32 	%fd3, %f173;
	mul.wide.s32 	%rd52, %r94, 4;
	add.s64 	%rd53, %rd12, %rd52;
	ld.global.f32 	%f174, [%rd53];
	cvt.f64.f32 	%fd4, %f174;
	cvt.f64.f32 	%fd53, %f172;
	mul.f64 	%fd5, %fd1, %fd53;
	add.s64 	%rd54, %rd11, %rd52;
	ld.global.f32 	%f16, [%rd54];
	mov.f32 	%f293, 0f00000000;
	mov.u32 	%r103, %r2;
	@%p13 bra 	$L__BB12_22;
	mov.b32 	%r102, 0;
	mov.f32 	%f293, 0f00000000;
	mov.u32 	%r103, %r2;
$L__BB12_21:
	.pragma "nounroll";
	add.s32 	%r75, %r103, %r29;
	mul.wide.s32 	%rd55, %r75, 4;
	add.s64 	%rd56, %rd1, %rd55;
	ld.global.nc.f32 	%f176, [%rd56];
	cvt.f64.f32 	%fd54, %f176;
	neg.f64 	%fd55, %fd54;
	mul.f64 	%fd56, %fd55, %fd3;
	mul.f64 	%fd57, %fd56, %fd4;
	add.s64 	%rd57, %rd6, %rd55;
	ld.global.f32 	%f177, [%rd57];
	sub.f32 	%f178, %f177, %f16;
	cvt.f64.f32 	%fd58, %f178;
	mul.f64 	%fd59, %fd5, %fd58;
	sub.f64 	%fd60, %fd57, %fd59;
	cvt.rn.f32.f64 	%f179, %fd60;
	add.f32 	%f180, %f293, %f179;
	ld.global.nc.f32 	%f181, [%rd56+1024];
	cvt.f64.f32 	%fd61, %f181;
	neg.f64 	%fd62, %fd61;
	mul.f64 	%fd63, %fd62, %fd3;
	mul.f64 	%fd64, %fd63, %fd4;
	ld.global.f32 	%f182, [%rd57+1024];
	sub.f32 	%f183, %f182, %f16;
	cvt.f64.f32 	%fd65, %f183;
	mul.f64 	%fd66, %fd5, %fd65;
	sub.f64 	%fd67, %fd64, %fd66;
	cvt.rn.f32.f64 	%f184, %fd67;
	add.f32 	%f185, %f180, %f184;
	ld.global.nc.f32 	%f186, [%rd56+2048];
	cvt.f64.f32 	%fd68, %f186;
	neg.f64 	%fd69, %fd68;
	mul.f64 	%fd70, %fd69, %fd3;
	mul.f64 	%fd71, %fd70, %fd4;
	ld.global.f32 	%f187, [%rd57+2048];
	sub.f32 	%f188, %f187, %f16;
	cvt.f64.f32 	%fd72, %f188;
	mul.f64 	%fd73, %fd5, %fd72;
	sub.f64 	%fd74, %fd71, %fd73;
	cvt.rn.f32.f64 	%f189, %fd74;
	add.f32 	%f190, %f185, %f189;
	ld.global.nc.f32 	%f191, [%rd56+3072];
	cvt.f64.f32 	%fd75, %f191;
	neg.f64 	%fd76, %fd75;
	mul.f64 	%fd77, %fd76, %fd3;
	mul.f64 	%fd78, %fd77, %fd4;
	ld.global.f32 	%f192, [%rd57+3072];
	sub.f32 	%f193, %f192, %f16;
	cvt.f64.f32 	%fd79, %f193;
	mul.f64 	%fd80, %fd5, %fd79;
	sub.f64 	%fd81, %fd78, %fd80;
	cvt.rn.f32.f64 	%f194, %fd81;
	add.f32 	%f195, %f190, %f194;
	ld.global.nc.f32 	%f196, [%rd56+4096];
	cvt.f64.f32 	%fd82, %f196;
	neg.f64 	%fd83, %fd82;
	mul.f64 	%fd84, %fd83, %fd3;
	mul.f64 	%fd85, %fd84, %fd4;
	ld.global.f32 	%f197, [%rd57+4096];
	sub.f32 	%f198, %f197, %f16;
	cvt.f64.f32 	%fd86, %f198;
	mul.f64 	%fd87, %fd5, %fd86;
	sub.f64 	%fd88, %fd85, %fd87;
	cvt.rn.f32.f64 	%f199, %fd88;
	add.f32 	%f200, %f195, %f199;
	ld.global.nc.f32 	%f201, [%rd56+5120];
	cvt.f64.f32 	%fd89, %f201;
	neg.f64 	%fd90, %fd89;
	mul.f64 	%fd91, %fd90, %fd3;
	mul.f64 	%fd92, %fd91, %fd4;
	ld.global.f32 	%f202, [%rd57+5120];
	sub.f32 	%f203, %f202, %f16;
	cvt.f64.f32 	%fd93, %f203;
	mul.f64 	%fd94, %fd5, %fd93;
	sub.f64 	%fd95, %fd92, %fd94;
	cvt.rn.f32.f64 	%f204, %fd95;
	add.f32 	%f205, %f200, %f204;
	ld.global.nc.f32 	%f206, [%rd56+6144];
	cvt.f64.f32 	%fd96, %f206;
	neg.f64 	%fd97, %fd96;
	mul.f64 	%fd98, %fd97, %fd3;
	mul.f64 	%fd99, %fd98, %fd4;
	ld.global.f32 	%f207, [%rd57+6144];
	sub.f32 	%f208, %f207, %f16;
	cvt.f64.f32 	%fd100, %f208;
	mul.f64 	%fd101, %fd5, %fd100;
	sub.f64 	%fd102, %fd99, %fd101;
	cvt.rn.f32.f64 	%f209, %fd102;
	add.f32 	%f210, %f205, %f209;
	ld.global.nc.f32 	%f211, [%rd56+7168];
	cvt.f64.f32 	%fd103, %f211;
	neg.f64 	%fd104, %fd103;
	mul.f64 	%fd105, %fd104, %fd3;
	mul.f64 	%fd106, %fd105, %fd4;
	ld.global.f32 	%f212, [%rd57+7168];
	sub.f32 	%f213, %f212, %f16;
	cvt.f64.f32 	%fd107, %f213;
	mul.f64 	%fd108, %fd5, %fd107;
	sub.f64 	%fd109, %fd106, %fd108;
	cvt.rn.f32.f64 	%f214, %fd109;
	add.f32 	%f293, %f210, %f214;
	add.s32 	%r103, %r103, 2048;
	add.s32 	%r102, %r102, 8;
	setp.ne.s32 	%p14, %r102, %r12;
	@%p14 bra 	$L__BB12_21;
$L__BB12_22:
	setp.eq.s32 	%p15, %r8, 0;
	@%p15 bra 	$L__BB12_30;
	setp.lt.u32 	%p16, %r9, 3;
	@%p16 bra 	$L__BB12_25;
	add.s32 	%r76, %r103, %r29;
	mul.wide.s32 	%rd58, %r76, 4;
	add.s64 	%rd59, %rd1, %rd58;
	ld.global.nc.f32 	%f216, [%rd59];
	cvt.f64.f32 	%fd110, %f216;
	neg.f64 	%fd111, %fd110;
	mul.f64 	%fd112, %fd111, %fd3;
	mul.f64 	%fd113, %fd112, %fd4;
	add.s64 	%rd60, %rd6, %rd58;
	ld.global.f32 	%f217, [%rd60];
	sub.f32 	%f218, %f217, %f16;
	cvt.f64.f32 	%fd114, %f218;
	mul.f64 	%fd115, %fd5, %fd114;
	sub.f64 	%fd116, %fd113, %fd115;
	cvt.rn.f32.f64 	%f219, %fd116;
	add.f32 	%f220, %f293, %f219;
	ld.global.nc.f32 	%f221, [%rd59+1024];
	cvt.f64.f32 	%fd117, %f221;
	neg.f64 	%fd118, %fd117;
	mul.f64 	%fd119, %fd118, %fd3;
	mul.f64 	%fd120, %fd119, %fd4;
	ld.global.f32 	%f222, [%rd60+1024];
	sub.f32 	%f223, %f222, %f16;
	cvt.f64.f32 	%fd121, %f223;
	mul.f64 	%fd122, %fd5, %fd121;
	sub.f64 	%fd123, %fd120, %fd122;
	cvt.rn.f32.f64 	%f224, %fd123;
	add.f32 	%f225, %f220, %f224;
	ld.global.nc.f32 	%f226, [%rd59+2048];
	cvt.f64.f32 	%fd124, %f226;
	neg.f64 	%fd125, %fd124;
	mul.f64 	%fd126, %fd125, %fd3;
	mul.f64 	%fd127, %fd126, %fd4;
	ld.global.f32 	%f227, [%rd60+2048];
	sub.f32 	%f228, %f227, %f16;
	cvt.f64.f32 	%fd128, %f228;
	mul.f64 	%fd129, %fd5, %fd128;
	sub.f64 	%fd130, %fd127, %fd129;
	cvt.rn.f32.f64 	%f229, %fd130;
	add.f32 	%f230, %f225, %f229;
	ld.global.nc.f32 	%f231, [%rd59+3072];
	cvt.f64.f32 	%fd131, %f231;
	neg.f64 	%fd132, %fd131;
	mul.f64 	%fd133, %fd132, %fd3;
	mul.f64 	%fd134, %fd133, %fd4;
	ld.global.f32 	%f232, [%rd60+3072];
	sub.f32 	%f233, %f232, %f16;
	cvt.f64.f32 	%fd135, %f233;
	mul.f64 	%fd136, %fd5, %fd135;
	sub.f64 	%fd137, %fd134, %fd136;
	cvt.rn.f32.f64 	%f234, %fd137;
	add.f32 	%f293, %f230, %f234;
	add.s32 	%r103, %r103, 1024;
$L__BB12_25:
	setp.eq.s32 	%p17, %r10, 0;
	@%p17 bra 	$L__BB12_30;
	setp.eq.s32 	%p18, %r11, 0;
	@%p18 bra 	$L__BB12_28;
	add.s32 	%r77, %r103, %r29;
	mul.wide.s32 	%rd61, %r77, 4;
	add.s64 	%rd62, %rd1, %rd61;
	ld.global.nc.f32 	%f236, [%rd62];
	cvt.f64.f32 	%fd138, %f236;
	neg.f64 	%fd139, %fd138;
	mul.f64 	%fd140, %fd139, %fd3;
	mul.f64 	%fd141, %fd140, %fd4;
	add.s64 	%rd63, %rd6, %rd61;
	ld.global.f32 	%f237, [%rd63];
	sub.f32 	%f238, %f237, %f16;
	cvt.f64.f32 	%fd142, %f238;
	mul.f64 	%fd143, %fd5, %fd142;
	sub.f64 	%fd144, %fd141, %fd143;
	cvt.rn.f32.f64 	%f239, %fd144;
	add.f32 	%f240, %f293, %f239;
	ld.global.nc.f32 	%f241, [%rd62+1024];
	cvt.f64.f32 	%fd145, %f241;
	neg.f64 	%fd146, %fd145;
	mul.f64 	%fd147, %fd146, %fd3;
	mul.f64 	%fd148, %fd147, %fd4;
	ld.global.f32 	%f242, [%rd63+1024];
	sub.f32 	%f243, %f242, %f16;
	cvt.f64.f32 	%fd149, %f243;
	mul.f64 	%fd150, %fd5, %fd149;
	sub.f64 	%fd151, %fd148, %fd150;
	cvt.rn.f32.f64 	%f244, %fd151;
	add.f32 	%f293, %f240, %f244;
	add.s32 	%r103, %r103, 512;
$L__BB12_28:
	setp.ne.s32 	%p19, %r13, 0;
	@%p19 bra 	$L__BB12_30;
	add.s32 	%r78, %r103, %r29;
	mul.wide.s32 	%rd64, %r78, 4;
	add.s64 	%rd65, %rd1, %rd64;
	ld.global.nc.f32 	%f245, [%rd65];
	cvt.f64.f32 	%fd152, %f245;
	neg.f64 	%fd153, %fd152;
	mul.f64 	%fd154, %fd153, %fd3;
	mul.f64 	%fd155, %fd154, %fd4;
	add.s64 	%rd66, %rd6, %rd64;
	ld.global.f32 	%f246, [%rd66];
	sub.f32 	%f247, %f246, %f16;
	cvt.f64.f32 	%fd156, %f247;
	mul.f64 	%fd157, %fd5, %fd156;
	sub.f64 	%fd158, %fd155, %fd157;
	cvt.rn.f32.f64 	%f248, %fd158;
	add.f32 	%f293, %f293, %f248;
$L__BB12_30:
	setp.ne.s32 	%p20, %r46, 0;
	mov.b32 	%r79, 1;
	mov.b32 	%r92, 31;
	mov.b32 	%r93, -1;
	// begin inline asm
	{  .reg .f32 r0;  .reg .pred p;  shfl.sync.down.b32 r0|p, %f293, %r79, %r92, %r93;  @p add.f32 r0, r0, %f293;  mov.f32 %f249, r0;}
	// end inline asm
	mov.b32 	%r82, 2;
	// begin inline asm
	{  .reg .f32 r0;  .reg .pred p;  shfl.sync.down.b32 r0|p, %f249, %r82, %r92, %r93;  @p add.f32 r0, r0, %f249;  mov.f32 %f252, r0;}
	// end inline asm
	mov.b32 	%r85, 4;
	// begin inline asm
	{  .reg .f32 r0;  .reg .pred p;  shfl.sync.down.b32 r0|p, %f252, %r85, %r92, %r93;  @p add.f32 r0, r0, %f252;  mov.f32 %f255, r0;}
	// end inline asm
	mov.b32 	%r88, 8;
	// begin inline asm
	{  .reg .f32 r0;  .reg .pred p;  shfl.sync.down.b32 r0|p, %f255, %r88, %r92, %r93;  @p add.f32 r0, r0, %f255;  mov.f32 %f258, r0;}
	// end inline asm
	mov.b32 	%r91, 16;
	// begin inline asm
	{  .reg .f32 r0;  .reg .pred p;  shfl.sync.down.b32 r0|p, %f258, %r91, %r92, %r93;  @p add.f32 r0, r0, %f258;  mov.f32 %f261, r0;}
	// end inline asm
	@%p20 bra 	$L__BB12_32;
	st.shared.f32 	[%r5], %f261;
$L__BB12_32:
	setp.ne.s32 	%p21, %r2, 0;
	bar.sync 	0;
	@%p21 bra 	$L__BB12_34;
	ld.shared.f32 	%f264, [_ZZ28InstanceNormRowReduceInToOutIff6DvarOpIffE7DmeanOpIffEEvPKT_iiPT0_S8_T1_T2_E12temp_storage+12];
	add.f32 	%f265, %f261, %f264;
	ld.shared.f32 	%f266, [_ZZ28InstanceNormRowReduceInToOutIff6DvarOpIffE7DmeanOpIffEEvPKT_iiPT0_S8_T1_T2_E12temp_storage+16];
	add.f32 	%f267, %f265, %f266;
	ld.shared.f32 	%f268, [_ZZ28InstanceNormRowReduceInToOutIff6DvarOpIffE7DmeanOpIffEEvPKT_iiPT0_S8_T1_T2_E12temp_storage+20];
	add.f32 	%f269, %f267, %f268;
	ld.shared.f32 	%f270, [_ZZ28InstanceNormRowReduceInToOutIff6DvarOpIffE7DmeanOpIffEEvPKT_iiPT0_S8_T1_T2_E12temp_storage+24];
	add.f32 	%f271, %f269, %f270;
	ld.shared.f32 	%f272, [_ZZ28InstanceNormRowReduceInToOutIff6DvarOpIffE7DmeanOpIffEEvPKT_iiPT0_S8_T1_T2_E12temp_storage+28];
	add.f32 	%f273, %f271, %f272;
	ld.shared.f32 	%f274, [_ZZ28InstanceNormRowReduceInToOutIff6DvarOpIffE7DmeanOpIffEEvPKT_iiPT0_S8_T1_T2_E12temp_storage+32];
	add.f32 	%f275, %f273, %f274;
	ld.shared.f32 	%f276, [_ZZ28InstanceNormRowReduceInToOutIff6DvarOpIffE7DmeanOpIffEEvPKT_iiPT0_S8_T1_T2_E12temp_storage+36];
	add.f32 	%f277, %f275, %f276;
	mul.wide.s32 	%rd67, %r94, 4;
	add.s64 	%rd68, %rd17, %rd67;
	st.global.f32 	[%rd68], %f277;
$L__BB12_34:
	add.s32 	%r94, %r94, %r6;
	setp.lt.s32 	%p22, %r94, %r40;
	@%p22 bra 	$L__BB12_2;
$L__BB12_35:
	ret;

}
	// .globl	_Z32InstanceNormRowReduceInToOut_NDCIff6DvarOpIffEEvPKT_iiiPT0_T1_
.visible .entry _Z32InstanceNormRowReduceInToOut_NDCIff6DvarOpIffEEvPKT_iiiPT0_T1_(
	.param .u64 .ptr .align 1 _Z32InstanceNormRowReduceInToOut_NDCIff6DvarOpIffEEvPKT_iiiPT0_T1__param_0,
	.param .u32 _Z32InstanceNormRowReduceInToOut_NDCIff6DvarOpIffEEvPKT_iiiPT0_T1__param_1,
	.param .u32 _Z32InstanceNormRowReduceInToOut_NDCIff6DvarOpIffEEvPKT_iiiPT0_T1__param_2,
	.param .u32 _Z32InstanceNormRowReduceInToOut_NDCIff6DvarOpIffEEvPKT_iiiPT0_T1__param_3,
	.param .u64 .ptr .align 1 _Z32InstanceNormRowReduceInToOut_NDCIff6DvarOpIffEEvPKT_iiiPT0_T1__param_4,
	.param .align 8 .b8 _Z32InstanceNormRowReduceInToOut_NDCIff6DvarOpIffEEvPKT_iiiPT0_T1__param_5[40]
)
{
	.reg .pred 	%p<4>;
	.reg .b32 	%r<30>;
	.reg .b32 	%f<19>;
	.reg .b64 	%rd<23>;
	.reg .b64 	%fd<5>;

	ld.param.u64 	%rd7, [_Z32InstanceNormRowReduceInToOut_NDCIff6DvarOpIffEEvPKT_iiiPT0_T1__param_0];
	ld.param.u64 	%rd1, [_Z32InstanceNormRowReduceInToOut_NDCIff6DvarOpIffEEvPKT_iiiPT0_T1__param_5];
	ld.param.u64 	%rd2, [_Z32InstanceNormRowReduceInToOut_NDCIff6DvarOpIffEEvPKT_iiiPT0_T1__param_5+8];
	ld.param.u64 	%rd3, [_Z32InstanceNormRowReduceInToOut_NDCIff6DvarOpIffEEvPKT_iiiPT0_T1__param_5+16];
	ld.param.u64 	%rd4, [_Z32InstanceNormRowReduceInToOut_NDCIff6DvarOpIffEEvPKT_iiiPT0_T1__param_5+24];
	ld.param.u32 	%r11, [_Z32InstanceNormRowReduceInToOut_NDCIff6DvarOpIffEEvPKT_iiiPT0_T1__param_2];
	ld.param.u32 	%r12, [_Z32InstanceNormRowReduceInToOut_NDCIff6DvarOpIffEEvPKT_iiiPT0_T1__param_3];
	ld.param.u64 	%rd8, [_Z32InstanceNormRowReduceInToOut_NDCIff6DvarOpIffEEvPKT_iiiPT0_T1__param_4];
	ld.param.v2.u32 	{%r1, %r2}, [_Z32InstanceNormRowReduceInToOut_NDCIff6DvarOpIffEEvPKT_iiiPT0_T1__param_5+32];
	mov.u32 	%r13, %tid.x;
	mov.u32 	%r14, %ctaid.x;
	mov.u32 	%r15, %ntid.x;
	mad.lo.s32 	%r3, %r14, %r15, %r13;
	mov.u32 	%r16, %tid.y;
	mov.u32 	%r17, %ctaid.y;
	mov.u32 	%r4, %ntid.y;
	mad.lo.s32 	%r5, %r17, %r4, %r16;
	mov.u32 	%r18, %tid.z;
	mov.u32 	%r19, %ctaid.z;
	mov.u32 	%r20, %ntid.z;
	mad.lo.s32 	%r6, %r19, %r20, %r18;
	setp.ge.s32 	%p1, %r3, %r11;
	@%p1 bra 	$L__BB13_5;
	setp.ge.s32 	%p2, %r5, %r12;
	mov.f32 	%f18, 0f00000000;
	@%p2 bra 	$L__BB13_4;
	mul.lo.s32 	%r7, %r2, %r6;
	mad.lo.s32 	%r21, %r1, %r6, %r3;
	cvta.to.global.u64 	%rd9, %rd3;
	mul.wide.s32 	%rd10, %r21, 4;
	add.s64 	%rd11, %rd9, %rd10;
	ld.global.nc.f32 	%f8, [%rd11];
	cvta.to.global.u64 	%rd12, %rd4;
	add.s64 	%rd13, %rd12, %rd10;
	ld.global.nc.f32 	%f1, [%rd13];
	cvta.to.global.u64 	%rd14, %rd1;
	mul.wide.s32 	%rd15, %r3, 4;
	add.s64 	%rd16, %rd14, %rd15;
	ld.global.nc.f32 	%f2, [%rd16];
	mul.f32 	%f9, %f8, %f8;
	mul.f32 	%f10, %f8, %f9;
	cvt.f64.f32 	%fd1, %f10;
	mov.u32 	%r22, %nctaid.y;
	mul.lo.s32 	%r8, %r4, %r22;
	cvta.to.global.u64 	%rd5, %rd2;
	cvta.to.global.u64 	%rd6, %rd7;
	mov.f32 	%f18, 0f00000000;
	mov.u32 	%r29, %r5;
$L__BB13_3:
	add.s32 	%r23, %r29, %r7;
	mad.lo.s32 	%r24, %r23, %r1, %r3;
	mul.wide.s32 	%rd17, %r24, 4;
	add.s64 	%rd18, %rd6, %rd17;
	ld.global.nc.f32 	%f11, [%rd18];
	mul.f32 	%f12, %f11, %f2;
	add.s64 	%rd19, %rd5, %rd17;
	ld.global.nc.f32 	%f13, [%rd19];
	sub.f32 	%f14, %f13, %f1;
	mul.f32 	%f15, %f12, %f14;
	cvt.f64.f32 	%fd2, %f15;
	mul.f64 	%fd3, %fd2, 0dBFE0000000000000;
	mul.f64 	%fd4, %fd3, %fd1;
	cvt.rn.f32.f64 	%f16, %fd4;
	add.f32 	%f18, %f18, %f16;
	add.s32 	%r29, %r29, %r8;
	setp.lt.s32 	%p3, %r29, %r12;
	@%p3 bra 	$L__BB13_3;
$L__BB13_4:
	mad.lo.s32 	%r25, %r11, %r6, %r3;
	mov.u32 	%r26, %nctaid.y;
	mul.lo.s32 	%r27, %r26, %r4;
	mad.lo.s32 	%r28, %r27, %r25, %r5;
	cvta.to.global.u64 	%rd20, %rd8;
	mul.wide.u32 	%rd21, %r28, 4;
	add.s64 	%rd22, %rd20, %rd21;
	st.global.f32 	[%rd22], %f18;
$L__BB13_5:
	ret;

}
	// .globl	_Z30InstanceNormRowReduceTempToOutIf6DvarOpIffEEvPKT_iiiPS2_T0_
.visible .entry _Z30InstanceNormRowReduceTempToOutIf6DvarOpIffEEvPKT_iiiPS2_T0_(
	.param .u64 .ptr .align 1 _Z30InstanceNormRowReduceTempToOutIf6DvarOpIffEEvPKT_iiiPS2_T0__param_0,
	.param .u32 _Z30InstanceNormRowReduceTempToOutIf6DvarOpIffEEvPKT_iiiPS2_T0__param_1,
	.param .u32 _Z30InstanceNormRowReduceTempToOutIf6DvarOpIffEEvPKT_iiiPS2_T0__param_2,
	.param .u32 _Z30InstanceNormRowReduceTempToOutIf6DvarOpIffEEvPKT_iiiPS2_T0__param_3,
	.param .u64 .ptr .align 1 _Z30InstanceNormRowReduceTempToOutIf6DvarOpIffEEvPKT_iiiPS2_T0__param_4,
	.param .align 8 .b8 _Z30InstanceNormRowReduceTempToOutIf6DvarOpIffEEvPKT_iiiPS2_T0__param_5[40]
)
{
	.reg .pred 	%p<15>;
	.reg .b32 	%r<66>;
	.reg .b32 	%f<115>;
	.reg .b64 	%rd<16>;
	// demoted variable
	.shared .align 4 .b8 _ZZ30InstanceNormRowReduceTempToOutIf6DvarOpIffEEvPKT_iiiPS2_T0_E12temp_storage[44];
	ld.param.u64 	%rd6, [_Z30InstanceNormRowReduceTempToOutIf6DvarOpIffEEvPKT_iiiPS2_T0__param_0];
	ld.param.u32 	%r30, [_Z30InstanceNormRowReduceTempToOutIf6DvarOpIffEEvPKT_iiiPS2_T0__param_1];
	ld.param.u32 	%r31, [_Z30InstanceNormRowReduceTempToOutIf6DvarOpIffEEvPKT_iiiPS2_T0__param_2];
	ld.param.u32 	%r29, [_Z30InstanceNormRowReduceTempToOutIf6DvarOpIffEEvPKT_iiiPS2_T0__param_3];
	ld.param.u64 	%rd5, [_Z30InstanceNormRowReduceTempToOutIf6DvarOpIffEEvPKT_iiiPS2_T0__param_4];
	cvta.to.global.u64 	%rd1, %rd6;
	mov.u32 	%r59, %ctaid.x;
	mul.lo.s32 	%r2, %r31, %r30;
	setp.ge.s32 	%p1, %r59, %r2;
	@%p1 bra 	$L__BB14_21;
	mov.u32 	%r3, %tid.x;
	// begin inline asm
	mov.u32 %r32, %laneid;
	// end inline asm
	shr.u32 	%r33, %r3, 3;
	and.b32  	%r34, %r33, 124;
	mov.u32 	%r35, _ZZ30InstanceNormRowReduceTempToOutIf6DvarOpIffEEvPKT_iiiPS2_T0_E12temp_storage;
	add.s32 	%r36, %r35, %r34;
	add.s32 	%r5, %r36, 8;
	mov.u32 	%r6, %nctaid.x;
	not.b32 	%r37, %r3;
	add.s32 	%r7, %r29, %r37;
	shr.u32 	%r38, %r7, 8;
	add.s32 	%r39, %r38, 1;
	and.b32  	%r8, %r39, 15;
	add.s32 	%r9, %r8, -1;
	and.b32  	%r10, %r39, 7;
	add.s32 	%r11, %r10, -1;
	and.b32  	%r12, %r39, 3;
	and.b32  	%r40, %r39, 33554416;
	neg.s32 	%r13, %r40;
	add.s64 	%rd2, %rd1, 8192;
	cvta.to.global.u64 	%rd3, %rd5;
$L__BB14_2:
	setp.ge.s32 	%p2, %r3, %r29;
	mov.f32 	%f114, 0f00000000;
	@%p2 bra 	$L__BB14_16;
	setp.lt.u32 	%p3, %r7, 3840;
	mul.lo.s32 	%r15, %r59, %r29;
	mov.f32 	%f114, 0f00000000;
	mov.u32 	%r63, %r3;
	@%p3 bra 	$L__BB14_6;
	add.s32 	%r60, %r3, %r15;
	mov.f32 	%f114, 0f00000000;
	mov.u32 	%r61, %r13;
	mov.u32 	%r63, %r3;
$L__BB14_5:
	.pragma "nounroll";
	mul.wide.s32 	%rd7, %r60, 4;
	add.s64 	%rd8, %rd2, %rd7;
	ld.global.nc.f32 	%f20, [%rd8+-8192];
	add.f32 	%f21, %f114, %f20;
	ld.global.nc.f32 	%f22, [%rd8+-7168];
	add.f32 	%f23, %f21, %f22;
	ld.global.nc.f32 	%f24, [%rd8+-6144];
	add.f32 	%f25, %f23, %f24;
	ld.global.nc.f32 	%f26, [%rd8+-5120];
	add.f32 	%f27, %f25, %f26;
	ld.global.nc.f32 	%f28, [%rd8+-4096];
	add.f32 	%f29, %f27, %f28;
	ld.global.nc.f32 	%f30, [%rd8+-3072];
	add.f32 	%f31, %f29, %f30;
	ld.global.nc.f32 	%f32, [%rd8+-2048];
	add.f32 	%f33, %f31, %f32;
	ld.global.nc.f32 	%f34, [%rd8+-1024];
	add.f32 	%f35, %f33, %f34;
	ld.global.nc.f32 	%f36, [%rd8];
	add.f32 	%f37, %f35, %f36;
	ld.global.nc.f32 	%f38, [%rd8+1024];
	add.f32 	%f39, %f37, %f38;
	ld.global.nc.f32 	%f40, [%rd8+2048];
	add.f32 	%f41, %f39, %f40;
	ld.global.nc.f32 	%f42, [%rd8+3072];
	add.f32 	%f43, %f41, %f42;
	ld.global.nc.f32 	%f44, [%rd8+4096];
	add.f32 	%f45, %f43, %f44;
	ld.global.nc.f32 	%f46, [%rd8+5120];
	add.f32 	%f47, %f45, %f46;
	ld.global.nc.f32 	%f48, [%rd8+6144];
	add.f32 	%f49, %f47, %f48;
	ld.global.nc.f32 	%f50, [%rd8+7168];
	add.f32 	%f114, %f49, %f50;
	add.s32 	%r63, %r63, 4096;
	add.s32 	%r61, %r61, 16;
	add.s32 	%r60, %r60, 4096;
	setp.ne.s32 	%p4, %r61, 0;
	@%p4 bra 	$L__BB14_5;
$L__BB14_6:
	setp.eq.s32 	%p5, %r8, 0;
	@%p5 bra 	$L__BB14_16;
	setp.lt.u32 	%p6, %r9, 7;
	@%p6 bra 	$L__BB14_9;
	add.s32 	%r41, %r63, %r15;
	mul.wide.s32 	%rd9, %r41, 4;
	add.s64 	%rd10, %rd1, %rd9;
	ld.global.nc.f32 	%f52, [%rd10];
	add.f32 	%f53, %f114, %f52;
	ld.global.nc.f32 	%f54, [%rd10+1024];
	add.f32 	%f55, %f53, %f54;
	ld.global.nc.f32 	%f56, [%rd10+2048];
	add.f32 	%f57, %f55, %f56;
	ld.global.nc.f32 	%f58, [%rd10+3072];
	add.f32 	%f59, %f57, %f58;
	ld.global.nc.f32 	%f60, [%rd10+4096];
	add.f32 	%f61, %f59, %f60;
	ld.global.nc.f32 	%f62, [%rd10+5120];
	add.f32 	%f63, %f61, %f62;
	ld.global.nc.f32 	%f64, [%rd10+6144];
	add.f32 	%f65, %f63, %f64;
	ld.global.nc.f32 	%f66, [%rd10+7168];
	add.f32 	%f114, %f65, %f66;
	add.s32 	%r63, %r63, 2048;
$L__BB14_9:
	setp.eq.s32 	%p7, %r10, 0;
	@%p7 bra 	$L__BB14_16;
	setp.lt.u32 	%p8, %r11, 3;
	@%p8 bra 	$L__BB14_12;
	add.s32 	%r42, %r63, %r15;
	mul.wide.s32 	%rd11, %r42, 4;
	add.s64 	%rd12, %rd1, %rd11;
	ld.global.nc.f32 	%f68, [%rd12];
	add.f32 	%f69, %f114, %f68;
	ld.global.nc.f32 	%f70, [%rd12+1024];
	add.f32 	%f71, %f69, %f70;
	ld.global.nc.f32 	%f72, [%rd12+2048];
	add.f32 	%f73, %f71, %f72;
	ld.global.nc.f32 	%f74, [%rd12+3072];
	add.f32 	%f114, %f73, %f74;
	add.s32 	%r63, %r63, 1024;
$L__BB14_12:
	setp.eq.s32 	%p9, %r12, 0;
	@%p9 bra 	$L__BB14_16;
	setp.eq.s32 	%p10, %r12, 1;
	add.s32 	%r43, %r63, %r15;
	mul.wide.s32 	%rd13, %r43, 4;
	add.s64 	%rd4, %rd1, %rd13;
	ld.global.nc.f32 	%f75, [%rd4];
	add.f32 	%f114, %f114, %f75;
	@%p10 bra 	$L__BB14_16;
	setp.eq.s32 	%p11, %r12, 2;
	ld.global.nc.f32 	%f76, [%rd4+1024];
	add.f32 	%f114, %f114, %f76;
	@%p11 bra 	$L__BB14_16;
	ld.global.nc.f32 	%f77, [%rd4+2048];
	add.f32 	%f114, %f114, %f77;
$L__BB14_16:
	setp.ne.s32 	%p12, %r32, 0;
	mov.b32 	%r44, 1;
	mov.b32 	%r57, 31;
	mov.b32 	%r58, -1;
	// begin inline asm
	{  .reg .f32 r0;  .reg .pred p;  shfl.sync.down.b32 r0|p, %f114, %r44, %r57, %r58;  @p add.f32 r0, r0, %f114;  mov.f32 %f78, r0;}
	// end inline asm
	mov.b32 	%r47, 2;
	// begin inline asm
	{  .reg .f32 r0;  .reg .pred p;  shfl.sync.down.b32 r0|p, %f78, %r47, %r57, %r58;  @p add.f32 r0, r0, %f78;  mov.f32 %f81, r0;}
	// end inline asm
	mov.b32 	%r50, 4;
	// begin inline asm
	{  .reg .f32 r0;  .reg .pred p;  shfl.sync.down.b32 r0|p, %f81, %r50, %r57, %r58;  @p add.f32 r0, r0, %f81;  mov.f32 %f84, r0;}
	// end inline asm
	mov.b32 	%r53, 8;
	// begin inline asm
	{  .reg .f32 r0;  .reg .pred p;  shfl.sync.down.b32 r0|p, %f84, %r53, %r57, %r58;  @p add.f32 r0, r0, %f84;  mov.f32 %f87, r0;}
	// end inline asm
	mov.b32 	%r56, 16;
	// begin inline asm
	{  .reg .f32 r0;  .reg .pred p;  shfl.sync.down.b32 r0|p, %f87, %r56, %r57, %r58;  @p add.f32 r0, r0, %f87;  mov.f32 %f90, r0;}
	// end inline asm
	@%p12 bra 	$L__BB14_18;
	st.shared.f32 	[%r5], %f90;
$L__BB14_18:
	setp.ne.s32 	%p13, %r3, 0;
	bar.sync 	0;
	@%p13 bra 	$L__BB14_20;
	ld.shared.f32 	%f93, [_ZZ30InstanceNormRowReduceTempToOutIf6DvarOpIffEEvPKT_iiiPS2_T0_E12temp_storage+12];
	add.f32 	%f94, %f90, %f93;
	ld.shared.f32 	%f95, [_ZZ30InstanceNormRowReduceTempToOutIf6DvarOpIffEEvPKT_iiiPS2_T0_E12temp_storage+16];
	add.f32 	%f96, %f94, %f95;
	ld.shared.f32 	%f97, [_ZZ30InstanceNormRowReduceTempToOutIf6DvarOpIffEEvPKT_iiiPS2_T0_E12temp_storage+20];
	add.f32 	%f98, %f96, %f97;
	ld.shared.f32 	%f99, [_ZZ30InstanceNormRowReduceTempToOutIf6DvarOpIffEEvPKT_iiiPS2_T0_E12temp_storage+24];
	add.f32 	%f100, %f98, %f99;
	ld.shared.f32 	%f101, [_ZZ30InstanceNormRowReduceTempToOutIf6DvarOpIffEEvPKT_iiiPS2_T0_E12temp_storage+28];
	add.f32 	%f102, %f100, %f101;
	ld.shared.f32 	%f103, [_ZZ30InstanceNormRowReduceTempToOutIf6DvarOpIffEEvPKT_iiiPS2_T0_E12temp_storage+32];
	add.f32 	%f104, %f102, %f103;
	ld.shared.f32 	%f105, [_ZZ30InstanceNormRowReduceTempToOutIf6DvarOpIffEEvPKT_iiiPS2_T0_E12temp_storage+36];
	add.f32 	%f106, %f104, %f105;
	mul.wide.s32 	%rd14, %r59, 4;
	add.s64 	%rd15, %rd3, %rd14;
	st.global.f32 	[%rd15], %f106;
$L__BB14_20:
	add.s32 	%r59, %r59, %r6;
	setp.lt.s32 	%p14, %r59, %r2;
	@%p14 bra 	$L__BB14_2;
$L__BB14_21:
	ret;

}
	// .globl	_Z32InstanceNormRowReduceInToOut_NDCIff7DmeanOpIffEEvPKT_iiiPT0_T1_
.visible .entry _Z32InstanceNormRowReduceInToOut_NDCIff7DmeanOpIffEEvPKT_iiiPT0_T1_(
	.param .u64 .ptr .align 1 _Z32InstanceNormRowReduceInToOut_NDCIff7DmeanOpIffEEvPKT_iiiPT0_T1__param_0,
	.param .u32 _Z32InstanceNormRowReduceInToOut_NDCIff7DmeanOpIffEEvPKT_iiiPT0_T1__param_1,
	.param .u32 _Z32InstanceNormRowReduceInToOut_NDCIff7DmeanOpIffEEvPKT_iiiPT0_T1__param_2,
	.param .u32 _Z32InstanceNormRowReduceInToOut_NDCIff7DmeanOpIffEEvPKT_iiiPT0_T1__param_3,
	.param .u64 .ptr .align 1 _Z32InstanceNormRowReduceInToOut_NDCIff7DmeanOpIffEEvPKT_iiiPT0_T1__param_4,
	.param .align 8 .b8 _Z32InstanceNormRowReduceInToOut_NDCIff7DmeanOpIffEEvPKT_iiiPT0_T1__param_5[48]
)
{
	.reg .pred 	%p<4>;
	.reg .b32 	%r<30>;
	.reg .b32 	%f<16>;
	.reg .b64 	%rd<26>;
	.reg .b64 	%fd<15>;

	ld.param.u64 	%rd8, [_Z32InstanceNormRowReduceInToOut_NDCIff7DmeanOpIffEEvPKT_iiiPT0_T1__param_0];
	ld.param.u64 	%rd1, [_Z32InstanceNormRowReduceInToOut_NDCIff7DmeanOpIffEEvPKT_iiiPT0_T1__param_5];
	ld.param.u64 	%rd2, [_Z32InstanceNormRowReduceInToOut_NDCIff7DmeanOpIffEEvPKT_iiiPT0_T1__param_5+8];
	ld.param.u64 	%rd3, [_Z32InstanceNormRowReduceInToOut_NDCIff7DmeanOpIffEEvPKT_iiiPT0_T1__param_5+16];
	ld.param.u64 	%rd4, [_Z32InstanceNormRowReduceInToOut_NDCIff7DmeanOpIffEEvPKT_iiiPT0_T1__param_5+24];
	ld.param.u64 	%rd5, [_Z32InstanceNormRowReduceInToOut_NDCIff7DmeanOpIffEEvPKT_iiiPT0_T1__param_5+32];
	ld.param.u32 	%r11, [_Z32InstanceNormRowReduceInToOut_NDCIff7DmeanOpIffEEvPKT_iiiPT0_T1__param_2];
	ld.param.u32 	%r12, [_Z32InstanceNormRowReduceInToOut_NDCIff7DmeanOpIffEEvPKT_iiiPT0_T1__param_3];
	ld.param.u64 	%rd9, [_Z32InstanceNormRowReduceInToOut_NDCIff7DmeanOpIffEEvPKT_iiiPT0_T1__param_4];
	ld.param.v2.u32 	{%r1, %r2}, [_Z32InstanceNormRowReduceInToOut_NDCIff7DmeanOpIffEEvPKT_iiiPT0_T1__param_5+40];
	mov.u32 	%r13, %tid.x;
	mov.u32 	%r14, %ctaid.x;
	mov.u32 	%r15, %ntid.x;
	mad.lo.s32 	%r3, %r14, %r15, %r13;
	mov.u32 	%r16, %tid.y;
	mov.u32 	%r17, %ctaid.y;
	mov.u32 	%r4, %ntid.y;
	mad.lo.s32 	%r5, %r17, %r4, %r16;
	mov.u32 	%r18, %tid.z;
	mov.u32 	%r19, %ctaid.z;
	mov.u32 	%r20, %ntid.z;
	mad.lo.s32 	%r6, %r19, %r20, %r18;
	setp.ge.s32 	%p1, %r3, %r11;
	@%p1 bra 	$L__BB15_5;
	setp.ge.s32 	%p2, %r5, %r12;
	mov.f32 	%f15, 0f00000000;
	@%p2 bra 	$L__BB15_4;
	mul.lo.s32 	%r7, %r2, %r6;
	mad.lo.s32 	%r21, %r1, %r6, %r3;
	cvta.to.global.u64 	%rd10, %rd3;
	mul.wide.s32 	%rd11, %r21, 4;
	add.s64 	%rd12, %rd10, %rd11;
	ld.global.nc.f32 	%f7, [%rd12];
	cvta.to.global.u64 	%rd13, %rd4;
	add.s64 	%rd14, %rd13, %rd11;
	ld.global.nc.f32 	%f1, [%rd14];
	cvta.to.global.u64 	%rd15, %rd1;
	mul.wide.s32 	%rd16, %r3, 4;
	add.s64 	%rd17, %rd15, %rd16;
	ld.global.nc.f32 	%f8, [%rd17];
	cvt.f64.f32 	%fd1, %f8;
	cvt.f64.f32 	%fd2, %f7;
	cvta.to.global.u64 	%rd18, %rd5;
	add.s64 	%rd19, %rd18, %rd11;
	ld.global.nc.f32 	%f9, [%rd19];
	cvt.f64.f32 	%fd4, %f9;
	cvt.rn.f64.s32 	%fd5, %r2;
	mov.f64 	%fd6, 0d4000000000000000;
	div.rn.f64 	%fd7, %fd6, %fd5;
	mul.f64 	%fd3, %fd7, %fd4;
	mov.u32 	%r22, %nctaid.y;
	mul.lo.s32 	%r8, %r4, %r22;
	cvta.to.global.u64 	%rd6, %rd2;
	cvta.to.global.u64 	%rd7, %rd8;
	mov.f32 	%f15, 0f00000000;
	mov.u32 	%r29, %r5;
$L__BB15_3:
	add.s32 	%r23, %r29, %r7;
	mad.lo.s32 	%r24, %r23, %r1, %r3;
	mul.wide.s32 	%rd20, %r24, 4;
	add.s64 	%rd21, %rd7, %rd20;
	ld.global.nc.f32 	%f10, [%rd21];
	cvt.f64.f32 	%fd8, %f10;
	neg.f64 	%fd9, %fd8;
	mul.f64 	%fd10, %fd9, %fd1;
	mul.f64 	%fd11, %fd10, %fd2;
	add.s64 	%rd22, %rd6, %rd20;
	ld.global.nc.f32 	%f11, [%rd22];
	sub.f32 	%f12, %f11, %f1;
	cvt.f64.f32 	%fd12, %f12;
	mul.f64 	%fd13, %fd3, %fd12;
	sub.f64 	%fd14, %fd11, %fd13;
	cvt.rn.f32.f64 	%f13, %fd14;
	add.f32 	%f15, %f15, %f13;
	add.s32 	%r29, %r29, %r8;
	setp.lt.s32 	%p3, %r29, %r12;
	@%p3 bra 	$L__BB15_3;
$L__BB15_4:
	mad.lo.s32 	%r25, %r11, %r6, %r3;
	mov.u32 	%r26, %nctaid.y;
	mul.lo.s32 	%r27, %r26, %r4;
	mad.lo.s32 	%r28, %r27, %r25, %r5;
	cvta.to.global.u64 	%rd23, %rd9;
	mul.wide.u32 	%rd24, %r28, 4;
	add.s64 	%rd25, %rd23, %rd24;
	st.global.f32 	[%rd25], %f15;
$L__BB15_5:
	ret;

}
	// .globl	_Z30InstanceNormRowReduceTempToOutIf7DmeanOpIffEEvPKT_iiiPS2_T0_
.visible .entry _Z30InstanceNormRowReduceTempToOutIf7DmeanOpIffEEvPKT_iiiPS2_T0_(
	.param .u64 .ptr .align 1 _Z30InstanceNormRowReduceTempToOutIf7DmeanOpIffEEvPKT_iiiPS2_T0__param_0,
	.param .u32 _Z30InstanceNormRowReduceTempToOutIf7DmeanOpIffEEvPKT_iiiPS2_T0__param_1,
	.param .u32 _Z30InstanceNormRowReduceTempToOutIf7DmeanOpIffEEvPKT_iiiPS2_T0__param_2,
	.param .u32 _Z30InstanceNormRowReduceTempToOutIf7DmeanOpIffEEvPKT_iiiPS2_T0__param_3,
	.param .u64 .ptr .align 1 _Z30InstanceNormRowReduceTempToOutIf7DmeanOpIffEEvPKT_iiiPS2_T0__param_4,
	.param .align 8 .b8 _Z30InstanceNormRowReduceTempToOutIf7DmeanOpIffEEvPKT_iiiPS2_T0__param_5[48]
)
{
	.reg .pred 	%p<15>;
	.reg .b32 	%r<66>;
	.reg .b32 	%f<115>;
	.reg .b64 	%rd<16>;
	// demoted variable
	.shared .align 4 .b8 _ZZ30InstanceNormRowReduceTempToOutIf7DmeanOpIffEEvPKT_iiiPS2_T0_E12temp_storage[44];
	ld.param.u64 	%rd6, [_Z30InstanceNormRowReduceTempToOutIf7DmeanOpIffEEvPKT_iiiPS2_T0__param_0];
	ld.param.u32 	%r30, [_Z30InstanceNormRowReduceTempToOutIf7DmeanOpIffEEvPKT_iiiPS2_T0__param_1];
	ld.param.u32 	%r31, [_Z30InstanceNormRowReduceTempToOutIf7DmeanOpIffEEvPKT_iiiPS2_T0__param_2];
	ld.param.u32 	%r29, [_Z30InstanceNormRowReduceTempToOutIf7DmeanOpIffEEvPKT_iiiPS2_T0__param_3];
	ld.param.u64 	%rd5, [_Z30InstanceNormRowReduceTempToOutIf7DmeanOpIffEEvPKT_iiiPS2_T0__param_4];
	cvta.to.global.u64 	%rd1, %rd6;
	mov.u32 	%r59, %ctaid.x;
	mul.lo.s32 	%r2, %r31, %r30;
	setp.ge.s32 	%p1, %r59, %r2;
	@%p1 bra 	$L__BB16_21;
	mov.u32 	%r3, %tid.x;
	// begin inline asm
	mov.u32 %r32, %laneid;
	// end inline asm
	shr.u32 	%r33, %r3, 3;
	and.b32  	%r34, %r33, 124;
	mov.u32 	%r35, _ZZ30InstanceNormRowReduceTempToOutIf7DmeanOpIffEEvPKT_iiiPS2_T0_E12temp_storage;
	add.s32 	%r36, %r35, %r34;
	add.s32 	%r5, %r36, 8;
	mov.u32 	%r6, %nctaid.x;
	not.b32 	%r37, %r3;
	add.s32 	%r7, %r29, %r37;
	shr.u32 	%r38, %r7, 8;
	add.s32 	%r39, %r38, 1;
	and.b32  	%r8, %r39, 15;
	add.s32 	%r9, %r8, -1;
	and.b32  	%r10, %r39, 7;
	add.s32 	%r11, %r10, -1;
	and.b32  	%r12, %r39, 3;
	and.b32  	%r40, %r39, 33554416;
	neg.s32 	%r13, %r40;
	add.s64 	%rd2, %rd1, 8192;
	cvta.to.global.u64 	%rd3, %rd5;
$L__BB16_2:
	setp.ge.s32 	%p2, %r3, %r29;
	mov.f32 	%f114, 0f00000000;
	@%p2 bra 	$L__BB16_16;
	setp.lt.u32 	%p3, %r7, 3840;
	mul.lo.s32 	%r15, %r59, %r29;
	mov.f32 	%f114, 0f00000000;
	mov.u32 	%r63, %r3;
	@%p3 bra 	$L__BB16_6;
	add.s32 	%r60, %r3, %r15;
	mov.f32 	%f114, 0f00000000;
	mov.u32 	%r61, %r13;
	mov.u32 	%r63, %r3;
$L__BB16_5:
	.pragma "nounroll";
	mul.wide.s32 	%rd7, %r60, 4;
	add.s64 	%rd8, %rd2, %rd7;
	ld.global.nc.f32 	%f20, [%rd8+-8192];
	add.f32 	%f21, %f114, %f20;
	ld.global.nc.f32 	%f22, [%rd8+-7168];
	add.f32 	%f23, %f21, %f22;
	ld.global.nc.f32 	%f24, [%rd8+-6144];
	add.f32 	%f25, %f23, %f24;
	ld.global.nc.f32 	%f26, [%rd8+-5120];
	add.f32 	%f27, %f25, %f26;
	ld.global.nc.f32 	%f28, [%rd8+-4096];
	add.f32 	%f29, %f27, %f28;
	ld.global.nc.f32 	%f30, [%rd8+-3072];
	add.f32 	%f31, %f29, %f30;
	ld.global.nc.f32 	%f32, [%rd8+-2048];
	add.f32 	%f33, %f31, %f32;
	ld.global.nc.f32 	%f34, [%rd8+-1024];
	add.f32 	%f35, %f33, %f34;
	ld.global.nc.f32 	%f36, [%rd8];
	add.f32 	%f37, %f35, %f36;
	ld.global.nc.f32 	%f38, [%rd8+1024];
	add.f32 	%f39, %f37, %f38;
	ld.global.nc.f32 	%f40, [%rd8+2048];
	add.f32 	%f41, %f39, %f40;
	ld.global.nc.f32 	%f42, [%rd8+3072];
	add.f32 	%f43, %f41, %f42;
	ld.global.nc.f32 	%f44, [%rd8+4096];
	add.f32 	%f45, %f43, %f44;
	ld.global.nc.f32 	%f46, [%rd8+5120];
	add.f32 	%f47, %f45, %f46;
	ld.global.nc.f32 	%f48, [%rd8+6144];
	add.f32 	%f49, %f47, %f48;
	ld.global.nc.f32 	%f50, [%rd8+7168];
	add.f32 	%f114, %f49, %f50;
	add.s32 	%r63, %r63, 4096;
	add.s32 	%r61, %r61, 16;
	add.s32 	%r60, %r60, 4096;
	setp.ne.s32 	%p4, %r61, 0;
	@%p4 bra 	$L__BB16_5;
$L__BB16_6:
	setp.eq.s32 	%p5, %r8, 0;
	@%p5 bra 	$L__BB16_16;
	setp.lt.u32 	%p6, %r9, 7;
	@%p6 bra 	$L__BB16_9;
	add.s32 	%r41, %r63, %r15;
	mul.wide.s32 	%rd9, %r41, 4;
	add.s64 	%rd10, %rd1, %rd9;
	ld.global.nc.f32 	%f52, [%rd10];
	add.f32 	%f53, %f114, %f52;
	ld.global.nc.f32 	%f54, [%rd10+1024];
	add.f32 	%f55, %f53, %f54;
	ld.global.nc.f32 	%f56, [%rd10+2048];
	add.f32 	%f57, %f55, %f56;
	ld.global.nc.f32 	%f58, [%rd10+3072];
	add.f32 	%f59, %f57, %f58;
	ld.global.nc.f32 	%f60, [%rd10+4096];
	add.f32 	%f61, %f59, %f60;
	ld.global.nc.f32 	%f62, [%rd10+5120];
	add.f32 	%f63, %f61, %f62;
	ld.global.nc.f32 	%f64, [%rd10+6144];
	add.f32 	%f65, %f63, %f64;
	ld.global.nc.f32 	%f66, [%rd10+7168];
	add.f32 	%f114, %f65, %f66;
	add.s32 	%r63, %r63, 2048;
$L__BB16_9:
	setp.eq.s32 	%p7, %r10, 0;
	@%p7 bra 	$L__BB16_16;
	setp.lt.u32 	%p8, %r11, 3;
	@%p8 bra 	$L__BB16_12;
	add.s32 	%r42, %r63, %r15;
	mul.wide.s32 	%rd11, %r42, 4;
	add.s64 	%rd12, %rd1, %rd11;
	ld.global.nc.f32 	%f68, [%rd12];
	add.f32 	%f69, %f114, %f68;
	ld.global.nc.f32 	%f70, [%rd12+1024];
	add.f32 	%f71, %f69, %f70;
	ld.global.nc.f32 	%f72, [%rd12+2048];
	add.f32 	%f73, %f71, %f72;
	ld.global.nc.f32 	%f74, [%rd12+3072];
	add.f32 	%f114, %f73, %f74;
	add.s32 	%r63, %r63, 1024;
$L__BB16_12:
	setp.eq.s32 	%p9, %r12, 0;
	@%p9 bra 	$L__BB16_16;
	setp.eq.s32 	%p10, %r12, 1;
	add.s32 	%r43, %r63, %r15;
	mul.wide.s32 	%rd13, %r43, 4;
	add.s64 	%rd4, %rd1, %rd13;
	ld.global.nc.f32 	%f75, [%rd4];
	add.f32 	%f114, %f114, %f75;
	@%p10 bra 	$L__BB16_16;
	setp.eq.s32 	%p11, %r12, 2;
	ld.global.nc.f32 	%f76, [%rd4+1024];
	add.f32 	%f114, %f114, %f76;
	@%p11 bra 	$L__BB16_16;
	ld.global.nc.f32 	%f77, [%rd4+2048];
	add.f32 	%f114, %f114, %f77;
$L__BB16_16:
	setp.ne.s32 	%p12, %r32, 0;
	mov.b32 	%r44, 1;
	mov.b32 	%r57, 31;
	mov.b32 	%r58, -1;
	// begin inline asm
	{  .reg .f32 r0;  .reg .pred p;  shfl.sync.down.b32 r0|p, %f114, %r44, %r57, %r58;  @p add.f32 r0, r0, %f114;  mov.f32 %f78, r0;}
	// end inline asm
	mov.b32 	%r47, 2;
	// begin inline asm
	{  .reg .f32 r0;  .reg .pred p;  shfl.sync.down.b32 r0|p, %f78, %r47, %r57, %r58;  @p add.f32 r0, r0, %f78;  mov.f32 %f81, r0;}
	// end inline asm
	mov.b32 	%r50, 4;
	// begin inline asm
	{  .reg .f32 r0;  .reg .pred p;  shfl.sync.down.b32 r0|p, %f81, %r50, %r57, %r58;  @p add.f32 r0, r0, %f81;  mov.f32 %f84, r0;}
	// end inline asm
	mov.b32 	%r53, 8;
	// begin inline asm
	{  .reg .f32 r0;  .reg .pred p;  shfl.sync.down.b32 r0|p, %f84, %r53, %r57, %r58;  @p add.f32 r0, r0, %f84;  mov.f32 %f87, r0;}
	// end inline asm
	mov.b32 	%r56, 16;
	// begin inline asm
	{  .reg .f32 r0;  .reg .pred p;  shfl.sync.down.b32 r0|p, %f87, %r56, %r57, %r58;  @p add.f32 r0, r0, %f87;  mov.f32 %f90, r0;}
	// end inline asm
	@%p12 bra 	$L__BB16_18;
	st.shared.f32 	[%r5], %f90;
$L__BB16_18:
	setp.ne.s32 	%p13, %r3, 0;
	bar.sync 	0;
	@%p13 bra 	$L__BB16_20;
	ld.shared.f32 	%f93, [_ZZ30InstanceNormRowReduceTempToOutIf7DmeanOpIffEEvPKT_iiiPS2_T0_E12temp_storage+12];
	add.f32 	%f94, %f90, %f93;
	ld.shared.f32 	%f95, [_ZZ30InstanceNormRowReduceTempToOutIf7DmeanOpIffEEvPKT_iiiPS2_T0_E12temp_storage+16];
	add.f32 	%f96, %f94, %f95;
	ld.shared.f32 	%f97, [_ZZ30InstanceNormRowReduceTempToOutIf7DmeanOpIffEEvPKT_iiiPS2_T0_E12temp_storage+20];
	add.f32 	%f98, %f96, %f97;
	ld.shared.f32 	%f99, [_ZZ30InstanceNormRowReduceTempToOutIf7DmeanOpIffEEvPKT_iiiPS2_T0_E12temp_storage+24];
	add.f32 	%f100, %f98, %f99;
	ld.shared.f32 	%f101, [_ZZ30InstanceNormRowReduceTempToOutIf7DmeanOpIffEEvPKT_iiiPS2_T0_E12temp_storage+28];
	add.f32 	%f102, %f100, %f101;
	ld.shared.f32 	%f103, [_ZZ30InstanceNormRowReduceTempToOutIf7DmeanOpIffEEvPKT_iiiPS2_T0_E12temp_storage+32];
	add.f32 	%f104, %f102, %f103;
	ld.shared.f32 	%f105, [_ZZ30InstanceNormRowReduceTempToOutIf7DmeanOpIffEEvPKT_iiiPS2_T0_E12temp_storage+36];
	add.f32 	%f106, %f104, %f105;
	mul.wide.s32 	%rd14, %r59, 4;
	add.s64 	%rd15, %rd3, %rd14;
	st.global.f32 	[%rd15], %f106;
$L__BB16_20:
	add.s32 	%r59, %r59, %r6;
	setp.lt.s32 	%p14, %r59, %r2;
	@%p14 bra 	$L__BB16_2;
$L__BB16_21:
	ret;

}
	// .globl	_Z29InstanceNormRowReduceInToTempIff6DvarOpIffEEvPKT_iiiPT0_T1_i
.visible .entry _Z29InstanceNormRowReduceInToTempIff6DvarOpIffEEvPKT_iiiPT0_T1_i(
	.param .u64 .ptr .align 1 _Z29InstanceNormRowReduceInToTempIff6DvarOpIffEEvPKT_iiiPT0_T1_i_param_0,
	.param .u32 _Z29InstanceNormRowReduceInToTempIff6DvarOpIffEEvPKT_iiiPT0_T1_i_param_1,
	.param .u32 _Z29InstanceNormRowReduceInToTempIff6DvarOpIffEEvPKT_iiiPT0_T1_i_param_2,
	.param .u32 _Z29InstanceNormRowReduceInToTempIff6DvarOpIffEEvPKT_iiiPT0_T1_i_param_3,
	.param .u64 .ptr .align 1 _Z29InstanceNormRowReduceInToTempIff6DvarOpIffEEvPKT_iiiPT0_T1_i_param_4,
	.param .align 8 .b8 _Z29InstanceNormRowReduceInToTempIff6DvarOpIffEEvPKT_iiiPT0_T1_i_param_5[40],
	.param .u32 _Z29InstanceNormRowReduceInToTempIff6DvarOpIffEEvPKT_iiiPT0_T1_i_param_6
)
{
	.reg .pred 	%p<11>;
	.reg .b32 	%r<73>;
	.reg .b32 	%f<67>;
	.reg .b64 	%rd<35>;
	.reg .b64 	%fd<9>;
	// demoted variable
	.shared .align 4 .b8 _ZZ29InstanceNormRowReduceInToTempIff6DvarOpIffEEvPKT_iiiPT0_T1_iE12temp_storage[44];
	ld.param.u64 	%rd10, [_Z29InstanceNormRowReduceInToTempIff6DvarOpIffEEvPKT_iiiPT0_T1_i_param_5+24];
	ld.param.u64 	%rd9, [_Z29InstanceNormRowReduceInToTempIff6DvarOpIffEEvPKT_iiiPT0_T1_i_param_5+16];
	ld.param.u64 	%rd8, [_Z29InstanceNormRowReduceInToTempIff6DvarOpIffEEvPKT_iiiPT0_T1_i_param_5+8];
	ld.param.u64 	%rd7, [_Z29InstanceNormRowReduceInToTempIff6DvarOpIffEEvPKT_iiiPT0_T1_i_param_5];
	ld.param.u64 	%rd11, [_Z29InstanceNormRowReduceInToTempIff6DvarOpIffEEvPKT_iiiPT0_T1_i_param_0];
	ld.param.u32 	%r26, [_Z29InstanceNormRowReduceInToTempIff6DvarOpIffEEvPKT_iiiPT0_T1_i_param_1];
	ld.param.u32 	%r27, [_Z29InstanceNormRowReduceInToTempIff6DvarOpIffEEvPKT_iiiPT0_T1_i_param_2];
	ld.param.u32 	%r28, [_Z29InstanceNormRowReduceInToTempIff6DvarOpIffEEvPKT_iiiPT0_T1_i_param_3];
	ld.param.u64 	%rd12, [_Z29InstanceNormRowReduceInToTempIff6DvarOpIffEEvPKT_iiiPT0_T1_i_param_4];
	ld.param.v2.u32 	{%r29, %r30}, [_Z29InstanceNormRowReduceInToTempIff6DvarOpIffEEvPKT_iiiPT0_T1_i_param_5+32];
	ld.param.u32 	%r31, [_Z29InstanceNormRowReduceInToTempIff6DvarOpIffEEvPKT_iiiPT0_T1_i_param_6];
	cvta.to.global.u64 	%rd1, %rd11;
	cvta.to.global.u64 	%rd2, %rd12;
	cvta.to.global.u64 	%rd3, %rd7;
	cvta.to.global.u64 	%rd4, %rd8;
	cvta.to.global.u64 	%rd5, %rd9;
	cvta.to.global.u64 	%rd6, %rd10;
	setp.eq.s32 	%p1, %r31, 0;
	@%p1 bra 	$L__BB17_11;
	mov.u32 	%r3, %tid.x;
	mov.u32 	%r4, %ctaid.x;
	mov.u32 	%r5, %ntid.x;
	mad.lo.s32 	%r6, %r4, %r5, %r3;
	mov.u32 	%r70, %ctaid.y;
	mul.lo.s32 	%r8, %r27, %r26;
	setp.ge.s32 	%p2, %r70, %r8;
	@%p2 bra 	$L__BB17_16;
	mov.u32 	%r9, %nctaid.x;
	mul.lo.s32 	%r10, %r9, %r5;
	// begin inline asm
	mov.u32 %r32, %laneid;
	// end inline asm
	shr.u32 	%r33, %r3, 3;
	and.b32  	%r34, %r33, 124;
	mov.u32 	%r35, _ZZ29InstanceNormRowReduceInToTempIff6DvarOpIffEEvPKT_iiiPT0_T1_iE12temp_storage;
	add.s32 	%r36, %r35, %r34;
	add.s32 	%r12, %r36, 8;
	mov.u32 	%r13, %nctaid.y;
$L__BB17_3:
	setp.ge.s32 	%p3, %r6, %r28;
	mov.f32 	%f64, 0f00000000;
	@%p3 bra 	$L__BB17_6;
	rem.s32 	%r37, %r70, %r29;
	cvta.to.global.u64 	%rd13, %rd7;
	mul.wide.s32 	%rd14, %r37, 4;
	add.s64 	%rd15, %rd13, %rd14;
	ld.global.f32 	%f1, [%rd15];
	cvta.to.global.u64 	%rd16, %rd10;
	mul.wide.s32 	%rd17, %r70, 4;
	add.s64 	%rd18, %rd16, %rd17;
	ld.global.f32 	%f2, [%rd18];
	add.s64 	%rd19, %rd5, %rd17;
	ld.global.f32 	%f14, [%rd19];
	mul.f32 	%f15, %f14, %f14;
	mul.f32 	%f16, %f14, %f15;
	cvt.f64.f32 	%fd1, %f16;
	mov.f32 	%f64, 0f00000000;
	mov.u32 	%r71, %r6;
$L__BB17_5:
	mad.lo.s32 	%r38, %r70, %r30, %r71;
	mul.wide.s32 	%rd20, %r38, 4;
	add.s64 	%rd21, %rd1, %rd20;
	ld.global.nc.f32 	%f17, [%rd21];
	mul.f32 	%f18, %f17, %f1;
	add.s64 	%rd22, %rd4, %rd20;
	ld.global.f32 	%f19, [%rd22];
	sub.f32 	%f20, %f19, %f2;
	mul.f32 	%f21, %f18, %f20;
	cvt.f64.f32 	%fd3, %f21;
	mul.f64 	%fd4, %fd3, 0dBFE0000000000000;
	mul.f64 	%fd5, %fd4, %fd1;
	cvt.rn.f32.f64 	%f22, %fd5;
	add.f32 	%f64, %f64, %f22;
	add.s32 	%r71, %r71, %r10;
	setp.lt.s32 	%p4, %r71, %r28;
	@%p4 bra 	$L__BB17_5;
$L__BB17_6:
	setp.ne.s32 	%p5, %r32, 0;
	mov.b32 	%r39, 1;
	mov.b32 	%r52, 31;
	mov.b32 	%r53, -1;
	// begin inline asm
	{  .reg .f32 r0;  .reg .pred p;  shfl.sync.down.b32 r0|p, %f64, %r39, %r52, %r53;  @p add.f32 r0, r0, %f64;  mov.f32 %f23, r0;}
	// end inline asm
	mov.b32 	%r42, 2;
	// begin inline asm
	{  .reg .f32 r0;  .reg .pred p;  shfl.sync.down.b32 r0|p, %f23, %r42, %r52, %r53;  @p add.f32 r0, r0, %f23;  mov.f32 %f26, r0;}
	// end inline asm
	mov.b32 	%r45, 4;
	// begin inline asm
	{  .reg .f32 r0;  .reg .pred p;  shfl.sync.down.b32 r0|p, %f26, %r45, %r52, %r53;  @p add.f32 r0, r0, %f26;  mov.f32 %f29, r0;}
	// end inline asm
	mov.b32 	%r48, 8;
	// begin inline asm
	{  .reg .f32 r0;  .reg .pred p;  shfl.sync.down.b32 r0|p, %f29, %r48, %r52, %r53;  @p add.f32 r0, r0, %f29;  mov.f32 %f32, r0;}
	// end inline asm
	mov.b32 	%r51, 16;
	// begin inline asm
	{  .reg .f32 r0;  .reg .pred p;  shfl.sync.down.b32 r0|p, %f32, %r51, %r52, %r53;  @p add.f32 r0, r0, %f32;  mov.f32 %f35, r0;}
	// end inline asm
	@%p5 bra 	$L__BB17_8;
	st.shared.f32 	[%r12], %f35;
$L__BB17_8:
	setp.ne.s32 	%p6, %r3, 0;
	bar.sync 	0;
	@%p6 bra 	$L__BB17_10;
	ld.shared.f32 	%f38, [_ZZ29InstanceNormRowReduceInToTempIff6DvarOpIffEEvPKT_iiiPT0_T1_iE12temp_storage+12];
	add.f32 	%f39, %f35, %f38;
	ld.shared.f32 	%f40, [_ZZ29InstanceNormRowReduceInToTempIff6DvarOpIffEEvPKT_iiiPT0_T1_iE12temp_storage+16];
	add.f32 	%f41, %f39, %f40;
	ld.shared.f32 	%f42, [_ZZ29InstanceNormRowReduceInToTempIff6DvarOpIffEEvPKT_iiiPT0_T1_iE12temp_storage+20];
	add.f32 	%f43, %f41, %f42;
	ld.shared.f32 	%f44, [_ZZ29InstanceNormRowReduceInToTempIff6DvarOpIffEEvPKT_iiiPT0_T1_iE12temp_storage+24];
	add.f32 	%f45, %f43, %f44;
	ld.shared.f32 	%f46, [_ZZ29InstanceNormRowReduceInToTempIff6DvarOpIffEEvPKT_iiiPT0_T1_iE12temp_storage+28];
	add.f32 	%f47, %f45, %f46;
	ld.shared.f32 	%f48, [_ZZ29InstanceNormRowReduceInToTempIff6DvarOpIffEEvPKT_iiiPT0_T1_iE12temp_storage+32];
	add.f32 	%f49, %f47, %f48;
	ld.shared.f32 	%f50, [_ZZ29InstanceNormRowReduceInToTempIff6DvarOpIffEEvPKT_iiiPT0_T1_iE12temp_storage+36];
	add.f32 	%f51, %f49, %f50;
	mad.lo.s32 	%r54, %r70, %r9, %r4;
	mul.wide.u32 	%rd23, %r54, 4;
	add.s64 	%rd24, %rd2, %rd23;
	st.global.f32 	[%rd24], %f51;
$L__BB17_10:
	add.s32 	%r70, %r70, %r13;
	setp.lt.s32 	%p7, %r70, %r8;
	@%p7 bra 	$L__BB17_3;
	bra.uni 	$L__BB17_16;
$L__BB17_11:
	mov.u32 	%r55, %tid.y;
	mov.u32 	%r56, %ctaid.y;
	mov.u32 	%r18, %ntid.y;
	mad.lo.s32 	%r19, %r56, %r18, %r55;
	mov.u32 	%r57, %tid.x;
	mov.u32 	%r58, %ctaid.x;
	mov.u32 	%r59, %ntid.x;
	mad.lo.s32 	%r20, %r58, %r59, %r57;
	mul.lo.s32 	%r60, %r27, %r26;
	setp.ge.s32 	%p8, %r20, %r60;
	@%p8 bra 	$L__BB17_16;
	setp.ge.s32 	%p9, %r19, %r28;
	mov.f32 	%f66, 0f00000000;
	@%p9 bra 	$L__BB17_15;
	div.s32 	%r61, %r20, %r27;
	mul.lo.s32 	%r62, %r61, %r27;
	sub.s32 	%r21, %r20, %r62;
	mul.lo.s32 	%r22, %r61, %r30;
	mad.lo.s32 	%r63, %r61, %r29, %r21;
	mul.wide.s32 	%rd25, %r63, 4;
	add.s64 	%rd26, %rd5, %rd25;
	ld.global.f32 	%f54, [%rd26];
	add.s64 	%rd27, %rd6, %rd25;
	ld.global.f32 	%f7, [%rd27];
	mul.wide.s32 	%rd28, %r21, 4;
	add.s64 	%rd29, %rd3, %rd28;
	ld.global.f32 	%f8, [%rd29];
	mul.f32 	%f55, %f54, %f54;
	mul.f32 	%f56, %f54, %f55;
	cvt.f64.f32 	%fd2, %f56;
	mov.u32 	%r64, %nctaid.y;
	mul.lo.s32 	%r23, %r18, %r64;
	mov.f32 	%f66, 0f00000000;
	mov.u32 	%r72, %r19;
$L__BB17_14:
	add.s32 	%r65, %r22, %r72;
	mad.lo.s32 	%r66, %r65, %r29, %r21;
	mul.wide.s32 	%rd30, %r66, 4;
	add.s64 	%rd31, %rd1, %rd30;
	ld.global.nc.f32 	%f57, [%rd31];
	mul.f32 	%f58, %f57, %f8;
	add.s64 	%rd32, %rd4, %rd30;
	ld.global.f32 	%f59, [%rd32];
	sub.f32 	%f60, %f59, %f7;
	mul.f32 	%f61, %f58, %f60;
	cvt.f64.f32 	%fd6, %f61;
	mul.f64 	%fd7, %fd6, 0dBFE0000000000000;
	mul.f64 	%fd8, %fd7, %fd2;
	cvt.rn.f32.f64 	%f62, %fd8;
	add.f32 	%f66, %f66, %f62;
	add.s32 	%r72, %r72, %r23;
	setp.lt.s32 	%p10, %r72, %r28;
	@%p10 bra 	$L__BB17_14;
$L__BB17_15:
	mov.u32 	%r67, %nctaid.y;
	mul.lo.s32 	%r68, %r18, %r67;
	mad.lo.s32 	%r69, %r68, %r20, %r19;
	mul.wide.u32 	%rd33, %r69, 4;
	add.s64 	%rd34, %rd2, %rd33;
	st.global.f32 	[%rd34], %f66;
$L__BB17_16:
	ret;

}
	// .globl	_Z29InstanceNormRowReduceInToTempIff7DmeanOpIffEEvPKT_iiiPT0_T1_i
.visible .entry _Z29InstanceNormRowReduceInToTempIff7DmeanOpIffEEvPKT_iiiPT0_T1_i(
	.param .u64 .ptr .align 1 _Z29InstanceNormRowReduceInToTempIff7DmeanOpIffEEvPKT_iiiPT0_T1_i_param_0,
	.param .u32 _Z29InstanceNormRowReduceInToTempIff7DmeanOpIffEEvPKT_iiiPT0_T1_i_param_1,
	.param .u32 _Z29InstanceNormRowReduceInToTempIff7DmeanOpIffEEvPKT_iiiPT0_T1_i_param_2,
	.param .u32 _Z29InstanceNormRowReduceInToTempIff7DmeanOpIffEEvPKT_iiiPT0_T1_i_param_3,
	.param .u64 .ptr .align 1 _Z29InstanceNormRowReduceInToTempIff7DmeanOpIffEEvPKT_iiiPT0_T1_i_param_4,
	.param .align 8 .b8 _Z29InstanceNormRowReduceInToTempIff7DmeanOpIffEEvPKT_iiiPT0_T1_i_param_5[48],
	.param .u32 _Z29InstanceNormRowReduceInToTempIff7DmeanOpIffEEvPKT_iiiPT0_T1_i_param_6
)
{
	.reg .pred 	%p<11>;
	.reg .b32 	%r<73>;
	.reg .b32 	%f<61>;
	.reg .b64 	%rd<39>;
	.reg .b64 	%fd<29>;
	// demoted variable
	.shared .align 4 .b8 _ZZ29InstanceNormRowReduceInToTempIff7DmeanOpIffEEvPKT_iiiPT0_T1_iE12temp_storage[44];
	ld.param.u64 	%rd12, [_Z29InstanceNormRowReduceInToTempIff7DmeanOpIffEEvPKT_iiiPT0_T1_i_param_5+32];
	ld.param.u64 	%rd11, [_Z29InstanceNormRowReduceInToTempIff7DmeanOpIffEEvPKT_iiiPT0_T1_i_param_5+24];
	ld.param.u64 	%rd10, [_Z29InstanceNormRowReduceInToTempIff7DmeanOpIffEEvPKT_iiiPT0_T1_i_param_5+16];
	ld.param.u64 	%rd9, [_Z29InstanceNormRowReduceInToTempIff7DmeanOpIffEEvPKT_iiiPT0_T1_i_param_5+8];
	ld.param.u64 	%rd8, [_Z29InstanceNormRowReduceInToTempIff7DmeanOpIffEEvPKT_iiiPT0_T1_i_param_5];
	ld.param.u64 	%rd13, [_Z29InstanceNormRowReduceInToTempIff7DmeanOpIffEEvPKT_iiiPT0_T1_i_param_0];
	ld.param.u32 	%r26, [_Z29InstanceNormRowReduceInToTempIff7DmeanOpIffEEvPKT_iiiPT0_T1_i_param_1];
	ld.param.u32 	%r27, [_Z29InstanceNormRowReduceInToTempIff7DmeanOpIffEEvPKT_iiiPT0_T1_i_param_2];
	ld.param.u32 	%r28, [_Z29InstanceNormRowReduceInToTempIff7DmeanOpIffEEvPKT_iiiPT0_T1_i_param_3];
	ld.param.u64 	%rd14, [_Z29InstanceNormRowReduceInToTempIff7DmeanOpIffEEvPKT_iiiPT0_T1_i_param_4];
	ld.param.v2.u32 	{%r29, %r30}, [_Z29InstanceNormRowReduceInToTempIff7DmeanOpIffEEvPKT_iiiPT0_T1_i_param_5+40];
	ld.param.u32 	%r31, [_Z29InstanceNormRowReduceInToTempIff7DmeanOpIffEEvPKT_iiiPT0_T1_i_param_6];
	cvta.to.global.u64 	%rd1, %rd13;
	cvta.to.global.u64 	%rd2, %rd14;
	cvta.to.global.u64 	%rd3, %rd8;
	cvta.to.global.u64 	%rd4, %rd9;
	cvta.to.global.u64 	%rd5, %rd10;
	cvta.to.global.u64 	%rd6, %rd11;
	cvta.to.global.u64 	%rd7, %rd12;
	setp.eq.s32 	%p1, %r31, 0;
	@%p1 bra 	$L__BB18_11;
	mov.u32 	%r3, %tid.x;
	mov.u32 	%r4, %ctaid.x;
	mov.u32 	%r5, %ntid.x;
	mad.lo.s32 	%r6, %r4, %r5, %r3;
	mov.u32 	%r70, %ctaid.y;
	mul.lo.s32 	%r8, %r27, %r26;
	setp.ge.s32 	%p2, %r70, %r8;
	@%p2 bra 	$L__BB18_16;
	cvt.rn.f64.s32 	%fd8, %r30;
	mov.f64 	%fd9, 0d4000000000000000;
	div.rn.f64 	%fd1, %fd9, %fd8;
	mov.u32 	%r9, %nctaid.x;
	mul.lo.s32 	%r10, %r9, %r5;
	// begin inline asm
	mov.u32 %r32, %laneid;
	// end inline asm
	shr.u32 	%r33, %r3, 3;
	and.b32  	%r34, %r33, 124;
	mov.u32 	%r35, _ZZ29InstanceNormRowReduceInToTempIff7DmeanOpIffEEvPKT_iiiPT0_T1_iE12temp_storage;
	add.s32 	%r36, %r35, %r34;
	add.s32 	%r12, %r36, 8;
	mov.u32 	%r13, %nctaid.y;
$L__BB18_3:
	setp.ge.s32 	%p3, %r6, %r28;
	mov.f32 	%f58, 0f00000000;
	@%p3 bra 	$L__BB18_6;
	cvta.to.global.u64 	%rd15, %rd12;
	mul.wide.s32 	%rd16, %r70, 4;
	add.s64 	%rd17, %rd15, %rd16;
	rem.s32 	%r37, %r70, %r29;
	cvta.to.global.u64 	%rd18, %rd8;
	mul.wide.s32 	%rd19, %r37, 4;
	add.s64 	%rd20, %rd18, %rd19;
	ld.global.f32 	%f12, [%rd20];
	cvt.f64.f32 	%fd2, %f12;
	add.s64 	%rd21, %rd5, %rd16;
	ld.global.f32 	%f13, [%rd21];
	cvt.f64.f32 	%fd3, %f13;
	ld.global.f32 	%f14, [%rd17];
	cvt.f64.f32 	%fd10, %f14;
	mul.f64 	%fd4, %fd1, %fd10;
	add.s64 	%rd22, %rd6, %rd16;
	ld.global.f32 	%f1, [%rd22];
	mov.f32 	%f58, 0f00000000;
	mov.u32 	%r71, %r6;
$L__BB18_5:
	mad.lo.s32 	%r38, %r70, %r30, %r71;
	mul.wide.s32 	%rd23, %r38, 4;
	add.s64 	%rd24, %rd1, %rd23;
	ld.global.nc.f32 	%f15, [%rd24];
	cvt.f64.f32 	%fd11, %f15;
	neg.f64 	%fd12, %fd11;
	mul.f64 	%fd13, %fd12, %fd2;
	mul.f64 	%fd14, %fd13, %fd3;
	add.s64 	%rd25, %rd4, %rd23;
	ld.global.f32 	%f16, [%rd25];
	sub.f32 	%f17, %f16, %f1;
	cvt.f64.f32 	%fd15, %f17;
	mul.f64 	%fd16, %fd4, %fd15;
	sub.f64 	%fd17, %fd14, %fd16;
	cvt.rn.f32.f64 	%f18, %fd17;
	add.f32 	%f58, %f58, %f18;
	add.s32 	%r71, %r71, %r10;
	setp.lt.s32 	%p4, %r71, %r28;
	@%p4 bra 	$L__BB18_5;
$L__BB18_6:
	setp.ne.s32 	%p5, %r32, 0;
	mov.b32 	%r39, 1;
	mov.b32 	%r52, 31;
	mov.b32 	%r53, -1;
	// begin inline asm
	{  .reg .f32 r0;  .reg .pred p;  shfl.sync.down.b32 r0|p, %f58, %r39, %r52, %r53;  @p add.f32 r0, r0, %f58;  mov.f32 %f19, r0;}
	// end inline asm
	mov.b32 	%r42, 2;
	// begin inline asm
	{  .reg .f32 r0;  .reg .pred p;  shfl.sync.down.b32 r0|p, %f19, %r42, %r52, %r53;  @p add.f32 r0, r0, %f19;  mov.f32 %f22, r0;}
	// end inline asm
	mov.b32 	%r45, 4;
	// begin inline asm
	{  .reg .f32 r0;  .reg .pred p;  shfl.sync.down.b32 r0|p, %f22, %r45, %r52, %r53;  @p add.f32 r0, r0, %f22;  mov.f32 %f25, r0;}
	// end inline asm
	mov.b32 	%r48, 8;
	// begin inline asm
	{  .reg .f32 r0;  .reg .pred p;  shfl.sync.down.b32 r0|p, %f25, %r48, %r52, %r53;  @p add.f32 r0, r0, %f25;  mov.f32 %f28, r0;}
	// end inline asm
	mov.b32 	%r51, 16;
	// begin inline asm
	{  .reg .f32 r0;  .reg .pred p;  shfl.sync.down.b32 r0|p, %f28, %r51, %r52, %r53;  @p add.f32 r0, r0, %f28;  mov.f32 %f31, r0;}
	// end inline asm
	@%p5 bra 	$L__BB18_8;
	st.shared.f32 	[%r12], %f31;
$L__BB18_8:
	setp.ne.s32 	%p6, %r3, 0;
	bar.sync 	0;
	@%p6 bra 	$L__BB18_10;
	ld.shared.f32 	%f34, [_ZZ29InstanceNormRowReduceInToTempIff7DmeanOpIffEEvPKT_iiiPT0_T1_iE12temp_storage+12];
	add.f32 	%f35, %f31, %f34;
	ld.shared.f32 	%f36, [_ZZ29InstanceNormRowReduceInToTempIff7DmeanOpIffEEvPKT_iiiPT0_T1_iE12temp_storage+16];
	add.f32 	%f37, %f35, %f36;
	ld.shared.f32 	%f38, [_ZZ29InstanceNormRowReduceInToTempIff7DmeanOpIffEEvPKT_iiiPT0_T1_iE12temp_storage+20];
	add.f32 	%f39, %f37, %f38;
	ld.shared.f32 	%f40, [_ZZ29InstanceNormRowReduceInToTempIff7DmeanOpIffEEvPKT_iiiPT0_T1_iE12temp_storage+24];
	add.f32 	%f41, %f39, %f40;
	ld.shared.f32 	%f42, [_ZZ29InstanceNormRowReduceInToTempIff7DmeanOpIffEEvPKT_iiiPT0_T1_iE12temp_storage+28];
	add.f32 	%f43, %f41, %f42;
	ld.shared.f32 	%f44, [_ZZ29InstanceNormRowReduceInToTempIff7DmeanOpIffEEvPKT_iiiPT0_T1_iE12temp_storage+32];
	add.f32 	%f45, %f43, %f44;
	ld.shared.f32 	%f46, [_ZZ29InstanceNormRowReduceInToTempIff7DmeanOpIffEEvPKT_iiiPT0_T1_iE12temp_storage+36];
	add.f32 	%f47, %f45, %f46;
	mad.lo.s32 	%r54, %r70, %r9, %r4;
	mul.wide.u32 	%rd26, %r54, 4;
	add.s64 	%rd27, %rd2, %rd26;
	st.global.f32 	[%rd27], %f47;
$L__BB18_10:
	add.s32 	%r70, %r70, %r13;
	setp.lt.s32 	%p7, %r70, %r8;
	@%p7 bra 	$L__BB18_3;
	bra.uni 	$L__BB18_16;
$L__BB18_11:
	mov.u32 	%r55, %tid.y;
	mov.u32 	%r56, %ctaid.y;
	mov.u32 	%r18, %ntid.y;
	mad.lo.s32 	%r19, %r56, %r18, %r55;
	mov.u32 	%r57, %tid.x;
	mov.u32 	%r58, %ctaid.x;
	mov.u32 	%r59, %ntid.x;
	mad.lo.s32 	%r20, %r58, %r59, %r57;
	mul.lo.s32 	%r60, %r27, %r26;
	setp.ge.s32 	%p8, %r20, %r60;
	@%p8 bra 	$L__BB18_16;
	setp.ge.s32 	%p9, %r19, %r28;
	mov.f32 	%f60, 0f00000000;
	@%p9 bra 	$L__BB18_15;
	div.s32 	%r61, %r20, %r27;
	mul.lo.s32 	%r62, %r61, %r27;
	sub.s32 	%r21, %r20, %r62;
	mul.lo.s32 	%r22, %r61, %r30;
	mad.lo.s32 	%r63, %r61, %r29, %r21;
	mul.wide.s32 	%rd28, %r63, 4;
	add.s64 	%rd29, %rd5, %rd28;
	ld.global.f32 	%f50, [%rd29];
	add.s64 	%rd30, %rd6, %rd28;
	ld.global.f32 	%f6, [%rd30];
	mul.wide.s32 	%rd31, %r21, 4;
	add.s64 	%rd32, %rd3, %rd31;
	ld.global.f32 	%f51, [%rd32];
	cvt.f64.f32 	%fd5, %f51;
	cvt.f64.f32 	%fd6, %f50;
	add.s64 	%rd33, %rd7, %rd28;
	ld.global.f32 	%f52, [%rd33];
	cvt.f64.f32 	%fd18, %f52;
	cvt.rn.f64.s32 	%fd19, %r30;
	mov.f64 	%fd20, 0d4000000000000000;
	div.rn.f64 	%fd21, %fd20, %fd19;
	mul.f64 	%fd7, %fd21, %fd18;
	mov.u32 	%r64, %nctaid.y;
	mul.lo.s32 	%r23, %r18, %r64;
	mov.f32 	%f60, 0f00000000;
	mov.u32 	%r72, %r19;
$L__BB18_14:
	add.s32 	%r65, %r22, %r72;
	mad.lo.s32 	%r66, %r65, %r29, %r21;
	mul.wide.s32 	%rd34, %r66, 4;
	add.s64 	%rd35, %rd1, %rd34;
	ld.global.nc.f32 	%f53, [%rd35];
	cvt.f64.f32 	%fd22, %f53;
	neg.f64 	%fd23, %fd22;
	mul.f64 	%fd24, %fd23, %fd5;
	mul.f64 	%fd25, %fd24, %fd6;
	add.s64 	%rd36, %rd4, %rd34;
	ld.global.f32 	%f54, [%rd36];
	sub.f32 	%f55, %f54, %f6;
	cvt.f64.f32 	%fd26, %f55;
	mul.f64 	%fd27, %fd7, %fd26;
	sub.f64 	%fd28, %fd25, %fd27;
	cvt.rn.f32.f64 	%f56, %fd28;
	add.f32 	%f60, %f60, %f56;
	add.s32 	%r72, %r72, %r23;
	setp.lt.s32 	%p10, %r72, %r28;
	@%p10 bra 	$L__BB18_14;
$L__BB18_15:
	mov.u32 	%r67, %nctaid.y;
	mul.lo.s32 	%r68, %r18, %r67;
	mad.lo.s32 	%r69, %r68, %r20, %r19;
	mul.wide.u32 	%rd37, %r69, 4;
	add.s64 	%rd38, %rd2, %rd37;
	st.global.f32 	[%rd38], %f60;
$L__BB18_16:
	ret;

}
	// .globl	_Z18InstanceNormUpdateIf4DxOpIffEEvPKT_iiPS2_T0_i
.visible .entry _Z18InstanceNormUpdateIf4DxOpIffEEvPKT_iiPS2_T0_i(
	.param .u64 .ptr .align 1 _Z18InstanceNormUpdateIf4DxOpIffEEvPKT_iiPS2_T0_i_param_0,
	.param .u32 _Z18InstanceNormUpdateIf4DxOpIffEEvPKT_iiPS2_T0_i_param_1,
	.param .u32 _Z18InstanceNormUpdateIf4DxOpIffEEvPKT_iiPS2_T0_i_param_2,
	.param .u64 .ptr .align 1 _Z18InstanceNormUpdateIf4DxOpIffEEvPKT_iiPS2_T0_i_param_3,
	.param .align 8 .b8 _Z18InstanceNormUpdateIf4DxOpIffEEvPKT_iiPS2_T0_i_param_4[56],
	.param .u32 _Z18InstanceNormUpdateIf4DxOpIffEEvPKT_iiPS2_T0_i_param_5
)
{
	.reg .pred 	%p<5>;
	.reg .b32 	%r<25>;
	.reg .b32 	%f<28>;
	.reg .b64 	%rd<39>;
	.reg .b64 	%fd<9>;

	ld.param.u64 	%rd14, [_Z18InstanceNormUpdateIf4DxOpIffEEvPKT_iiPS2_T0_i_param_4+40];
	ld.param.u64 	%rd13, [_Z18InstanceNormUpdateIf4DxOpIffEEvPKT_iiPS2_T0_i_param_4+32];
	ld.param.u64 	%rd12, [_Z18InstanceNormUpdateIf4DxOpIffEEvPKT_iiPS2_T0_i_param_4+24];
	ld.param.u64 	%rd11, [_Z18InstanceNormUpdateIf4DxOpIffEEvPKT_iiPS2_T0_i_param_4+16];
	ld.param.u64 	%rd10, [_Z18InstanceNormUpdateIf4DxOpIffEEvPKT_iiPS2_T0_i_param_4+8];
	ld.param.u64 	%rd9, [_Z18InstanceNormUpdateIf4DxOpIffEEvPKT_iiPS2_T0_i_param_4];
	ld.param.u64 	%rd15, [_Z18InstanceNormUpdateIf4DxOpIffEEvPKT_iiPS2_T0_i_param_0];
	ld.param.u32 	%r10, [_Z18InstanceNormUpdateIf4DxOpIffEEvPKT_iiPS2_T0_i_param_1];
	ld.param.u64 	%rd16, [_Z18InstanceNormUpdateIf4DxOpIffEEvPKT_iiPS2_T0_i_param_3];
	ld.param.v2.u32 	{%r11, %r12}, [_Z18InstanceNormUpdateIf4DxOpIffEEvPKT_iiPS2_T0_i_param_4+48];
	ld.param.u32 	%r13, [_Z18InstanceNormUpdateIf4DxOpIffEEvPKT_iiPS2_T0_i_param_5];
	cvta.to.global.u64 	%rd1, %rd16;
	cvta.to.global.u64 	%rd2, %rd15;
	cvta.to.global.u64 	%rd3, %rd9;
	cvta.to.global.u64 	%rd4, %rd10;
	cvta.to.global.u64 	%rd5, %rd11;
	cvta.to.global.u64 	%rd6, %rd12;
	cvta.to.global.u64 	%rd7, %rd13;
	cvta.to.global.u64 	%rd8, %rd14;
	mov.u32 	%r14, %tid.x;
	mov.u32 	%r15, %ctaid.x;
	mov.u32 	%r3, %ntid.x;
	mad.lo.s32 	%r23, %r15, %r3, %r14;
	setp.ge.s32 	%p1, %r23, %r10;
	@%p1 bra 	$L__BB19_5;
	setp.eq.s32 	%p2, %r13, 0;
	cvt.rn.f64.s32 	%fd1, %r12;
	rcp.rn.f64 	%fd2, %fd1;
	cvt.rn.f32.f64 	%f1, %fd2;
	mov.u32 	%r16, %nctaid.x;
	mul.lo.s32 	%r5, %r16, %r3;
	@%p2 bra 	$L__BB19_2;
	bra.uni 	$L__BB19_4;
$L__BB19_2:
	mul.lo.s32 	%r20, %r11, %r12;
$L__BB19_3:
	mul.wide.s32 	%rd28, %r23, 4;
	add.s64 	%rd29, %rd2, %rd28;
	ld.global.nc.f32 	%f15, [%rd29];
	rem.s32 	%r19, %r23, %r11;
	div.s32 	%r21, %r23, %r20;
	mad.lo.s32 	%r22, %r21, %r11, %r19;
	mul.wide.s32 	%rd30, %r19, 4;
	add.s64 	%rd31, %rd6, %rd30;
	ld.global.f32 	%f16, [%rd31];
	mul.f32 	%f17, %f15, %f16;
	mul.wide.s32 	%rd32, %r22, 4;
	add.s64 	%rd33, %rd5, %rd32;
	ld.global.f32 	%f18, [%rd33];
	add.s64 	%rd34, %rd3, %rd28;
	ld.global.f32 	%f19, [%rd34];
	add.s64 	%rd35, %rd4, %rd32;
	ld.global.f32 	%f20, [%rd35];
	sub.f32 	%f21, %f19, %f20;
	cvt.f64.f32 	%fd6, %f21;
	add.f64 	%fd7, %fd6, %fd6;
	div.rn.f64 	%fd8, %fd7, %fd1;
	cvt.rn.f32.f64 	%f22, %fd8;
	add.s64 	%rd36, %rd7, %rd32;
	ld.global.f32 	%f23, [%rd36];
	mul.f32 	%f24, %f23, %f22;
	fma.rn.f32 	%f25, %f17, %f18, %f24;
	add.s64 	%rd37, %rd8, %rd32;
	ld.global.f32 	%f26, [%rd37];
	fma.rn.f32 	%f27, %f26, %f1, %f25;
	add.s64 	%rd38, %rd1, %rd28;
	st.global.f32 	[%rd38], %f27;
	add.s32 	%r23, %r23, %r5;
	setp.lt.s32 	%p4, %r23, %r10;
	@%p4 bra 	$L__BB19_3;
	bra.uni 	$L__BB19_5;
$L__BB19_4:
	mul.wide.s32 	%rd17, %r23, 4;
	add.s64 	%rd18, %rd2, %rd17;
	ld.global.nc.f32 	%f2, [%rd18];
	div.s32 	%r17, %r23, %r12;
	rem.s32 	%r18, %r17, %r11;
	mul.wide.s32 	%rd19, %r18, 4;
	add.s64 	%rd20, %rd6, %rd19;
	ld.global.f32 	%f3, [%rd20];
	mul.f32 	%f4, %f2, %f3;
	mul.wide.s32 	%rd21, %r17, 4;
	add.s64 	%rd22, %rd5, %rd21;
	ld.global.f32 	%f5, [%rd22];
	add.s64 	%rd23, %rd3, %rd17;
	ld.global.f32 	%f6, [%rd23];
	add.s64 	%rd24, %rd4, %rd21;
	ld.global.f32 	%f7, [%rd24];
	sub.f32 	%f8, %f6, %f7;
	cvt.f64.f32 	%fd3, %f8;
	add.f64 	%fd4, %fd3, %fd3;
	div.rn.f64 	%fd5, %fd4, %fd1;
	cvt.rn.f32.f64 	%f9, %fd5;
	add.s64 	%rd25, %rd7, %rd21;
	ld.global.f32 	%f10, [%rd25];
	mul.f32 	%f11, %f10, %f9;
	fma.rn.f32 	%f12, %f4, %f5, %f11;
	add.s64 	%rd26, %rd8, %rd21;
	ld.global.f32 	%f13, [%rd26];
	fma.rn.f32 	%f14, %f13, %f1, %f12;
	add.s64 	%rd27, %rd1, %rd17;
	st.global.f32 	[%rd27], %f14;
	add.s32 	%r23, %r23, %r5;
	setp.lt.s32 	%p3, %r23, %r10;
	@%p3 bra 	$L__BB19_4;
$L__BB19_5:
	ret;

}


// ===== COMPILED SASS (sm_100) =====

	.target	sm_100

	.elftype	@"ET_EXEC"


//--------------------- .note.nv.tkinfo           --------------------------
	.section	.note.nv.tkinfo,"",@"SHT_NOTE"
	.sectionflags	@"SHF_NOTE_NV_TKINFO"
	.tkinfo
        /*0018*/ 	.word	0x00000002
        /*0030*/ 	.string	""
        /*0030*/ 	.string	"ptxas"
        /*0030*/ 	.string	"Cuda compilation tools, release 13.0, V13.0.88"
        /*0030*/ 	.string	"Build cuda_13.0.r13.0/compiler.36424714_0"
        /*0030*/ 	.string	"-arch sm_100 -m 64 "



//--------------------- .note.nv.cuinfo           --------------------------
	.section	.note.nv.cuinfo,"",@"SHT_NOTE"
	.sectionflags	@"SHF_NOTE_NV_CUINFO"
        /*0018*/ 	.short	0x0002
        /*001a*/ 	.short	0x0064
        /*001c*/ 	.short	0x0082
	.zero		2


//--------------------- .nv.info                  --------------------------
	.section	.nv.info,"",@"SHT_CUDA_INFO"
	.align	4


	//----- nvinfo : EIATTR_REGCOUNT
	.align		4
        /*0000*/ 	.byte	0x04, 0x2f
        /*0002*/ 	.short	(.L_29 - .L_28)
	.align		4
.L_28:
        /*0004*/ 	.word	index@(_Z32InstanceNormRowReduceInToOutWarpIff6MeanOpIffE6IvarOpIffEEvPKT_iiiPT0_S8_T1_T2_i)
        /*0008*/ 	.word	0x00000020


	//----- nvinfo : EIATTR_FRAME_SIZE
	.align		4
.L_29:
        /*000c*/ 	.byte	0x04, 0x11
        /*000e*/ 	.short	(.L_31 - .L_30)
	.align		4
.L_30:
        /*0010*/ 	.word	index@($__internal_9_$__cuda_sm3x_div_rn_noftz_f32_slowpath)
        /*0014*/ 	.word	0x00000000


	//----- nvinfo : EIATTR_FRAME_SIZE
	.align		4
.L_31:
        /*0018*/ 	.byte	0x04, 0x11
        /*001a*/ 	.short	(.L_33 - .L_32)
	.align		4
.L_32:
        /*001c*/ 	.word	index@(_Z32InstanceNormRowReduceInToOutWarpIff6MeanOpIffE6IvarOpIffEEvPKT_iiiPT0_S8_T1_T2_i)
        /*0020*/ 	.word	0x00000000


	//----- nvinfo : EIATTR_REGCOUNT
	.align		4
.L_33:
        /*0024*/ 	.byte	0x04, 0x2f
        /*0026*/ 	.short	(.L_35 - .L_34)
	.align		4
.L_34:
        /*0028*/ 	.word	index@(_Z28InstanceNormRowReduceInToOutIff6MeanOpIffE6IvarOpIffEEvPKT_iiiPT0_S8_T1_T2_b)
        /*002c*/ 	.word	0x00000020


	//----- nvinfo : EIATTR_FRAME_SIZE
	.align		4
.L_35:
        /*0030*/ 	.byte	0x04, 0x11
        /*0032*/ 	.short	(.L_37 - .L_36)
	.align		4
.L_36:
        /*0034*/ 	.word	index@($__internal_8_$__cuda_sm3x_div_rn_noftz_f32_slowpath)
        /*0038*/ 	.word	0x00000000


	//----- nvinfo : EIATTR_FRAME_SIZE
	.align		4
.L_37:
        /*003c*/ 	.byte	0x04, 0x11
        /*003e*/ 	.short	(.L_39 - .L_38)
	.align		4
.L_38:
        /*0040*/ 	.word	index@(_Z28InstanceNormRowReduceInToOutIff6MeanOpIffE6IvarOpIffEEvPKT_iiiPT0_S8_T1_T2_b)
        /*0044*/ 	.word	0x00000000


	//----- nvinfo : EIATTR_REGCOUNT
	.align		4
.L_39:
        /*0048*/ 	.byte	0x04, 0x2f
        /*004a*/ 	.short	(.L_41 - .L_40)
	.align		4
.L_40:
        /*004c*/ 	.word	index@(_Z32InstanceNormRowReduceInToOut_NDCIff6MeanOpIffEEvPKT_iiiPT0_T1_)
        /*0050*/ 	.word	0x0000000e


	//----- nvinfo : EIATTR_FRAME_SIZE
	.align		4
.L_41:
        /*0054*/ 	.byte	0x04, 0x11
        /*0056*/ 	.short	(.L_43 - .L_42)
	.align		4
.L_42:
        /*0058*/ 	.word	index@(_Z32InstanceNormRowReduceInToOut_NDCIff6MeanOpIffEEvPKT_iiiPT0_T1_)
        /*005c*/ 	.word	0x00000000


	//----- nvinfo : EIATTR_REGCOUNT
	.align		4
.L_43:
        /*0060*/ 	.byte	0x04, 0x2f
        /*0062*/ 	.short	(.L_45 - .L_44)
	.align		4
.L_44:
        /*0064*/ 	.word	index@(_Z30InstanceNormRowReduceTempToOutIf6MeanOpIffEEvPKT_iiiPS2_T0_)
        /*0068*/ 	.word	0x0000001f


	//----- nvinfo : EIATTR_FRAME_SIZE
	.align		4
.L_45:
        /*006c*/ 	.byte	0x04, 0x11
        /*006e*/ 	.short	(.L_47 - .L_46)
	.align		4
.L_46:
        /*0070*/ 	.word	index@($__internal_7_$__cuda_sm3x_div_rn_noftz_f32_slowpath)
        /*0074*/ 	.word	0x00000000


	//----- nvinfo : EIATTR_FRAME_SIZE
	.align		4
.L_47:
        /*0078*/ 	.byte	0x04, 0x11
        /*007a*/ 	.short	(.L_49 - .L_48)
	.align		4
.L_48:
        /*007c*/ 	.word	index@(_Z30InstanceNormRowReduceTempToOutIf6MeanOpIffEEvPKT_iiiPS2_T0_)
        /*0080*/ 	.word	0x00000000


	//----- nvinfo : EIATTR_REGCOUNT
	.align		4
.L_49:
        /*0084*/ 	.byte	0x04, 0x2f
        /*0086*/ 	.short	(.L_51 - .L_50)
	.align		4
.L_50:
        /*0088*/ 	.word	index@(_Z32InstanceNormRowReduceInToOut_NDCIff6IvarOpIffEEvPKT_iiiPT0_T1_)
        /*008c*/ 	.word	0x00000013


	//----- nvinfo : EIATTR_FRAME_SIZE
	.align		4
.L_51:
        /*0090*/ 	.byte	0x04, 0x11
        /*0092*/ 	.short	(.L_53 - .L_52)
	.align		4
.L_52:
        /*0094*/ 	.word	index@(_Z32InstanceNormRowReduceInToOut_NDCIff6IvarOpIffEEvPKT_iiiPT0_T1_)
        /*0098*/ 	.word	0x00000000


	//----- nvinfo : EIATTR_REGCOUNT
	.align		4
.L_53:
        /*009c*/ 	.byte	0x04, 0x2f
        /*009e*/ 	.short	(.L_55 - .L_54)
	.align		4
.L_54:
        /*00a0*/ 	.word	index@(_Z30InstanceNormRowReduceTempToOutIf6IvarOpIffEEvPKT_iiiPS2_T0_)
        /*00a4*/ 	.word	0x0000001f


	//----- nvinfo : EIATTR_FRAME_SIZE
	.align		4
.L_55:
        /*00a8*/ 	.byte	0x04, 0x11
        /*00aa*/ 	.short	(.L_57 - .L_56)
	.align		4
.L_56:
        /*00ac*/ 	.word	index@($__internal_6_$__cuda_sm3x_div_rn_noftz_f32_slowpath)
        /*00b0*/ 	.word	0x00000000


	//----- nvinfo : EIATTR_FRAME_SIZE
	.align		4
.L_57:
        /*00b4*/ 	.byte	0x04, 0x11
        /*00b6*/ 	.short	(.L_59 - .L_58)
	.align		4
.L_58:
        /*00b8*/ 	.word	index@(_Z30InstanceNormRowReduceTempToOutIf6IvarOpIffEEvPKT_iiiPS2_T0_)
        /*00bc*/ 	.word	0x00000000


	//----- nvinfo : EIATTR_REGCOUNT
	.align		4
.L_59:
        /*00c0*/ 	.byte	0x04, 0x2f
        /*00c2*/ 	.short	(.L_61 - .L_60)
	.align		4
.L_60:
        /*00c4*/ 	.word	index@(_Z29InstanceNormRowReduceInToTempIff6MeanOpIffEEvPKT_iiiPT0_T1_i)
        /*00c8*/ 	.word	0x00000015


	//----- nvinfo : EIATTR_FRAME_SIZE
	.align		4
.L_61:
        /*00cc*/ 	.byte	0x04, 0x11
        /*00ce*/ 	.short	(.L_63 - .L_62)
	.align		4
.L_62:
        /*00d0*/ 	.word	index@(_Z29InstanceNormRowReduceInToTempIff6MeanOpIffEEvPKT_iiiPT0_T1_i)
        /*00d4*/ 	.word	0x00000000


	//----- nvinfo : EIATTR_REGCOUNT
	.align		4
.L_63:
        /*00d8*/ 	.byte	0x04, 0x2f
        /*00da*/ 	.short	(.L_65 - .L_64)
	.align		4
.L_64:
        /*00dc*/ 	.word	index@(_Z29InstanceNormRowReduceInToTempIff6IvarOpIffEEvPKT_iiiPT0_T1_i)
        /*00e0*/ 	.word	0x00000015


	//----- nvinfo : EIATTR_FRAME_SIZE
	.align		4
.L_65:
        /*00e4*/ 	.byte	0x04, 0x11
        /*00e6*/ 	.short	(.L_67 - .L_66)
	.align		4
.L_66:
        /*00e8*/ 	.word	index@(_Z29InstanceNormRowReduceInToTempIff6IvarOpIffEEvPKT_iiiPT0_T1_i)
        /*00ec*/ 	.word	0x00000000


	//----- nvinfo : EIATTR_REGCOUNT
	.align		4
.L_67:
        /*00f0*/ 	.byte	0x04, 0x2f
        /*00f2*/ 	.short	(.L_69 - .L_68)
	.align		4
.L_68:
        /*00f4*/ 	.word	index@(_Z18InstanceNormUpdateIf3YOpIffEEvPKT_iiPS2_T0_i)
        /*00f8*/ 	.word	0x00000020


	//----- nvinfo : EIATTR_FRAME_SIZE
	.align		4
.L_69:
        /*00fc*/ 	.byte	0x04, 0x11
        /*00fe*/ 	.short	(.L_71 - .L_70)
	.align		4
.L_70:
        /*0100*/ 	.word	index@(_Z18InstanceNormUpdateIf3YOpIffEEvPKT_iiPS2_T0_i)
        /*0104*/ 	.word	0x00000000


	//----- nvinfo : EIATTR_REGCOUNT
	.align		4
.L_71:
        /*0108*/ 	.byte	0x04, 0x2f
        /*010a*/ 	.short	(.L_73 - .L_72)
	.align		4
.L_72:
        /*010c*/ 	.word	index@(_Z38InstanceNormBetaGammaRowReduceInToTempIffEvPKT_S2_PKT0_S5_iiiPS3_S6_i)
        /*0110*/ 	.word	0x00000020


	//----- nvinfo : EIATTR_FRAME_SIZE
	.align		4
.L_73:
        /*0114*/ 	.byte	0x04, 0x11
        /*0116*/ 	.short	(.L_75 - .L_74)
	.align		4
.L_74:
        /*0118*/ 	.word	index@(_Z38InstanceNormBetaGammaRowReduceInToTempIffEvPKT_S2_PKT0_S5_iiiPS3_S6_i)
        /*011c*/ 	.word	0x00000000


	//----- nvinfo : EIATTR_REGCOUNT
	.align		4
.L_75:
        /*0120*/ 	.byte	0x04, 0x2f
        /*0122*/ 	.short	(.L_77 - .L_76)
	.align		4
.L_76:
        /*0124*/ 	.word	index@(_Z34InstanceNormGradBetaGammaTempToOutIfEvPKT_S2_iiPS0_S3_)
        /*0128*/ 	.word	0x00000028


	//----- nvinfo : EIATTR_FRAME_SIZE
	.align		4
.L_77:
        /*012c*/ 	.byte	0x04, 0x11
        /*012e*/ 	.short	(.L_79 - .L_78)
	.align		4
.L_78:
        /*0130*/ 	.word	index@(_Z34InstanceNormGradBetaGammaTempToOutIfEvPKT_S2_iiPS0_S3_)
        /*0134*/ 	.word	0x00000000


	//----- nvinfo : EIATTR_REGCOUNT
	.align		4
.L_79:
        /*0138*/ 	.byte	0x04, 0x2f
        /*013a*/ 	.short	(.L_81 - .L_80)
	.align		4
.L_80:
        /*013c*/ 	.word	index@(_Z32InstanceNormRowReduceInToOutWarpIff6DvarOpIffE7DmeanOpIffEEvPKT_iiiPT0_S8_T1_T2_i)
        /*0140*/ 	.word	0x00000028


	//----- nvinfo : EIATTR_FRAME_SIZE
	.align		4
.L_81:
        /*0144*/ 	.byte	0x04, 0x11
        /*0146*/ 	.short	(.L_83 - .L_82)
	.align		4
.L_82:
        /*0148*/ 	.word	index@($__internal_5_$__cuda_sm20_div_rn_f64_full)
        /*014c*/ 	.word	0x00000000


	//----- nvinfo : EIATTR_FRAME_SIZE
	.align		4
.L_83:
        /*0150*/ 	.byte	0x04, 0x11
        /*0152*/ 	.short	(.L_85 - .L_84)
	.align		4
.L_84:
        /*0154*/ 	.word	index@(_Z32InstanceNormRowReduceInToOutWarpIff6DvarOpIffE7DmeanOpIffEEvPKT_iiiPT0_S8_T1_T2_i)
        /*0158*/ 	.word	0x00000000


	//----- nvinfo : EIATTR_REGCOUNT
	.align		4
.L_85:
        /*015c*/ 	.byte	0x04, 0x2f
        /*015e*/ 	.short	(.L_87 - .L_86)
	.align		4
.L_86:
        /*0160*/ 	.word	index@(_Z28InstanceNormRowReduceInToOutIff6DvarOpIffE7DmeanOpIffEEvPKT_iiPT0_S8_T1_T2_)
        /*0164*/ 	.word	0x00000020


	//----- nvinfo : EIATTR_FRAME_SIZE
	.align		4
.L_87:
        /*0168*/ 	.byte	0x04, 0x11
        /*016a*/ 	.short	(.L_89 - .L_88)
	.align		4
.L_88:
        /*016c*/ 	.word	index@($__internal_4_$__cuda_sm20_div_rn_f64_full)
        /*0170*/ 	.word	0x00000000


	//----- nvinfo : EIATTR_FRAME_SIZE
	.align		4
.L_89:
        /*0174*/ 	.byte	0x04, 0x11
        /*0176*/ 	.short	(.L_91 - .L_90)
	.align		4
.L_90:
        /*0178*/ 	.word	index@(_Z28InstanceNormRowReduceInToOutIff6DvarOpIffE7DmeanOpIffEEvPKT_iiPT0_S8_T1_T2_)
        /*017c*/ 	.word	0x00000000


	//----- nvinfo : EIATTR_REGCOUNT
	.align		4
.L_91:
        /*0180*/ 	.byte	0x04, 0x2f
        /*0182*/ 	.short	(.L_93 - .L_92)
	.align		4
.L_92:
        /*0184*/ 	.word	index@(_Z32InstanceNormRowReduceInToOut_NDCIff6DvarOpIffEEvPKT_iiiPT0_T1_)
        /*0188*/ 	.word	0x0000001a


	//----- nvinfo : EIATTR_FRAME_SIZE
	.align		4
.L_93:
        /*018c*/ 	.byte	0x04, 0x11
        /*018e*/ 	.short	(.L_95 - .L_94)
	.align		4
.L_94:
        /*0190*/ 	.word	index@(_Z32InstanceNormRowReduceInToOut_NDCIff6DvarOpIffEEvPKT_iiiPT0_T1_)
        /*0194*/ 	.word	0x00000000


	//----- nvinfo : EIATTR_REGCOUNT
	.align		4
.L_95:
        /*0198*/ 	.byte	0x04, 0x2f
        /*019a*/ 	.short	(.L_97 - .L_96)
	.align		4
.L_96:
        /*019c*/ 	.word	index@(_Z30InstanceNormRowReduceTempToOutIf6DvarOpIffEEvPKT_iiiPS2_T0_)
        /*01a0*/ 	.word	0x0000001f


	//----- nvinfo : EIATTR_FRAME_SIZE
	.align		4
.L_97:
        /*01a4*/ 	.byte	0x04, 0x11
        /*01a6*/ 	.short	(.L_99 - .L_98)
	.align		4
.L_98:
        /*01a8*/ 	.word	index@(_Z30InstanceNormRowReduceTempToOutIf6DvarOpIffEEvPKT_iiiPS2_T0_)
        /*01ac*/ 	.word	0x00000000


	//----- nvinfo : EIATTR_REGCOUNT
	.align		4
.L_99:
        /*01b0*/ 	.byte	0x04, 0x2f
        /*01b2*/ 	.short	(.L_101 - .L_100)
	.align		4
.L_100:
        /*01b4*/ 	.word	index@(_Z32InstanceNormRowReduceInToOut_NDCIff7DmeanOpIffEEvPKT_iiiPT0_T1_)
        /*01b8*/ 	.word	0x0000001e


	//----- nvinfo : EIATTR_FRAME_SIZE
	.align		4
.L_101:
        /*01bc*/ 	.byte	0x04, 0x11
        /*01be*/ 	.short	(.L_103 - .L_102)
	.align		4
.L_102:
        /*01c0*/ 	.word	index@($__internal_3_$__cuda_sm20_div_rn_f64_full)
        /*01c4*/ 	.word	0x00000000


	//----- nvinfo : EIATTR_FRAME_SIZE
	.align		4
.L_103:
        /*01c8*/ 	.byte	0x04, 0x11
        /*01ca*/ 	.short	(.L_105 - .L_104)
	.align		4
.L_104:
        /*01cc*/ 	.word	index@(_Z32InstanceNormRowReduceInToOut_NDCIff7DmeanOpIffEEvPKT_iiiPT0_T1_)
        /*01d0*/ 	.word	0x00000000


	//----- nvinfo : EIATTR_REGCOUNT
	.align		4
.L_105:
        /*01d4*/ 	.byte	0x04, 0x2f
        /*01d6*/ 	.short	(.L_107 - .L_106)
	.align		4
.L_106:
        /*01d8*/ 	.word	index@(_Z30InstanceNormRowReduceTempToOutIf7DmeanOpIffEEvPKT_iiiPS2_T0_)
        /*01dc*/ 	.word	0x0000001f


	//----- nvinfo : EIATTR_FRAME_SIZE
	.align		4
.L_107:
        /*01e0*/ 	.byte	0x04, 0x11
        /*01e2*/ 	.short	(.L_109 - .L_108)
	.align		4
.L_108:
        /*01e4*/ 	.word	index@(_Z30InstanceNormRowReduceTempToOutIf7DmeanOpIffEEvPKT_iiiPS2_T0_)
        /*01e8*/ 	.word	0x00000000


	//----- nvinfo : EIATTR_REGCOUNT
	.align		4
.L_109:
        /*01ec*/ 	.byte	0x04, 0x2f
        /*01ee*/ 	.short	(.L_111 - .L_110)
	.align		4
.L_110:
        /*01f0*/ 	.word	index@(_Z29InstanceNormRowReduceInToTempIff6DvarOpIffEEvPKT_iiiPT0_T1_i)
        /*01f4*/ 	.word	0x0000001c


	//----- nvinfo : EIATTR_FRAME_SIZE
	.align		4
.L_111:
        /*01f8*/ 	.byte	0x04, 0x11
        /*01fa*/ 	.short	(.L_113 - .L_112)
	.align		4
.L_112:
        /*01fc*/ 	.word	index@(_Z29InstanceNormRowReduceInToTempIff6DvarOpIffEEvPKT_iiiPT0_T1_i)
        /*0200*/ 	.word	0x00000000


	//----- nvinfo : EIATTR_REGCOUNT
	.align		4
.L_113:
        /*0204*/ 	.byte	0x04, 0x2f
        /*0206*/ 	.short	(.L_115 - .L_114)
	.align		4
.L_114:
        /*0208*/ 	.word	index@(_Z29InstanceNormRowReduceInToTempIff7DmeanOpIffEEvPKT_iiiPT0_T1_i)
        /*020c*/ 	.word	0x00000023


	//----- nvinfo : EIATTR_FRAME_SIZE
	.align		4
.L_115:
        /*0210*/ 	.byte	0x04, 0x11
        /*0212*/ 	.short	(.L_117 - .L_116)
	.align		4
.L_116:
        /*0214*/ 	.word	index@($__internal_2_$__cuda_sm20_div_rn_f64_full)
        /*0218*/ 	.word	0x00000000


	//----- nvinfo : EIATTR_FRAME_SIZE
	.align		4
.L_117:
        /*021c*/ 	.byte	0x04, 0x11
        /*021e*/ 	.short	(.L_119 - .L_118)
	.align		4
.L_118:
        /*0220*/ 	.word	index@(_Z29InstanceNormRowReduceInToTempIff7DmeanOpIffEEvPKT_iiiPT0_T1_i)
        /*0224*/ 	.word	0x00000000


	//----- nvinfo : EIATTR_REGCOUNT
	.align		4
.L_119:
        /*0228*/ 	.byte	0x04, 0x2f
        /*022a*/ 	.short	(.L_121 - .L_120)
	.align		4
.L_120:
        /*022c*/ 	.word	index@(_Z18InstanceNormUpdateIf4DxOpIffEEvPKT_iiPS2_T0_i)
        /*0230*/ 	.word	0x0000002c


	//----- nvinfo : EIATTR_FRAME_SIZE
	.align		4
.L_121:
        /*0234*/ 	.byte	0x04, 0x11
        /*0236*/ 	.short	(.L_123 - .L_122)
	.align		4
.L_122:
        /*0238*/ 	.word	index@($__internal_1_$__cuda_sm20_div_rn_f64_full)
        /*023c*/ 	.word	0x00000000


	//----- nvinfo : EIATTR_FRAME_SIZE
	.align		4
.L_123:
        /*0240*/ 	.byte	0x04, 0x11
        /*0242*/ 	.short	(.L_125 - .L_124)
	.align		4
.L_124:
        /*0244*/ 	.word	index@($__internal_0_$__cuda_sm20_dblrcp_rn_slowpath_v3)
        /*0248*/ 	.word	0x00000000


	//----- nvinfo : EIATTR_FRAME_SIZE
	.align		4
.L_125:
        /*024c*/ 	.byte	0x04, 0x11
        /*024e*/ 	.short	(.L_127 - .L_126)
	.align		4
.L_126:
        /*0250*/ 	.word	index@(_Z18InstanceNormUpdateIf4DxOpIffEEvPKT_iiPS2_T0_i)
        /*0254*/ 	.word	0x00000000


	//----- nvinfo : EIATTR_MIN_STACK_SIZE
	.align		4
.L_127:
        /*0258*/ 	.byte	0x04, 0x12
        /*025a*/ 	.short	(.L_129 - .L_128)
	.align		4
.L_128:
        /*025c*/ 	.word	index@(_Z18InstanceNormUpdateIf4DxOpIffEEvPKT_iiPS2_T0_i)
        /*0260*/ 	.word	0x00000000


	//----- nvinfo : EIATTR_MIN_STACK_SIZE
	.align		4
.L_129:
        /*0264*/ 	.byte	0x04, 0x12
        /*0266*/ 	.short	(.L_131 - .L_130)
	.align		4
.L_130:
        /*0268*/ 	.word	index@(_Z29InstanceNormRowReduceInToTempIff7DmeanOpIffEEvPKT_iiiPT0_T1_i)
        /*026c*/ 	.word	0x00000000


	//----- nvinfo : EIATTR_MIN_STACK_SIZE
	.align		4
.L_131:
        /*0270*/ 	.byte	0x04, 0x12
        /*0272*/ 	.short	(.L_133 - .L_132)
	.align		4
.L_132:
        /*0274*/ 	.word	index@(_Z29InstanceNormRowReduceInToTempIff6DvarOpIffEEvPKT_iiiPT0_T1_i)
        /*0278*/ 	.word	0x00000000


	//----- nvinfo : EIATTR_MIN_STACK_SIZE
	.align		4
.L_133:
        /*027c*/ 	.byte	0x04, 0x12
        /*027e*/ 	.short	(.L_135 - .L_134)
	.align		4
.L_134:
        /*0280*/ 	.word	index@(_Z30InstanceNormRowReduceTempToOutIf7DmeanOpIffEEvPKT_iiiPS2_T0_)
        /*0284*/ 	.word	0x00000000


	//----- nvinfo : EIATTR_MIN_STACK_SIZE
	.align		4
.L_135:
        /*0288*/ 	.byte	0x04, 0x12
        /*028a*/ 	.short	(.L_137 - .L_136)
	.align		4
.L_136:
        /*028c*/ 	.word	index@(_Z32InstanceNormRowReduceInToOut_NDCIff7DmeanOpIffEEvPKT_iiiPT0_T1_)
        /*0290*/ 	.word	0x00000000


	//----- nvinfo : EIATTR_MIN_STACK_SIZE
	.align		4
.L_137:
        /*0294*/ 	.byte	0x04, 0x12
        /*0296*/ 	.short	(.L_139 - .L_138)
	.align		4
.L_138:
        /*0298*/ 	.word	index@(_Z30InstanceNormRowReduceTempToOutIf6DvarOpIffEEvPKT_iiiPS2_T0_)
        /*029c*/ 	.word	0x00000000


	//----- nvinfo : EIATTR_MIN_STACK_SIZE
	.align		4
.L_139:
        /*02a0*/ 	.byte	0x04, 0x12
        /*02a2*/ 	.short	(.L_141 - .L_140)
	.align		4
.L_140:
        /*02a4*/ 	.word	index@(_Z32InstanceNormRowReduceInToOut_NDCIff6DvarOpIffEEvPKT_iiiPT0_T1_)
        /*02a8*/ 	.word	0x00000000


	//----- nvinfo : EIATTR_MIN_STACK_SIZE
	.align		4
.L_141:
        /*02ac*/ 	.byte	0x04, 0x12
        /*02ae*/ 	.short	(.L_143 - .L_142)
	.align		4
.L_142:
        /*02b0*/ 	.word	index@(_Z28InstanceNormRowReduceInToOutIff6DvarOpIffE7DmeanOpIffEEvPKT_iiPT0_S8_T1_T2_)
        /*02b4*/ 	.word	0x00000000


	//----- nvinfo : EIATTR_MIN_STACK_SIZE
	.align		4
.L_143:
        /*02b8*/ 	.byte	0x04, 0x12
        /*02ba*/ 	.short	(.L_145 - .L_144)
	.align		4
.L_144:
        /*02bc*/ 	.word	index@(_Z32InstanceNormRowReduceInToOutWarpIff6DvarOpIffE7DmeanOpIffEEvPKT_iiiPT0_S8_T1_T2_i)
        /*02c0*/ 	.word	0x00000000


	//----- nvinfo : EIATTR_MIN_STACK_SIZE
	.align		4
.L_145:
        /*02c4*/ 	.byte	0x04, 0x12
        /*02c6*/ 	.short	(.L_147 - .L_146)
	.align		4
.L_146:
        /*02c8*/ 	.word	index@(_Z34InstanceNormGradBetaGammaTempToOutIfEvPKT_S2_iiPS0_S3_)
        /*02cc*/ 	.word	0x00000000


	//----- nvinfo : EIATTR_MIN_STACK_SIZE
	.align		4
.L_147:
        /*02d0*/ 	.byte	0x04, 0x12
        /*02d2*/ 	.short	(.L_149 - .L_148)
	.align		4
.L_148:
        /*02d4*/ 	.word	index@(_Z38InstanceNormBetaGammaRowReduceInToTempIffEvPKT_S2_PKT0_S5_iiiPS3_S6_i)
        /*02d8*/ 	.word	0x00000000


	//----- nvinfo : EIATTR_MIN_STACK_SIZE
	.align		4
.L_149:
        /*02dc*/ 	.byte	0x04, 0x12
        /*02de*/ 	.short	(.L_151 - .L_150)
	.align		4
.L_150:
        /*02e0*/ 	.word	index@(_Z18InstanceNormUpdateIf3YOpIffEEvPKT_iiPS2_T0_i)
        /*02e4*/ 	.word	0x00000000


	//----- nvinfo : EIATTR_MIN_STACK_SIZE
	.align		4
.L_151:
        /*02e8*/ 	.byte	0x04, 0x12
        /*02ea*/ 	.short	(.L_153 - .L_152)
	.align		4
.L_152:
        /*02ec*/ 	.word	index@(_Z29InstanceNormRowReduceInToTempIff6IvarOpIffEEvPKT_iiiPT0_T1_i)
        /*02f0*/ 	.word	0x00000000


	//----- nvinfo : EIATTR_MIN_STACK_SIZE
	.align		4
.L_153:
        /*02f4*/ 	.byte	0x04, 0x12
        /*02f6*/ 	.short	(.L_155 - .L_154)
	.align		4
.L_154:
        /*02f8*/ 	.word	index@(_Z29InstanceNormRowReduceInToTempIff6MeanOpIffEEvPKT_iiiPT0_T1_i)
        /*02fc*/ 	.word	0x00000000


	//----- nvinfo : EIATTR_MIN_STACK_SIZE
	.align		4
.L_155:
        /*0300*/ 	.byte	0x04, 0x12
        /*0302*/ 	.short	(.L_157 - .L_156)
	.align		4
.L_156:
        /*0304*/ 	.word	index@(_Z30InstanceNormRowReduceTempToOutIf6IvarOpIffEEvPKT_iiiPS2_T0_)
        /*0308*/ 	.word	0x00000000


	//----- nvinfo : EIATTR_MIN_STACK_SIZE
	.align		4
.L_157:
        /*030c*/ 	.byte	0x04, 0x12
        /*030e*/ 	.short	(.L_159 - .L_158)
	.align		4
.L_158:
        /*0310*/ 	.word	index@(_Z32InstanceNormRowReduceInToOut_NDCIff6IvarOpIffEEvPKT_iiiPT0_T1_)
        /*0314*/ 	.word	0x00000000


	//----- nvinfo : EIATTR_MIN_STACK_SIZE
	.align		4
.L_159:
        /*0318*/ 	.byte	0x04, 0x12
        /*031a*/ 	.short	(.L_161 - .L_160)
	.align		4
.L_160:
        /*031c*/ 	.word	index@(_Z30InstanceNormRowReduceTempToOutIf6MeanOpIffEEvPKT_iiiPS2_T0_)
        /*0320*/ 	.word	0x00000000


	//----- nvinfo : EIATTR_MIN_STACK_SIZE
	.align		4
.L_161:
        /*0324*/ 	.byte	0x04, 0x12
        /*0326*/ 	.short	(.L_163 - .L_162)
	.align		4
.L_162:
        /*0328*/ 	.word	index@(_Z32InstanceNormRowReduceInToOut_NDCIff6MeanOpIffEEvPKT_iiiPT0_T1_)
        /*032c*/ 	.word	0x00000000


	//----- nvinfo : EIATTR_MIN_STACK_SIZE
	.align		4
.L_163:
        /*0330*/ 	.byte	0x04, 0x12
        /*0332*/ 	.short	(.L_165 - .L_164)
	.align		4
.L_164:
        /*0334*/ 	.word	index@(_Z28InstanceNormRowReduceInToOutIff6MeanOpIffE6IvarOpIffEEvPKT_iiiPT0_S8_T1_T2_b)
        /*0338*/ 	.word	0x00000000


	//----- nvinfo : EIATTR_MIN_STACK_SIZE
	.align		4
.L_165:
        /*033c*/ 	.byte	0x04, 0x12
        /*033e*/ 	.short	(.L_167 - .L_166)
	.align		4
.L_166:
        /*0340*/ 	.word	index@(_Z32InstanceNormRowReduceInToOutWarpIff6MeanOpIffE6IvarOpIffEEvPKT_iiiPT0_S8_T1_T2_i)
        /*0344*/ 	.word	0x00000000
.L_167:


//--------------------- .nv.compat                --------------------------
	.section	.nv.compat,"",@"SHT_CUDA_COMPAT_INFO"
	.align	4
        /*0000*/ 	.byte	0x02, 0x09, 0x00, 0x00, 0x02, 0x02, 0x01, 0x00, 0x02, 0x05, 0x05, 0x00, 0x03, 0x07, 0x01, 0x01
        /*0010*/ 	.byte	0x02, 0x03, 0x00, 0x00, 0x02, 0x06, 0x01, 0x00, 0x04, 0x0b, 0x08, 0x00, 0x01, 0x00, 0x00, 0x00
        /*0020*/ 	.byte	0x00, 0x00, 0x00, 0x00


//--------------------- .nv.info._Z18InstanceNormUpdateIf4DxOpIffEEvPKT_iiPS2_T0_i --------------------------
	.section	.nv.info._Z18InstanceNormUpdateIf4DxOpIffEEvPKT_iiPS2_T0_i,"",@"SHT_CUDA_INFO"
	.sectionflags	@""
	.align	4


	//----- nvinfo : EIATTR_CUDA_API_VERSION
	.align		4
        /*0000*/ 	.byte	0x04, 0x37
        /*0002*/ 	.short	(.L_169 - .L_168)
.L_168:
        /*0004*/ 	.word	0x00000082


	//----- nvinfo : EIATTR_KPARAM_INFO
	.align		4
.L_169:
        /*0008*/ 	.byte	0x04, 0x17
        /*000a*/ 	.short	(.L_171 - .L_170)
.L_170:
        /*000c*/ 	.word	0x00000000
        /*0010*/ 	.short	0x0005
        /*0012*/ 	.short	0x0050
        /*0014*/ 	.byte	0x00, 0xf0, 0x11, 0x00


	//----- nvinfo : EIATTR_KPARAM_INFO
	.align		4
.L_171:
        /*0018*/ 	.byte	0x04, 0x17
        /*001a*/ 	.short	(.L_173 - .L_172)
.L_172:
        /*001c*/ 	.word	0x00000000
        /*0020*/ 	.short	0x0004
        /*0022*/ 	.short	0x0018
        /*0024*/ 	.byte	0x00, 0xf0, 0xe1, 0x00


	//----- nvinfo : EIATTR_KPARAM_INFO
	.align		4
.L_173:
        /*0028*/ 	.byte	0x04, 0x17
        /*002a*/ 	.short	(.L_175 - .L_174)
.L_174:
        /*002c*/ 	.word	0x00000000
        /*0030*/ 	.short	0x0003
        /*0032*/ 	.short	0x0010
        /*0034*/ 	.byte	0x00, 0xf5, 0x21, 0x00


	//----- nvinfo : EIATTR_KPARAM_INFO
	.align		4
.L_175:
        /*0038*/ 	.byte	0x04, 0x17
        /*003a*/ 	.short	(.L_177 - .L_176)
.L_176:
        /*003c*/ 	.word	0x00000000
        /*0040*/ 	.short	0x0002
        /*0042*/ 	.short	0x000c
        /*0044*/ 	.byte	0x00, 0xf0, 0x11, 0x00


	//----- nvinfo : EIATTR_KPARAM_INFO
	.align		4
.L_177:
        /*0048*/ 	.byte	0x04, 0x17
        /*004a*/ 	.short	(.L_179 - .L_178)
.L_178:
        /*004c*/ 	.word	0x00000000
        /*0050*/ 	.short	0x0001
        /*0052*/ 	.short	0x0008
        /*0054*/ 	.byte	0x00, 0xf0, 0x11, 0x00


	//----- nvinfo : EIATTR_KPARAM_INFO
	.align		4
.L_179:
        /*0058*/ 	.byte	0x04, 0x17
        /*005a*/ 	.short	(.L_181 - .L_180)
.L_180:
        /*005c*/ 	.word	0x00000000
        /*0060*/ 	.short	0x0000
        /*0062*/ 	.short	0x0000
        /*0064*/ 	.byte	0x00, 0xf5, 0x21, 0x00


	//----- nvinfo : EIATTR_SPARSE_MMA_MASK
	.align		4
.L_181:
        /*0068*/ 	.byte	0x03, 0x50
        /*006a*/ 	.short	0x0000


	//----- nvinfo : EIATTR_MAXREG_COUNT
	.align		4
        /*006c*/ 	.byte	0x03, 0x1b
        /*006e*/ 	.short	0x00ff


	//----- nvinfo : EIATTR_MERCURY_ISA_VERSION
	.align		4
        /*0070*/ 	.byte	0x03, 0x5f
        /*0072*/ 	.short	0x0101


	//----- nvinfo : EIATTR_VRC_CTA_INIT_COUNT
	.align		4
        /*0074*/ 	.byte	0x02, 0x4a
	.zero		1
	.zero		1


	//----- nvinfo : EIATTR_EXIT_INSTR_OFFSETS
	.align		4
        /*0078*/ 	.byte	0x04, 0x1c
        /*007a*/ 	.short	(.L_183 - .L_182)


	//   ....[0]....
.L_182:
        /*007c*/ 	.word	0x00000070


	//   ....[1]....
        /*0080*/ 	.word	0x000008b0


	//   ....[2]....
        /*0084*/ 	.word	0x00000f80


	//----- nvinfo : EIATTR_CRS_STACK_SIZE
	.align		4
.L_183:
        /*0088*/ 	.byte	0x04, 0x1e
        /*008a*/ 	.short	(.L_185 - .L_184)
.L_184:
        /*008c*/ 	.word	0x00000000


	//----- nvinfo : EIATTR_CBANK_PARAM_SIZE
	.align		4
.L_185:
        /*0090*/ 	.byte	0x03, 0x19
        /*0092*/ 	.short	0x0054


	//----- nvinfo : EIATTR_PARAM_CBANK
	.align		4
        /*0094*/ 	.byte	0x04, 0x0a
        /*0096*/ 	.short	(.L_187 - .L_186)
	.align		4
.L_186:
        /*0098*/ 	.word	index@(.nv.constant0._Z18InstanceNormUpdateIf4DxOpIffEEvPKT_iiPS2_T0_i)
        /*009c*/ 	.short	0x0380
        /*009e*/ 	.short	0x0054


	//----- nvinfo : EIATTR_SW_WAR
	.align		4
.L_187:
        /*00a0*/ 	.byte	0x04, 0x36
        /*00a2*/ 	.short	(.L_189 - .L_188)
.L_188:
        /*00a4*/ 	.word	0x00000008
.L_189:


//--------------------- .nv.info._Z29InstanceNormRowReduceInToTempIff7DmeanOpIffEEvPKT_iiiPT0_T1_i --------------------------
	.section	.nv.info._Z29InstanceNormRowReduceInToTempIff7DmeanOpIffEEvPKT_iiiPT0_T1_i,"",@"SHT_CUDA_INFO"
	.sectionflags	@""
	.align	4


	//----- nvinfo : EIATTR_CUDA_API_VERSION
	.align		4
        /*0000*/ 	.byte	0x04, 0x37
        /*0002*/ 	.short	(.L_191 - .L_190)
.L_190:
        /*0004*/ 	.word	0x00000082


	//----- nvinfo : EIATTR_KPARAM_INFO
	.align		4
.L_191:
        /*0008*/ 	.byte	0x04, 0x17
        /*000a*/ 	.short	(.L_193 - .L_192)
.L_192:
        /*000c*/ 	.word	0x00000000
        /*0010*/ 	.short	0x0006
        /*0012*/ 	.short	0x0050
        /*0014*/ 	.byte	0x00, 0xf0, 0x11, 0x00


	//----- nvinfo : EIATTR_KPARAM_INFO
	.align		4
.L_193:
        /*0018*/ 	.byte	0x04, 0x17
        /*001a*/ 	.short	(.L_195 - .L_194)
.L_194:
        /*001c*/ 	.word	0x00000000
        /*0020*/ 	.short	0x0005
        /*0022*/ 	.short	0x0020
        /*0024*/ 	.byte	0x00, 0xf0, 0xc1, 0x00


	//----- nvinfo : EIATTR_KPARAM_INFO
	.align		4
.L_195:
        /*0028*/ 	.byte	0x04, 0x17
        /*002a*/ 	.short	(.L_197 - .L_196)
.L_196:
        /*002c*/ 	.word	0x00000000
        /*0030*/ 	.short	0x0004
        /*0032*/ 	.short	0x0018
        /*0034*/ 	.byte	0x00, 0xf5, 0x21, 0x00


	//----- nvinfo : EIATTR_KPARAM_INFO
	.align		4
.L_197:
        /*0038*/ 	.byte	0x04, 0x17
        /*003a*/ 	.short	(.L_199 - .L_198)
.L_198:
        /*003c*/ 	.word	0x00000000
        /*0040*/ 	.short	0x0003
        /*0042*/ 	.short	0x0010
        /*0044*/ 	.byte	0x00, 0xf0, 0x11, 0x00


	//----- nvinfo : EIATTR_KPARAM_INFO
	.align		4
.L_199:
        /*0048*/ 	.byte	0x04, 0x17
        /*004a*/ 	.short	(.L_201 - .L_200)
.L_200:
        /*004c*/ 	.word	0x00000000
        /*0050*/ 	.short	0x0002
        /*0052*/ 	.short	0x000c
        /*0054*/ 	.byte	0x00, 0xf0, 0x11, 0x00


	//----- nvinfo : EIATTR_KPARAM_INFO
	.align		4
.L_201:
        /*0058*/ 	.byte	0x04, 0x17
        /*005a*/ 	.short	(.L_203 - .L_202)
.L_202:
        /*005c*/ 	.word	0x00000000
        /*0060*/ 	.short	0x0001
        /*0062*/ 	.short	0x0008
        /*0064*/ 	.byte	0x00, 0xf0, 0x11, 0x00


	//----- nvinfo : EIATTR_KPARAM_INFO
	.align		4
.L_203:
        /*0068*/ 	.byte	0x04, 0x17
        /*006a*/ 	.short	(.L_205 - .L_204)
.L_204:
        /*006c*/ 	.word	0x00000000
        /*0070*/ 	.short	0x0000
        /*0072*/ 	.short	0x0000
        /*0074*/ 	.byte	0x00, 0xf5, 0x21, 0x00


	//----- nvinfo : EIATTR_SPARSE_MMA_MASK
	.align		4
.L_205:
        /*0078*/ 	.byte	0x03, 0x50
        /*007a*/ 	.short	0x0000


	//----- nvinfo : EIATTR_MAXREG_COUNT
	.align		4
        /*007c*/ 	.byte	0x03, 0x1b
        /*007e*/ 	.short	0x00ff


	//----- nvinfo : EIATTR_NUM_BARRIERS
	.align		4
        /*0080*/ 	.byte	0x02, 0x4c
        /*0082*/ 	.byte	0x01
	.zero		1


	//----- nvinfo : EIATTR_MERCURY_ISA_VERSION
	.align		4
        /*0084*/ 	.byte	0x03, 0x5f
        /*0086*/ 	.short	0x0101


	//----- nvinfo : EIATTR_COOP_GROUP_MASK_REGIDS
	.align		4
        /*0088*/ 	.byte	0x04, 0x29
        /*008a*/ 	.short	(.L_207 - .L_206)


	//   ....[0]....
.L_206:
        /*008c*/ 	.word	0xffffffff


	//   ....[1]....
        /*0090*/ 	.word	0xffffffff


	//   ....[2]....
        /*0094*/ 	.word	0xffffffff


	//   ....[3]....
        /*0098*/ 	.word	0xffffffff


	//   ....[4]....
        /*009c*/ 	.word	0xffffffff


	//----- nvinfo : EIATTR_COOP_GROUP_INSTR_OFFSETS
	.align		4
.L_207:
        /*00a0*/ 	.byte	0x04, 0x28
        /*00a2*/ 	.short	(.L_209 - .L_208)


	//   ....[0]....
.L_208:
        /*00a4*/ 	.word	0x00000710


	//   ....[1]....
        /*00a8*/ 	.word	0x00000750


	//   ....[2]....
        /*00ac*/ 	.word	0x00000770


	//   ....[3]....
        /*00b0*/ 	.word	0x00000790


	//   ....[4]....
        /*00b4*/ 	.word	0x000007b0


	//----- nvinfo : EIATTR_VRC_CTA_INIT_COUNT
	.align		4
.L_209:
        /*00b8*/ 	.byte	0x02, 0x4a
	.zero		1
	.zero		1


	//----- nvinfo : EIATTR_EXIT_INSTR_OFFSETS
	.align		4
        /*00bc*/ 	.byte	0x04, 0x1c
        /*00be*/ 	.short	(.L_211 - .L_210)


	//   ....[0]....
.L_210:
        /*00c0*/ 	.word	0x000000b0


	//   ....[1]....
        /*00c4*/ 	.word	0x00000960


	//   ....[2]....
        /*00c8*/ 	.word	0x00000a20


	//   ....[3]....
        /*00cc*/ 	.word	0x00001050


	//----- nvinfo : EIATTR_CRS_STACK_SIZE
	.align		4
.L_211:
        /*00d0*/ 	.byte	0x04, 0x1e
        /*00d2*/ 	.short	(.L_213 - .L_212)
.L_212:
        /*00d4*/ 	.word	0x00000000


	//----- nvinfo : EIATTR_CBANK_PARAM_SIZE
	.align		4
.L_213:
        /*00d8*/ 	.byte	0x03, 0x19
        /*00da*/ 	.short	0x0054


	//----- nvinfo : EIATTR_PARAM_CBANK
	.align		4
        /*00dc*/ 	.byte	0x04, 0x0a
        /*00de*/ 	.short	(.L_215 - .L_214)
	.align		4
.L_214:
        /*00e0*/ 	.word	index@(.nv.constant0._Z29InstanceNormRowReduceInToTempIff7DmeanOpIffEEvPKT_iiiPT0_T1_i)
        /*00e4*/ 	.short	0x0380
        /*00e6*/ 	.short	0x0054


	//----- nvinfo : EIATTR_SW_WAR
	.align		4
.L_215:
        /*00e8*/ 	.byte	0x04, 0x36
        /*00ea*/ 	.short	(.L_217 - .L_216)
.L_216:
        /*00ec*/ 	.word	0x00000008
.L_217:


//--------------------- .nv.info._Z29InstanceNormRowReduceInToTempIff6DvarOpIffEEvPKT_iiiPT0_T1_i --------------------------
	.section	.nv.info._Z29InstanceNormRowReduceInToTempIff6DvarOpIffEEvPKT_iiiPT0_T1_i,"",@"SHT_CUDA_INFO"
	.sectionflags	@""
	.align	4


	//----- nvinfo : EIATTR_CUDA_API_VERSION
	.align		4
        /*0000*/ 	.byte	0x04, 0x37
        /*0002*/ 	.short	(.L_219 - .L_218)
.L_218:
        /*0004*/ 	.word	0x00000082


	//----- nvinfo : EIATTR_KPARAM_INFO
	.align		4
.L_219:
        /*0008*/ 	.byte	0x04, 0x17
        /*000a*/ 	.short	(.L_221 - .L_220)
.L_220:
        /*000c*/ 	.word	0x00000000
        /*0010*/ 	.short	0x0006
        /*0012*/ 	.short	0x0048
        /*0014*/ 	.byte	0x00, 0xf0, 0x11, 0x00


	//----- nvinfo : EIATTR_KPARAM_INFO
	.align		4
.L_221:
        /*0018*/ 	.byte	0x04, 0x17
        /*001a*/ 	.short	(.L_223 - .L_222)
.L_222:
        /*001c*/ 	.word	0x00000000
        /*0020*/ 	.short	0x0005
        /*0022*/ 	.short	0x0020
        /*0024*/ 	.byte	0x00, 0xf0, 0xa1, 0x00


	//----- nvinfo : EIATTR_KPARAM_INFO
	.align		4
.L_223:
        /*0028*/ 	.byte	0x04, 0x17
        /*002a*/ 	.short	(.L_225 - .L_224)
.L_224:
        /*002c*/ 	.word	0x00000000
        /*0030*/ 	.short	0x0004
        /*0032*/ 	.short	0x0018
        /*0034*/ 	.byte	0x00, 0xf5, 0x21, 0x00


	//----- nvinfo : EIATTR_KPARAM_INFO
	.align		4
.L_225:
        /*0038*/ 	.byte	0x04, 0x17
        /*003a*/ 	.short	(.L_227 - .L_226)
.L_226:
        /*003c*/ 	.word	0x00000000
        /*0040*/ 	.short	0x0003
        /*0042*/ 	.short	0x0010
        /*0044*/ 	.byte	0x00, 0xf0, 0x11, 0x00


	//----- nvinfo : EIATTR_KPARAM_INFO
	.align		4
.L_227:
        /*0048*/ 	.byte	0x04, 0x17
        /*004a*/ 	.short	(.L_229 - .L_228)
.L_228:
        /*004c*/ 	.word	0x00000000
        /*0050*/ 	.short	0x0002
        /*0052*/ 	.short	0x000c
        /*0054*/ 	.byte	0x00, 0xf0, 0x11, 0x00


	//----- nvinfo : EIATTR_KPARAM_INFO
	.align		4
.L_229:
        /*0058*/ 	.byte	0x04, 0x17
        /*005a*/ 	.short	(.L_231 - .L_230)
.L_230:
        /*005c*/ 	.word	0x00000000
        /*0060*/ 	.short	0x0001
        /*0062*/ 	.short	0x0008
        /*0064*/ 	.byte	0x00, 0xf0, 0x11, 0x00


	//----- nvinfo : EIATTR_KPARAM_INFO
	.align		4
.L_231:
        /*0068*/ 	.byte	0x04, 0x17
        /*006a*/ 	.short	(.L_233 - .L_232)
.L_232:
        /*006c*/ 	.word	0x00000000
        /*0070*/ 	.short	0x0000
        /*0072*/ 	.short	0x0000
        /*0074*/ 	.byte	0x00, 0xf5, 0x21, 0x00


	//----- nvinfo : EIATTR_SPARSE_MMA_MASK
	.align		4
.L_233:
        /*0078*/ 	.byte	0x03, 0x50
        /*007a*/ 	.short	0x0000


	//----- nvinfo : EIATTR_MAXREG_COUNT
	.align		4
        /*007c*/ 	.byte	0x03, 0x1b
        /*007e*/ 	.short	0x00ff


	//----- nvinfo : EIATTR_NUM_BARRIERS
	.align		4
        /*0080*/ 	.byte	0x02, 0x4c
        /*0082*/ 	.byte	0x01
	.zero		1


	//----- nvinfo : EIATTR_MERCURY_ISA_VERSION
	.align		4
        /*0084*/ 	.byte	0x03, 0x5f
        /*0086*/ 	.short	0x0101


	//----- nvinfo : EIATTR_COOP_GROUP_MASK_REGIDS
	.align		4
        /*0088*/ 	.byte	0x04, 0x29
        /*008a*/ 	.short	(.L_235 - .L_234)


	//   ....[0]....
.L_234:
        /*008c*/ 	.word	0xffffffff


	//   ....[1]....
        /*0090*/ 	.word	0xffffffff


	//   ....[2]....
        /*0094*/ 	.word	0xffffffff


	//   ....[3]....
        /*0098*/ 	.word	0xffffffff


	//   ....[4]....
        /*009c*/ 	.word	0xffffffff


	//----- nvinfo : EIATTR_COOP_GROUP_INSTR_OFFSETS
	.align		4
.L_235:
        /*00a0*/ 	.byte	0x04, 0x28
        /*00a2*/ 	.short	(.L_237 - .L_236)


	//   ....[0]....
.L_236:
        /*00a4*/ 	.word	0x00000550


	//   ....[1]....
        /*00a8*/ 	.word	0x00000590


	//   ....[2]....
        /*00ac*/ 	.word	0x000005b0


	//   ....[3]....
        /*00b0*/ 	.word	0x000005d0


	//   ....[4]....
        /*00b4*/ 	.word	0x000005f0


	//----- nvinfo : EIATTR_VRC_CTA_INIT_COUNT
	.align		4
.L_237:
        /*00b8*/ 	.byte	0x02, 0x4a
	.zero		1
	.zero		1


	//----- nvinfo : EIATTR_EXIT_INSTR_OFFSETS
	.align		4
        /*00bc*/ 	.byte	0x04, 0x1c
        /*00be*/ 	.short	(.L_239 - .L_238)


	//   ....[0]....
.L_238:
        /*00c0*/ 	.word	0x00000090


	//   ....[1]....
        /*00c4*/ 	.word	0x000007a0


	//   ....[2]....
        /*00c8*/ 	.word	0x00000860


	//   ....[3]....
        /*00cc*/ 	.word	0x00000d30


	//----- nvinfo : EIATTR_CRS_STACK_SIZE
	.align		4
.L_239:
        /*00d0*/ 	.byte	0x04, 0x1e
        /*00d2*/ 	.short	(.L_241 - .L_240)
.L_240:
        /*00d4*/ 	.word	0x00000000


	//----- nvinfo : EIATTR_CBANK_PARAM_SIZE
	.align		4
.L_241:
        /*00d8*/ 	.byte	0x03, 0x19
        /*00da*/ 	.short	0x004c


	//----- nvinfo : EIATTR_PARAM_CBANK
	.align		4
        /*00dc*/ 	.byte	0x04, 0x0a
        /*00de*/ 	.short	(.L_243 - .L_242)
	.align		4
.L_242:
        /*00e0*/ 	.word	index@(.nv.constant0._Z29InstanceNormRowReduceInToTempIff6DvarOpIffEEvPKT_iiiPT0_T1_i)
        /*00e4*/ 	.short	0x0380
        /*00e6*/ 	.short	0x004c


	//----- nvinfo : EIATTR_SW_WAR
	.align		4
.L_243:
        /*00e8*/ 	.byte	0x04, 0x36
        /*00ea*/ 	.short	(.L_245 - .L_244)
.L_244:
        /*00ec*/ 	.word	0x00000008
.L_245:


//--------------------- .nv.info._Z30InstanceNormRowReduceTempToOutIf7DmeanOpIffEEvPKT_iiiPS2_T0_ --------------------------
	.section	.nv.info._Z30InstanceNormRowReduceTempToOutIf7DmeanOpIffEEvPKT_iiiPS2_T0_,"",@"SHT_CUDA_INFO"
	.sectionflags	@""
	.align	4


	//----- nvinfo : EIATTR_CUDA_API_VERSION
	.align		4
        /*0000*/ 	.byte	0x04, 0x37
        /*0002*/ 	.short	(.L_247 - .L_246)
.L_246:
        /*0004*/ 	.word	0x00000082


	//----- nvinfo : EIATTR_KPARAM_INFO
	.align		4
.L_247:
        /*0008*/ 	.byte	0x04, 0x17
        /*000a*/ 	.short	(.L_249 - .L_248)
.L_248:
        /*000c*/ 	.word	0x00000000
        /*0010*/ 	.short	0x0005
        /*0012*/ 	.short	0x0020
        /*0014*/ 	.byte	0x00, 0xf0, 0xc1, 0x00


	//----- nvinfo : EIATTR_KPARAM_INFO
	.align		4
.L_249:
        /*0018*/ 	.byte	0x04, 0x17
        /*001a*/ 	.short	(.L_251 - .L_250)
.L_250:
        /*001c*/ 	.word	0x00000000
        /*0020*/ 	.short	0x0004
        /*0022*/ 	.short	0x0018
        /*0024*/ 	.byte	0x00, 0xf5, 0x21, 0x00


	//----- nvinfo : EIATTR_KPARAM_INFO
	.align		4
.L_251:
        /*0028*/ 	.byte	0x04, 0x17
        /*002a*/ 	.short	(.L_253 - .L_252)
.L_252:
        /*002c*/ 	.word	0x00000000
        /*0030*/ 	.short	0x0003
        /*0032*/ 	.short	0x0010
        /*0034*/ 	.byte	0x00, 0xf0, 0x11, 0x00


	//----- nvinfo : EIATTR_KPARAM_INFO
	.align		4
.L_253:
        /*0038*/ 	.byte	0x04, 0x17
        /*003a*/ 	.short	(.L_255 - .L_254)
.L_254:
        /*003c*/ 	.word	0x00000000
        /*0040*/ 	.short	0x0002
        /*0042*/ 	.short	0x000c
        /*0044*/ 	.byte	0x00, 0xf0, 0x11, 0x00


	//----- nvinfo : EIATTR_KPARAM_INFO
	.align		4
.L_255:
        /*0048*/ 	.byte	0x04, 0x17
        /*004a*/ 	.short	(.L_257 - .L_256)
.L_256:
        /*004c*/ 	.word	0x00000000
        /*0050*/ 	.short	0x0001
        /*0052*/ 	.short	0x0008
        /*0054*/ 	.byte	0x00, 0xf0, 0x11, 0x00


	//----- nvinfo : EIATTR_KPARAM_INFO
	.align		4
.L_257:
        /*0058*/ 	.byte	0x04, 0x17
        /*005a*/ 	.short	(.L_259 - .L_258)
.L_258:
        /*005c*/ 	.word	0x00000000
        /*0060*/ 	.short	0x0000
        /*0062*/ 	.short	0x0000
        /*0064*/ 	.byte	0x00, 0xf5, 0x21, 0x00


	//----- nvinfo : EIATTR_SPARSE_MMA_MASK
	.align		4
.L_259:
        /*0068*/ 	.byte	0x03, 0x50
        /*006a*/ 	.short	0x0000


	//----- nvinfo : EIATTR_MAXREG_COUNT
	.align		4
        /*006c*/ 	.byte	0x03, 0x1b
        /*006e*/ 	.short	0x00ff


	//----- nvinfo : EIATTR_NUM_BARRIERS
	.align		4
        /*0070*/ 	.byte	0x02, 0x4c
        /*0072*/ 	.byte	0x01
	.zero		1


	//----- nvinfo : EIATTR_MERCURY_ISA_VERSION
	.align		4
        /*0074*/ 	.byte	0x03, 0x5f
        /*0076*/ 	.short	0x0101


	//----- nvinfo : EIATTR_COOP_GROUP_MASK_REGIDS
	.align		4
        /*0078*/ 	.byte	0x04, 0x29
        /*007a*/ 	.short	(.L_261 - .L_260)


	//   ....[0]....
.L_260:
        /*007c*/ 	.word	0xffffffff


	//   ....[1]....
        /*0080*/ 	.word	0xffffffff


	//   ....[2]....
        /*0084*/ 	.word	0xffffffff


	//   ....[3]....
        /*0088*/ 	.word	0xffffffff


	//   ....[4]....
        /*008c*/ 	.word	0xffffffff


	//----- nvinfo : EIATTR_COOP_GROUP_INSTR_OFFSETS
	.align		4
.L_261:
        /*0090*/ 	.byte	0x04, 0x28
        /*0092*/ 	.short	(.L_263 - .L_262)


	//   ....[0]....
.L_262:
        /*0094*/ 	.word	0x00000900


	//   ....[1]....
        /*0098*/ 	.word	0x00000940


	//   ....[2]....
        /*009c*/ 	.word	0x00000960


	//   ....[3]....
        /*00a0*/ 	.word	0x00000980


	//   ....[4]....
        /*00a4*/ 	.word	0x000009a0


	//----- nvinfo : EIATTR_VRC_CTA_INIT_COUNT
	.align		4
.L_263:
        /*00a8*/ 	.byte	0x02, 0x4a
	.zero		1
	.zero		1


	//----- nvinfo : EIATTR_EXIT_INSTR_OFFSETS
	.align		4
        /*00ac*/ 	.byte	0x04, 0x1c
        /*00ae*/ 	.short	(.L_265 - .L_264)


	//   ....[0]....
.L_264:
        /*00b0*/ 	.word	0x00000050


	//   ....[1]....
        /*00b4*/ 	.word	0x00000b40


	//----- nvinfo : EIATTR_CRS_STACK_SIZE
	.align		4
.L_265:
        /*00b8*/ 	.byte	0x04, 0x1e
        /*00ba*/ 	.short	(.L_267 - .L_266)
.L_266:
        /*00bc*/ 	.word	0x00000000


	//----- nvinfo : EIATTR_CBANK_PARAM_SIZE
	.align		4
.L_267:
        /*00c0*/ 	.byte	0x03, 0x19
        /*00c2*/ 	.short	0x0050


	//----- nvinfo : EIATTR_PARAM_CBANK
	.align		4
        /*00c4*/ 	.byte	0x04, 0x0a
        /*00c6*/ 	.short	(.L_269 - .L_268)
	.align		4
.L_268:
        /*00c8*/ 	.word	index@(.nv.constant0._Z30InstanceNormRowReduceTempToOutIf7DmeanOpIffEEvPKT_iiiPS2_T0_)
        /*00cc*/ 	.short	0x0380
        /*00ce*/ 	.short	0x0050


	//----- nvinfo : EIATTR_SW_WAR
	.align		4
.L_269:
        /*00d0*/ 	.byte	0x04, 0x36
        /*00d2*/ 	.short	(.L_271 - .L_270)
.L_270:
        /*00d4*/ 	.word	0x00000008
.L_271:


//--------------------- .nv.info._Z32InstanceNormRowReduceInToOut_NDCIff7DmeanOpIffEEvPKT_iiiPT0_T1_ --------------------------
	.section	.nv.info._Z32InstanceNormRowReduceInToOut_NDCIff7DmeanOpIffEEvPKT_iiiPT0_T1_,"",@"SHT_CUDA_INFO"
	.sectionflags	@""
	.align	4


	//----- nvinfo : EIATTR_CUDA_API_VERSION
	.align		4
        /*0000*/ 	.byte	0x04, 0x37
        /*0002*/ 	.short	(.L_273 - .L_272)
.L_272:
        /*0004*/ 	.word	0x00000082


	//----- nvinfo : EIATTR_KPARAM_INFO
	.align		4
.L_273:
        /*0008*/ 	.byte	0x04, 0x17
        /*000a*/ 	.short	(.L_275 - .L_274)
.L_274:
        /*000c*/ 	.word	0x00000000
        /*0010*/ 	.short	0x0005
        /*0012*/ 	.short	0x0020
        /*0014*/ 	.byte	0x00, 0xf0, 0xc1, 0x00


	//----- nvinfo : EIATTR_KPARAM_INFO
	.align		4
.L_275:
        /*0018*/ 	.byte	0x04, 0x17
        /*001a*/ 	.short	(.L_277 - .L_276)
.L_276:
        /*001c*/ 	.word	0x00000000
        /*0020*/ 	.short	0x0004
        /*0022*/ 	.short	0x0018
        /*0024*/ 	.byte	0x00, 0xf5, 0x21, 0x00


	//----- nvinfo : EIATTR_KPARAM_INFO
	.align		4
.L_277:
        /*0028*/ 	.byte	0x04, 0x17
        /*002a*/ 	.short	(.L_279 - .L_278)
.L_278:
        /*002c*/ 	.word	0x00000000
        /*0030*/ 	.short	0x0003
        /*0032*/ 	.short	0x0010
        /*0034*/ 	.byte	0x00, 0xf0, 0x11, 0x00


	//----- nvinfo : EIATTR_KPARAM_INFO
	.align		4
.L_279:
        /*0038*/ 	.byte	0x04, 0x17
        /*003a*/ 	.short	(.L_281 - .L_280)
.L_280:
        /*003c*/ 	.word	0x00000000
        /*0040*/ 	.short	0x0002
        /*0042*/ 	.short	0x000c
        /*0044*/ 	.byte	0x00, 0xf0, 0x11, 0x00


	//----- nvinfo : EIATTR_KPARAM_INFO
	.align		4
.L_281:
        /*0048*/ 	.byte	0x04, 0x17
        /*004a*/ 	.short	(.L_283 - .L_282)
.L_282:
        /*004c*/ 	.word	0x00000000
        /*0050*/ 	.short	0x0001
        /*0052*/ 	.short	0x0008
        /*0054*/ 	.byte	0x00, 0xf0, 0x11, 0x00


	//----- nvinfo : EIATTR_KPARAM_INFO
	.align		4
.L_283:
        /*0058*/ 	.byte	0x04, 0x17
        /*005a*/ 	.short	(.L_285 - .L_284)
.L_284:
        /*005c*/ 	.word	0x00000000
        /*0060*/ 	.short	0x0000
        /*0062*/ 	.short	0x0000
        /*0064*/ 	.byte	0x00, 0xf5, 0x21, 0x00


	//----- nvinfo : EIATTR_SPARSE_MMA_MASK
	.align		4
.L_285:
        /*0068*/ 	.byte	0x03, 0x50
        /*006a*/ 	.short	0x0000


	//----- nvinfo : EIATTR_MAXREG_COUNT
	.align		4
        /*006c*/ 	.byte	0x03, 0x1b
        /*006e*/ 	.short	0x00ff


	//----- nvinfo : EIATTR_MERCURY_ISA_VERSION
	.align		4
        /*0070*/ 	.byte	0x03, 0x5f
        /*0072*/ 	.short	0x0101


	//----- nvinfo : EIATTR_VRC_CTA_INIT_COUNT
	.align		4
        /*0074*/ 	.byte	0x02, 0x4a
	.zero		1
	.zero		1


	//----- nvinfo : EIATTR_EXIT_INSTR_OFFSETS
	.align		4
        /*0078*/ 	.byte	0x04, 0x1c
        /*007a*/ 	.short	(.L_287 - .L_286)


	//   ....[0]....
.L_286:
        /*007c*/ 	.word	0x000000f0


	//   ....[1]....
        /*0080*/ 	.word	0x000005a0


	//----- nvinfo : EIATTR_CRS_STACK_SIZE
	.align		4
.L_287:
        /*0084*/ 	.byte	0x04, 0x1e
        /*0086*/ 	.short	(.L_289 - .L_288)
.L_288:
        /*0088*/ 	.word	0x00000000


	//----- nvinfo : EIATTR_CBANK_PARAM_SIZE
	.align		4
.L_289:
        /*008c*/ 	.byte	0x03, 0x19
        /*008e*/ 	.short	0x0050


	//----- nvinfo : EIATTR_PARAM_CBANK
	.align		4
        /*0090*/ 	.byte	0x04, 0x0a
        /*0092*/ 	.short	(.L_291 - .L_290)
	.align		4
.L_290:
        /*0094*/ 	.word	index@(.nv.constant0._Z32InstanceNormRowReduceInToOut_NDCIff7DmeanOpIffEEvPKT_iiiPT0_T1_)
        /*0098*/ 	.short	0x0380
        /*009a*/ 	.short	0x0050


	//----- nvinfo : EIATTR_SW_WAR
	.align		4
.L_291:
        /*009c*/ 	.byte	0x04, 0x36
        /*009e*/ 	.short	(.L_293 - .L_292)
.L_292:
        /*00a0*/ 	.word	0x00000008
.L_293:


//--------------------- .nv.info._Z30InstanceNormRowReduceTempToOutIf6DvarOpIffEEvPKT_iiiPS2_T0_ --------------------------
	.section	.nv.info._Z30InstanceNormRowReduceTempToOutIf6DvarOpIffEEvPKT_iiiPS2_T0_,"",@"SHT_CUDA_INFO"
	.sectionflags	@""
	.align	4


	//----- nvinfo : EIATTR_CUDA_API_VERSION
	.align		4
        /*0000*/ 	.byte	0x04, 0x37
        /*0002*/ 	.short	(.L_295 - .L_294)
.L_294:
        /*0004*/ 	.word	0x00000082


	//----- nvinfo : EIATTR_KPARAM_INFO
	.align		4
.L_295:
        /*0008*/ 	.byte	0x04, 0x17
        /*000a*/ 	.short	(.L_297 - .L_296)
.L_296:
        /*000c*/ 	.word	0x00000000
        /*0010*/ 	.short	0x0005
        /*0012*/ 	.short	0x0020
        /*0014*/ 	.byte	0x00, 0xf0, 0xa1, 0x00


	//----- nvinfo : EIATTR_KPARAM_INFO
	.align		4
.L_297:
        /*0018*/ 	.byte	0x04, 0x17
        /*001a*/ 	.short	(.L_299 - .L_298)
.L_298:
        /*001c*/ 	.word	0x00000000
        /*0020*/ 	.short	0x0004
        /*0022*/ 	.short	0x0018
        /*0024*/ 	.byte	0x00, 0xf5, 0x21, 0x00


	//----- nvinfo : EIATTR_KPARAM_INFO
	.align		4
.L_299:
        /*0028*/ 	.byte	0x04, 0x17
        /*002a*/ 	.short	(.L_301 - .L_300)
.L_300:
        /*002c*/ 	.word	0x00000000
        /*0030*/ 	.short	0x0003
        /*0032*/ 	.short	0x0010
        /*0034*/ 	.byte	0x00, 0xf0, 0x11, 0x00


	//----- nvinfo : EIATTR_KPARAM_INFO
	.align		4
.L_301:
        /*0038*/ 	.byte	0x04, 0x17
        /*003a*/ 	.short	(.L_303 - .L_302)
.L_302:
        /*003c*/ 	.word	0x00000000
        /*0040*/ 	.short	0x0002
        /*0042*/ 	.short	0x000c
        /*0044*/ 	.byte	0x00, 0xf0, 0x11, 0x00


	//----- nvinfo : EIATTR_KPARAM_INFO
	.align		4
.L_303:
        /*0048*/ 	.byte	0x04, 0x17
        /*004a*/ 	.short	(.L_305 - .L_304)
.L_304:
        /*004c*/ 	.word	0x00000000
        /*0050*/ 	.short	0x0001
        /*0052*/ 	.short	0x0008
        /*0054*/ 	.byte	0x00, 0xf0, 0x11, 0x00


	//----- nvinfo : EIATTR_KPARAM_INFO
	.align		4
.L_305:
        /*0058*/ 	.byte	0x04, 0x17
        /*005a*/ 	.short	(.L_307 - .L_306)
.L_306:
        /*005c*/ 	.word	0x00000000
        /*0060*/ 	.short	0x0000
        /*0062*/ 	.short	0x0000
        /*0064*/ 	.byte	0x00, 0xf5, 0x21, 0x00


	//----- nvinfo : EIATTR_SPARSE_MMA_MASK
	.align		4
.L_307:
        /*0068*/ 	.byte	0x03, 0x50
        /*006a*/ 	.short	0x0000


	//----- nvinfo : EIATTR_MAXREG_COUNT
	.align		4
        /*006c*/ 	.byte	0x03, 0x1b
        /*006e*/ 	.short	0x00ff


	//----- nvinfo : EIATTR_NUM_BARRIERS
	.align		4
        /*0070*/ 	.byte	0x02, 0x4c
        /*0072*/ 	.byte	0x01
	.zero		1


	//----- nvinfo : EIATTR_MERCURY_ISA_VERSION
	.align		4
        /*0074*/ 	.byte	0x03, 0x5f
        /*0076*/ 	.short	0x0101


	//----- nvinfo : EIATTR_COOP_GROUP_MASK_REGIDS
	.align		4
        /*0078*/ 	.byte	0x04, 0x29
        /*007a*/ 	.short	(.L_309 - .L_308)


	//   ....[0]....
.L_308:
        /*007c*/ 	.word	0xffffffff


	//   ....[1]....
        /*0080*/ 	.word	0xffffffff


	//   ....[2]....
        /*0084*/ 	.word	0xffffffff


	//   ....[3]....
        /*0088*/ 	.word	0xffffffff


	//   ....[4]....
        /*008c*/ 	.word	0xffffffff


	//----- nvinfo : EIATTR_COOP_GROUP_INSTR_OFFSETS
	.align		4
.L_309:
        /*0090*/ 	.byte	0x04, 0x28
        /*0092*/ 	.short	(.L_311 - .L_310)


	//   ....[0]....
.L_310:
        /*0094*/ 	.word	0x00000900


	//   ....[1]....
        /*0098*/ 	.word	0x00000940


	//   ....[2]....
        /*009c*/ 	.word	0x00000960


	//   ....[3]....
        /*00a0*/ 	.word	0x00000980


	//   ....[4]....
        /*00a4*/ 	.word	0x000009a0


	//----- nvinfo : EIATTR_VRC_CTA_INIT_COUNT
	.align		4
.L_311:
        /*00a8*/ 	.byte	0x02, 0x4a
	.zero		1
	.zero		1


	//----- nvinfo : EIATTR_EXIT_INSTR_OFFSETS
	.align		4
        /*00ac*/ 	.byte	0x04, 0x1c
        /*00ae*/ 	.short	(.L_313 - .L_312)


	//   ....[0]....
.L_312:
        /*00b0*/ 	.word	0x00000050


	//   ....[1]....
        /*00b4*/ 	.word	0x00000b40


	//----- nvinfo : EIATTR_CRS_STACK_SIZE
	.align		4
.L_313:
        /*00b8*/ 	.byte	0x04, 0x1e
        /*00ba*/ 	.short	(.L_315 - .L_314)
.L_314:
        /*00bc*/ 	.word	0x00000000


	//----- nvinfo : EIATTR_CBANK_PARAM_SIZE
	.align		4
.L_315:
        /*00c0*/ 	.byte	0x03, 0x19
        /*00c2*/ 	.short	0x0048


	//----- nvinfo : EIATTR_PARAM_CBANK
	.align		4
        /*00c4*/ 	.byte	0x04, 0x0a
        /*00c6*/ 	.short	(.L_317 - .L_316)
	.align		4
.L_316:
        /*00c8*/ 	.word	index@(.nv.constant0._Z30InstanceNormRowReduceTempToOutIf6DvarOpIffEEvPKT_iiiPS2_T0_)
        /*00cc*/ 	.short	0x0380
        /*00ce*/ 	.short	0x0048


	//----- nvinfo : EIATTR_SW_WAR
	.align		4
.L_317:
        /*00d0*/ 	.byte	0x04, 0x36
        /*00d2*/ 	.short	(.L_319 - .L_318)
.L_318:
        /*00d4*/ 	.word	0x00000008
.L_319:


//--------------------- .nv.info._Z32InstanceNormRowReduceInToOut_NDCIff6DvarOpIffEEvPKT_iiiPT0_T1_ --------------------------
	.section	.nv.info._Z32InstanceNormRowReduceInToOut_NDCIff6DvarOpIffEEvPKT_iiiPT0_T1_,"",@"SHT_CUDA_INFO"
	.sectionflags	@""
	.align	4


	//----- nvinfo : EIATTR_CUDA_API_VERSION
	.align		4
        /*0000*/ 	.byte	0x04, 0x37
        /*0002*/ 	.short	(.L_321 - .L_320)
.L_320:
        /*0004*/ 	.word	0x00000082


	//----- nvinfo : EIATTR_KPARAM_INFO
	.align		4
.L_321:
        /*0008*/ 	.byte	0x04, 0x17
        /*000a*/ 	.short	(.L_323 - .L_322)
.L_322:
        /*000c*/ 	.word	0x00000000
        /*0010*/ 	.short	0x0005
        /*0012*/ 	.short	0x0020
        /*0014*/ 	.byte	0x00, 0xf0, 0xa1, 0x00


	//----- nvinfo : EIATTR_KPARAM_INFO
	.align		4
.L_323:
        /*0018*/ 	.byte	0x04, 0x17
        /*001a*/ 	.short	(.L_325 - .L_324)
.L_324:
        /*001c*/ 	.word	0x00000000
        /*0020*/ 	.short	0x0004
        /*0022*/ 	.short	0x0018
        /*0024*/ 	.byte	0x00, 0xf5, 0x21, 0x00


	//----- nvinfo : EIATTR_KPARAM_INFO
	.align		4
.L_325:
        /*0028*/ 	.byte	0x04, 0x17
        /*002a*/ 	.short	(.L_327 - .L_326)
.L_326:
        /*002c*/ 	.word	0x00000000
        /*0030*/ 	.short	0x0003
        /*0032*/ 	.short	0x0010
        /*0034*/ 	.byte	0x00, 0xf0, 0x11, 0x00


	//----- nvinfo : EIATTR_KPARAM_INFO
	.align		4
.L_327:
        /*0038*/ 	.byte	0x04, 0x17
        /*003a*/ 	.short	(.L_329 - .L_328)
.L_328:
        /*003c*/ 	.word	0x00000000
        /*0040*/ 	.short	0x0002
        /*0042*/ 	.short	0x000c
        /*0044*/ 	.byte	0x00, 0xf0, 0x11, 0x00


	//----- nvinfo : EIATTR_KPARAM_INFO
	.align		4
.L_329:
        /*0048*/ 	.byte	0x04, 0x17
        /*004a*/ 	.short	(.L_331 - .L_330)
.L_330:
        /*004c*/ 	.word	0x00000000
        /*0050*/ 	.short	0x0001
        /*0052*/ 	.short	0x0008
        /*0054*/ 	.byte	0x00, 0xf0, 0x11, 0x00


	//----- nvinfo : EIATTR_KPARAM_INFO
	.align		4
.L_331:
        /*0058*/ 	.byte	0x04, 0x17
        /*005a*/ 	.short	(.L_333 - .L_332)
.L_332:
        /*005c*/ 	.word	0x00000000
        /*0060*/ 	.short	0x0000
        /*0062*/ 	.short	0x0000
        /*0064*/ 	.byte	0x00, 0xf5, 0x21, 0x00


	//----- nvinfo : EIATTR_SPARSE_MMA_MASK
	.align		4
.L_333:
        /*0068*/ 	.byte	0x03, 0x50
        /*006a*/ 	.short	0x0000


	//----- nvinfo : EIATTR_MAXREG_COUNT
	.align		4
        /*006c*/ 	.byte	0x03, 0x1b
        /*006e*/ 	.short	0x00ff


	//----- nvinfo : EIATTR_MERCURY_ISA_VERSION
	.align		4
        /*0070*/ 	.byte	0x03, 0x5f
        /*0072*/ 	.short	0x0101


	//----- nvinfo : EIATTR_VRC_CTA_INIT_COUNT
	.align		4
        /*0074*/ 	.byte	0x02, 0x4a
	.zero		1
	.zero		1


	//----- nvinfo : EIATTR_EXIT_INSTR_OFFSETS
	.align		4
        /*0078*/ 	.byte	0x04, 0x1c
        /*007a*/ 	.short	(.L_335 - .L_334)


	//   ....[0]....
.L_334:
        /*007c*/ 	.word	0x000000f0


	//   ....[1]....
        /*0080*/ 	.word	0x00000440


	//----- nvinfo : EIATTR_CRS_STACK_SIZE
	.align		4
.L_335:
        /*0084*/ 	.byte	0x04, 0x1e
        /*0086*/ 	.short	(.L_337 - .L_336)
.L_336:
        /*0088*/ 	.word	0x00000000


	//----- nvinfo : EIATTR_CBANK_PARAM_SIZE
	.align		4
.L_337:
        /*008c*/ 	.byte	0x03, 0x19
        /*008e*/ 	.short	0x0048


	//----- nvinfo : EIATTR_PARAM_CBANK
	.align		4
        /*0090*/ 	.byte	0x04, 0x0a
        /*0092*/ 	.short	(.L_339 - .L_338)
	.align		4
.L_338:
        /*0094*/ 	.word	index@(.nv.constant0._Z32InstanceNormRowReduceInToOut_NDCIff6DvarOpIffEEvPKT_iiiPT0_T1_)
        /*0098*/ 	.short	0x0380
        /*009a*/ 	.short	0x0048


	//----- nvinfo : EIATTR_SW_WAR
	.align		4
.L_339:
        /*009c*/ 	.byte	0x04, 0x36
        /*009e*/ 	.short	(.L_341 - .L_340)
.L_340:
        /*00a0*/ 	.word	0x00000008
.L_341:


//--------------------- .nv.info._Z28InstanceNormRowReduceInToOutIff6DvarOpIffE7DmeanOpIffEEvPKT_iiPT0_S8_T1_T2_ --------------------------
	.section	.nv.info._Z28InstanceNormRowReduceInToOutIff6DvarOpIffE7DmeanOpIffEEvPKT_iiPT0_S8_T1_T2_,"",@"SHT_CUDA_INFO"
	.sectionflags	@""
	.align	4


	//----- nvinfo : EIATTR_CUDA_API_VERSION
	.align		4
        /*0000*/ 	.byte	0x04, 0x37
        /*0002*/ 	.short	(.L_343 - .L_342)
.L_342:
        /*0004*/ 	.word	0x00000082


	//----- nvinfo : EIATTR_KPARAM_INFO
	.align		4
.L_343:
        /*0008*/ 	.byte	0x04, 0x17
        /*000a*/ 	.short	(.L_345 - .L_344)
.L_344:
        /*000c*/ 	.word	0x00000000
        /*0010*/ 	.short	0x0006
        /*0012*/ 	.short	0x0048
        /*0014*/ 	.byte	0x00, 0xf0, 0xc1, 0x00


	//----- nvinfo : EIATTR_KPARAM_INFO
	.align		4
.L_345:
        /*0018*/ 	.byte	0x04, 0x17
        /*001a*/ 	.short	(.L_347 - .L_346)
.L_346:
        /*001c*/ 	.word	0x00000000
        /*0020*/ 	.short	0x0005
        /*0022*/ 	.short	0x0020
        /*0024*/ 	.byte	0x00, 0xf0, 0xa1, 0x00


	//----- nvinfo : EIATTR_KPARAM_INFO
	.align		4
.L_347:
        /*0028*/ 	.byte	0x04, 0x17
        /*002a*/ 	.short	(.L_349 - .L_348)
.L_348:
        /*002c*/ 	.word	0x00000000
        /*0030*/ 	.short	0x0004
        /*0032*/ 	.short	0x0018
        /*0034*/ 	.byte	0x00, 0xf5, 0x21, 0x00


	//----- nvinfo : EIATTR_KPARAM_INFO
	.align		4
.L_349:
        /*0038*/ 	.byte	0x04, 0x17
        /*003a*/ 	.short	(.L_351 - .L_350)
.L_350:
        /*003c*/ 	.word	0x00000000
        /*0040*/ 	.short	0x0003
        /*0042*/ 	.short	0x0010
        /*0044*/ 	.byte	0x00, 0xf5, 0x21, 0x00


	//----- nvinfo : EIATTR_KPARAM_INFO
	.align		4
.L_351:
        /*0048*/ 	.byte	0x04, 0x17
        /*004a*/ 	.short	(.L_353 - .L_352)
.L_352:
        /*004c*/ 	.word	0x00000000
        /*0050*/ 	.short	0x0002
        /*0052*/ 	.short	0x000c
        /*0054*/ 	.byte	0x00, 0xf0, 0x11, 0x00


	//----- nvinfo : EIATTR_KPARAM_INFO
	.align		4
.L_353:
        /*0058*/ 	.byte	0x04, 0x17
        /*005a*/ 	.short	(.L_355 - .L_354)
.L_354:
        /*005c*/ 	.word	0x00000000
        /*0060*/ 	.short	0x0001
        /*0062*/ 	.short	0x0008
        /*0064*/ 	.byte	0x00, 0xf0, 0x11, 0x00


	//----- nvinfo : EIATTR_KPARAM_INFO
	.align		4
.L_355:
        /*0068*/ 	.byte	0x04, 0x17
        /*006a*/ 	.short	(.L_357 - .L_356)
.L_356:
        /*006c*/ 	.word	0x00000000
        /*0070*/ 	.short	0x0000
        /*0072*/ 	.short	0x0000
        /*0074*/ 	.byte	0x00, 0xf5, 0x21, 0x00


	//----- nvinfo : EIATTR_SPARSE_MMA_MASK
	.align		4
.L_357:
        /*0078*/ 	.byte	0x03, 0x50
        /*007a*/ 	.short	0x0000


	//----- nvinfo : EIATTR_MAXREG_COUNT
	.align		4
        /*007c*/ 	.byte	0x03, 0x1b
        /*007e*/ 	.short	0x00ff


	//----- nvinfo : EIATTR_NUM_BARRIERS
	.align		4
        /*0080*/ 	.byte	0x02, 0x4c
        /*0082*/ 	.byte	0x01
	.zero		1


	//----- nvinfo : EIATTR_MERCURY_ISA_VERSION
	.align		4
        /*0084*/ 	.byte	0x03, 0x5f
        /*0086*/ 	.short	0x0101


	//----- nvinfo : EIATTR_COOP_GROUP_MASK_REGIDS
	.align		4
        /*0088*/ 	.byte	0x04, 0x29
        /*008a*/ 	.short	(.L_359 - .L_358)


	//   ....[0]....
.L_358:
        /*008c*/ 	.word	0xffffffff


	//   ....[1]....
        /*0090*/ 	.word	0xffffffff


	//   ....[2]....
        /*0094*/ 	.word	0xffffffff


	//   ....[3]....
        /*0098*/ 	.word	0xffffffff


	//   ....[4]....
        /*009c*/ 	.word	0xffffffff


	//   ....[5]....
        /*00a0*/ 	.word	0xffffffff


	//   ....[6]....
        /*00a4*/ 	.word	0xffffffff


	//   ....[7]....
        /*00a8*/ 	.word	0xffffffff


	//   ....[8]....
        /*00ac*/ 	.word	0xffffffff


	//   ....[9]....
        /*00b0*/ 	.word	0xffffffff


	//----- nvinfo : EIATTR_COOP_GROUP_INSTR_OFFSETS
	.align		4
.L_359:
        /*00b4*/ 	.byte	0x04, 0x28
        /*00b6*/ 	.short	(.L_361 - .L_360)


	//   ....[0]....
.L_360:
        /*00b8*/ 	.word	0x000012a0


	//   ....[1]....
        /*00bc*/ 	.word	0x000012e0


	//   ....[2]....
        /*00c0*/ 	.word	0x00001300


	//   ....[3]....
        /*00c4*/ 	.word	0x00001320


	//   ....[4]....
        /*00c8*/ 	.word	0x00001350


	//   ....[5]....
        /*00cc*/ 	.word	0x00002490


	//   ....[6]....
        /*00d0*/ 	.word	0x000024c0


	//   ....[7]....
        /*00d4*/ 	.word	0x000024e0


	//   ....[8]....
        /*00d8*/ 	.word	0x00002500


	//   ....[9]....
        /*00dc*/ 	.word	0x00002520


	//----- nvinfo : EIATTR_VRC_CTA_INIT_COUNT
	.align		4
.L_361:
        /*00e0*/ 	.byte	0x02, 0x4a
	.zero		1
	.zero		1


	//----- nvinfo : EIATTR_EXIT_INSTR_OFFSETS
	.align		4
        /*00e4*/ 	.byte	0x04, 0x1c
        /*00e6*/ 	.short	(.L_363 - .L_362)


	//   ....[0]....
.L_362:
        /*00e8*/ 	.word	0x00000040


	//   ....[1]....
        /*00ec*/ 	.word	0x000026c0


	//----- nvinfo : EIATTR_CRS_STACK_SIZE
	.align		4
.L_363:
        /*00f0*/ 	.byte	0x04, 0x1e
        /*00f2*/ 	.short	(.L_365 - .L_364)
.L_364:
        /*00f4*/ 	.word	0x00000000


	//----- nvinfo : EIATTR_CBANK_PARAM_SIZE
	.align		4
.L_365:
        /*00f8*/ 	.byte	0x03, 0x19
        /*00fa*/ 	.short	0x0078


	//----- nvinfo : EIATTR_PARAM_CBANK
	.align		4
        /*00fc*/ 	.byte	0x04, 0x0a
        /*00fe*/ 	.short	(.L_367 - .L_366)
	.align		4
.L_366:
        /*0100*/ 	.word	index@(.nv.constant0._Z28InstanceNormRowReduceInToOutIff6DvarOpIffE7DmeanOpIffEEvPKT_iiPT0_S8_T1_T2_)
        /*0104*/ 	.short	0x0380
        /*0106*/ 	.short	0x0078


	//----- nvinfo : EIATTR_SW_WAR
	.align		4
.L_367:
        /*0108*/ 	.byte	0x04, 0x36
        /*010a*/ 	.short	(.L_369 - .L_368)
.L_368:
        /*010c*/ 	.word	0x00000008
.L_369:


//--------------------- .nv.info._Z32InstanceNormRowReduceInToOutWarpIff6DvarOpIffE7DmeanOpIffEEvPKT_iiiPT0_S8_T1_T2_i --------------------------
	.section	.nv.info._Z32InstanceNormRowReduceInToOutWarpIff6DvarOpIffE7DmeanOpIffEEvPKT_iiiPT0_S8_T1_T2_i,"",@"SHT_CUDA_INFO"
	.sectionflags	@""
	.align	4


	//----- nvinfo : EIATTR_CUDA_API_VERSION
	.align		4
        /*0000*/ 	.byte	0x04, 0x37
        /*0002*/ 	.short	(.L_371 - .L_370)
.L_370:
        /*0004*/ 	.word	0x00000082


	//----- nvinfo : EIATTR_KPARAM_INFO
	.align		4
.L_371:
        /*0008*/ 	.byte	0x04, 0x17
        /*000a*/ 	.short	(.L_373 - .L_372)
.L_372:
        /*000c*/ 	.word	0x00000000
        /*0010*/ 	.short	0x0008
        /*0012*/ 	.short	0x0080
        /*0014*/ 	.byte	0x00, 0xf0, 0x11, 0x00


	//----- nvinfo : EIATTR_KPARAM_INFO
	.align		4
.L_373:
        /*0018*/ 	.byte	0x04, 0x17
        /*001a*/ 	.short	(.L_375 - .L_374)
.L_374:
        /*001c*/ 	.word	0x00000000
        /*0020*/ 	.short	0x0007
        /*0022*/ 	.short	0x0050
        /*0024*/ 	.byte	0x00, 0xf0, 0xc1, 0x00


	//----- nvinfo : EIATTR_KPARAM_INFO
	.align		4
.L_375:
        /*0028*/ 	.byte	0x04, 0x17
        /*002a*/ 	.short	(.L_377 - .L_376)
.L_376:
        /*002c*/ 	.word	0x00000000
        /*0030*/ 	.short	0x0006
        /*0032*/ 	.short	0x0028
        /*0034*/ 	.byte	0x00, 0xf0, 0xa1, 0x00


	//----- nvinfo : EIATTR_KPARAM_INFO
	.align		4
.L_377:
        /*0038*/ 	.byte	0x04, 0x17
        /*003a*/ 	.short	(.L_379 - .L_378)
.L_378:
        /*003c*/ 	.word	0x00000000
        /*0040*/ 	.short	0x0005
        /*0042*/ 	.short	0x0020
        /*0044*/ 	.byte	0x00, 0xf5, 0x21, 0x00


	//----- nvinfo : EIATTR_KPARAM_INFO
	.align		4
.L_379:
        /*0048*/ 	.byte	0x04, 0x17
        /*004a*/ 	.short	(.L_381 - .L_380)
.L_380:
        /*004c*/ 	.word	0x00000000
        /*0050*/ 	.short	0x0004
        /*0052*/ 	.short	0x0018
        /*0054*/ 	.byte	0x00, 0xf5, 0x21, 0x00


	//----- nvinfo : EIATTR_KPARAM_INFO
	.align		4
.L_381:
        /*0058*/ 	.byte	0x04, 0x17
        /*005a*/ 	.short	(.L_383 - .L_382)
.L_382:
        /*005c*/ 	.word	0x00000000
        /*0060*/ 	.short	0x0003
        /*0062*/ 	.short	0x0010
        /*0064*/ 	.byte	0x00, 0xf0, 0x11, 0x00


	//----- nvinfo : EIATTR_KPARAM_INFO
	.align		4
.L_383:
        /*0068*/ 	.byte	0x04, 0x17
        /*006a*/ 	.short	(.L_385 - .L_384)
.L_384:
        /*006c*/ 	.word	0x00000000
        /*0070*/ 	.short	0x0002
        /*0072*/ 	.short	0x000c
        /*0074*/ 	.byte	0x00, 0xf0, 0x11, 0x00


	//----- nvinfo : EIATTR_KPARAM_INFO
	.align		4
.L_385:
        /*0078*/ 	.byte	0x04, 0x17
        /*007a*/ 	.short	(.L_387 - .L_386)
.L_386:
        /*007c*/ 	.word	0x00000000
        /*0080*/ 	.short	0x0001
        /*0082*/ 	.short	0x0008
        /*0084*/ 	.byte	0x00, 0xf0, 0x11, 0x00


	//----- nvinfo : EIATTR_KPARAM_INFO
	.align		4
.L_387:
        /*0088*/ 	.byte	0x04, 0x17
        /*008a*/ 	.short	(.L_389 - .L_388)
.L_388:
        /*008c*/ 	.word	0x00000000
        /*0090*/ 	.short	0x0000
        /*0092*/ 	.short	0x0000
        /*0094*/ 	.byte	0x00, 0xf5, 0x21, 0x00


	//----- nvinfo : EIATTR_SPARSE_MMA_MASK
	.align		4
.L_389:
        /*0098*/ 	.byte	0x03, 0x50
        /*009a*/ 	.short	0x0000


	//----- nvinfo : EIATTR_MAXREG_COUNT
	.align		4
        /*009c*/ 	.byte	0x03, 0x1b
        /*009e*/ 	.short	0x00ff


	//----- nvinfo : EIATTR_MERCURY_ISA_VERSION
	.align		4
        /*00a0*/ 	.byte	0x03, 0x5f
        /*00a2*/ 	.short	0x0101


	//----- nvinfo : EIATTR_COOP_GROUP_MASK_REGIDS
	.align		4
        /*00a4*/ 	.byte	0x04, 0x29
        /*00a6*/ 	.short	(.L_391 - .L_390)


	//   ....[0]....
.L_390:
        /*00a8*/ 	.word	0xffffffff


	//   ....[1]....
        /*00ac*/ 	.word	0xffffffff


	//   ....[2]....
        /*00b0*/ 	.word	0xffffffff


	//   ....[3]....
        /*00b4*/ 	.word	0xffffffff


	//   ....[4]....
        /*00b8*/ 	.word	0xffffffff


	//   ....[5]....
        /*00bc*/ 	.word	0xffffffff


	//   ....[6]....
        /*00c0*/ 	.word	0xffffffff


	//   ....[7]....
        /*00c4*/ 	.word	0xffffffff


	//   ....[8]....
        /*00c8*/ 	.word	0xffffffff


	//   ....[9]....
        /*00cc*/ 	.word	0xffffffff


	//   ....[10]....
        /*00d0*/ 	.word	0xffffffff


	//   ....[11]....
        /*00d4*/ 	.word	0x05000011


	//   ....[12]....
        /*00d8*/ 	.word	0x05000011


	//   ....[13]....
        /*00dc*/ 	.word	0x05000011


	//   ....[14]....
        /*00e0*/ 	.word	0x05000011


	//   ....[15]....
        /*00e4*/ 	.word	0x05000011


	//----- nvinfo : EIATTR_COOP_GROUP_INSTR_OFFSETS
	.align		4
.L_391:
        /*00e8*/ 	.byte	0x04, 0x28
        /*00ea*/ 	.short	(.L_393 - .L_392)


	//   ....[0]....
.L_392:
        /*00ec*/ 	.word	0x00001ff0


	//   ....[1]....
        /*00f0*/ 	.word	0x00002010


	//   ....[2]....
        /*00f4*/ 	.word	0x00002030


	//   ....[3]....
        /*00f8*/ 	.word	0x00002050


	//   ....[4]....
        /*00fc*/ 	.word	0x00002070


	//   ....[5]....
        /*0100*/ 	.word	0x000020b0


	//   ....[6]....
        /*0104*/ 	.word	0x00003d90


	//   ....[7]....
        /*0108*/ 	.word	0x00003de0


	//   ....[8]....
        /*010c*/ 	.word	0x00003e00


	//   ....[9]....
        /*0110*/ 	.word	0x00003e20


	//   ....[10]....
        /*0114*/ 	.word	0x00003e40


	//   ....[11]....
        /*0118*/ 	.word	0x00003ee0


	//   ....[12]....
        /*011c*/ 	.word	0x00003f50


	//   ....[13]....
        /*0120*/ 	.word	0x00003fc0


	//   ....[14]....
        /*0124*/ 	.word	0x00004030


	//   ....[15]....
        /*0128*/ 	.word	0x000040a0


	//----- nvinfo : EIATTR_VRC_CTA_INIT_COUNT
	.align		4
.L_393:
        /*012c*/ 	.byte	0x02, 0x4a
	.zero		1
	.zero		1


	//----- nvinfo : EIATTR_EXIT_INSTR_OFFSETS
	.align		4
        /*0130*/ 	.byte	0x04, 0x1c
        /*0132*/ 	.short	(.L_395 - .L_394)


	//   ....[0]....
.L_394:
        /*0134*/ 	.word	0x00000080


	//   ....[1]....
        /*0138*/ 	.word	0x00003e90


	//----- nvinfo : EIATTR_CRS_STACK_SIZE
	.align		4
.L_395:
        /*013c*/ 	.byte	0x04, 0x1e
        /*013e*/ 	.short	(.L_397 - .L_396)
.L_396:
        /*0140*/ 	.word	0x00000000


	//----- nvinfo : EIATTR_CBANK_PARAM_SIZE
	.align		4
.L_397:
        /*0144*/ 	.byte	0x03, 0x19
        /*0146*/ 	.short	0x0084


	//----- nvinfo : EIATTR_PARAM_CBANK
	.align		4
        /*0148*/ 	.byte	0x04, 0x0a
        /*014a*/ 	.short	(.L_399 - .L_398)
	.align		4
.L_398:
        /*014c*/ 	.word	index@(.nv.constant0._Z32InstanceNormRowReduceInToOutWarpIff6DvarOpIffE7DmeanOpIffEEvPKT_iiiPT0_S8_T1_T2_i)
        /*0150*/ 	.short	0x0380
        /*0152*/ 	.short	0x0084


	//----- nvinfo : EIATTR_SW_WAR
	.align		4
.L_399:
        /*0154*/ 	.byte	0x04, 0x36
        /*0156*/ 	.short	(.L_401 - .L_400)
.L_400:
        /*0158*/ 	.word	0x00000008
.L_401:


//--------------------- .nv.info._Z34InstanceNormGradBetaGammaTempToOutIfEvPKT_S2_iiPS0_S3_ --------------------------
	.section	.nv.info._Z34InstanceNormGradBetaGammaTempToOutIfEvPKT_S2_iiPS0_S3_,"",@"SHT_CUDA_INFO"
	.sectionflags	@""
	.align	4


	//----- nvinfo : EIATTR_CUDA_API_VERSION
	.align		4
        /*0000*/ 	.byte	0x04, 0x37
        /*0002*/ 	.short	(.L_403 - .L_402)
.L_402:
        /*0004*/ 	.word	0x00000082


	//----- nvinfo : EIATTR_KPARAM_INFO
	.align		4
.L_403:
        /*0008*/ 	.byte	0x04, 0x17
        /*000a*/ 	.short	(.L_405 - .L_404)
.L_404:
        /*000c*/ 	.word	0x00000000
        /*0010*/ 	.short	0x0005
        /*0012*/ 	.short	0x0020
        /*0014*/ 	.byte	0x00, 0xf5, 0x21, 0x00


	//----- nvinfo : EIATTR_KPARAM_INFO
	.align		4
.L_405:
        /*0018*/ 	.byte	0x04, 0x17
        /*001a*/ 	.short	(.L_407 - .L_406)
.L_406:
        /*001c*/ 	.word	0x00000000
        /*0020*/ 	.short	0x0004
        /*0022*/ 	.short	0x0018
        /*0024*/ 	.byte	0x00, 0xf5, 0x21, 0x00


	//----- nvinfo : EIATTR_KPARAM_INFO
	.align		4
.L_407:
        /*0028*/ 	.byte	0x04, 0x17
        /*002a*/ 	.short	(.L_409 - .L_408)
.L_408:
        /*002c*/ 	.word	0x00000000
        /*0030*/ 	.short	0x0003
        /*0032*/ 	.short	0x0014
        /*0034*/ 	.byte	0x00, 0xf0, 0x11, 0x00


	//----- nvinfo : EIATTR_KPARAM_INFO
	.align		4
.L_409:
        /*0038*/ 	.byte	0x04, 0x17
        /*003a*/ 	.short	(.L_411 - .L_410)
.L_410:
        /*003c*/ 	.word	0x00000000
        /*0040*/ 	.short	0x0002
        /*0042*/ 	.short	0x0010
        /*0044*/ 	.byte	0x00, 0xf0, 0x11, 0x00


	//----- nvinfo : EIATTR_KPARAM_INFO
	.align		4
.L_411:
        /*0048*/ 	.byte	0x04, 0x17
        /*004a*/ 	.short	(.L_413 - .L_412)
.L_412:
        /*004c*/ 	.word	0x00000000
        /*0050*/ 	.short	0x0001
        /*0052*/ 	.short	0x0008
        /*0054*/ 	.byte	0x00, 0xf5, 0x21, 0x00


	//----- nvinfo : EIATTR_KPARAM_INFO
	.align		4
.L_413:
        /*0058*/ 	.byte	0x04, 0x17
        /*005a*/ 	.short	(.L_415 - .L_414)
.L_414:
        /*005c*/ 	.word	0x00000000
        /*0060*/ 	.short	0x0000
        /*0062*/ 	.short	0x0000
        /*0064*/ 	.byte	0x00, 0xf5, 0x21, 0x00


	//----- nvinfo : EIATTR_SPARSE_MMA_MASK
	.align		4
.L_415:
        /*0068*/ 	.byte	0x03, 0x50
        /*006a*/ 	.short	0x0000


	//----- nvinfo : EIATTR_MAXREG_COUNT
	.align		4
        /*006c*/ 	.byte	0x03, 0x1b
        /*006e*/ 	.short	0x00ff


	//----- nvinfo : EIATTR_MERCURY_ISA_VERSION
	.align		4
        /*0070*/ 	.byte	0x03, 0x5f
        /*0072*/ 	.short	0x0101


	//----- nvinfo : EIATTR_VRC_CTA_INIT_COUNT
	.align		4
        /*0074*/ 	.byte	0x02, 0x4a
	.zero		1
	.zero		1


	//----- nvinfo : EIATTR_EXIT_INSTR_OFFSETS
	.align		4
        /*0078*/ 	.byte	0x04, 0x1c
        /*007a*/ 	.short	(.L_417 - .L_416)


	//   ....[0]....
.L_416:
        /*007c*/ 	.word	0x00000070


	//   ....[1]....
        /*0080*/ 	.word	0x00000ee0


	//----- nvinfo : EIATTR_CBANK_PARAM_SIZE
	.align		4
.L_417:
        /*0084*/ 	.byte	0x03, 0x19
        /*0086*/ 	.short	0x0028


	//----- nvinfo : EIATTR_PARAM_CBANK
	.align		4
        /*0088*/ 	.byte	0x04, 0x0a
        /*008a*/ 	.short	(.L_419 - .L_418)
	.align		4
.L_418:
        /*008c*/ 	.word	index@(.nv.constant0._Z34InstanceNormGradBetaGammaTempToOutIfEvPKT_S2_iiPS0_S3_)
        /*0090*/ 	.short	0x0380
        /*0092*/ 	.short	0x0028


	//----- nvinfo : EIATTR_SW_WAR
	.align		4
.L_419:
        /*0094*/ 	.byte	0x04, 0x36
        /*0096*/ 	.short	(.L_421 - .L_420)
.L_420:
        /*0098*/ 	.word	0x00000008
.L_421:


//--------------------- .nv.info._Z38InstanceNormBetaGammaRowReduceInToTempIffEvPKT_S2_PKT0_S5_iiiPS3_S6_i --------------------------
	.section	.nv.info._Z38InstanceNormBetaGammaRowReduceInToTempIffEvPKT_S2_PKT0_S5_iiiPS3_S6_i,"",@"SHT_CUDA_INFO"
	.sectionflags	@""
	.align	4


	//----- nvinfo : EIATTR_CUDA_API_VERSION
	.align		4
        /*0000*/ 	.byte	0x04, 0x37
        /*0002*/ 	.short	(.L_423 - .L_422)
.L_422:
        /*0004*/ 	.word	0x00000082


	//----- nvinfo : EIATTR_KPARAM_INFO
	.align		4
.L_423:
        /*0008*/ 	.byte	0x04, 0x17
        /*000a*/ 	.short	(.L_425 - .L_424)
.L_424:
        /*000c*/ 	.word	0x00000000
        /*0010*/ 	.short	0x0009
        /*0012*/ 	.short	0x0040
        /*0014*/ 	.byte	0x00, 0xf0, 0x11, 0x00


	//----- nvinfo : EIATTR_KPARAM_INFO
	.align		4
.L_425:
        /*0018*/ 	.byte	0x04, 0x17
        /*001a*/ 	.short	(.L_427 - .L_426)
.L_426:
        /*001c*/ 	.word	0x00000000
        /*0020*/ 	.short	0x0008
        /*0022*/ 	.short	0x0038
        /*0024*/ 	.byte	0x00, 0xf5, 0x21, 0x00


	//----- nvinfo : EIATTR_KPARAM_INFO
	.align		4
.L_427:
        /*0028*/ 	.byte	0x04, 0x17
        /*002a*/ 	.short	(.L_429 - .L_428)
.L_428:
        /*002c*/ 	.word	0x00000000
        /*0030*/ 	.short	0x0007
        /*0032*/ 	.short	0x0030
        /*0034*/ 	.byte	0x00, 0xf5, 0x21, 0x00


	//----- nvinfo : EIATTR_KPARAM_INFO
	.align		4
.L_429:
        /*0038*/ 	.byte	0x04, 0x17
        /*003a*/ 	.short	(.L_431 - .L_430)
.L_430:
        /*003c*/ 	.word	0x00000000
        /*0040*/ 	.short	0x0006
        /*0042*/ 	.short	0x0028
        /*0044*/ 	.byte	0x00, 0xf0, 0x11, 0x00


	//----- nvinfo : EIATTR_KPARAM_INFO
	.align		4
.L_431:
        /*0048*/ 	.byte	0x04, 0x17
        /*004a*/ 	.short	(.L_433 - .L_432)
.L_432:
        /*004c*/ 	.word	0x00000000
        /*0050*/ 	.short	0x0005
        /*0052*/ 	.short	0x0024
        /*0054*/ 	.byte	0x00, 0xf0, 0x11, 0x00


	//----- nvinfo : EIATTR_KPARAM_INFO
	.align		4
.L_433:
        /*0058*/ 	.byte	0x04, 0x17
        /*005a*/ 	.short	(.L_435 - .L_434)
.L_434:
        /*005c*/ 	.word	0x00000000
        /*0060*/ 	.short	0x0004
        /*0062*/ 	.short	0x0020
        /*0064*/ 	.byte	0x00, 0xf0, 0x11, 0x00


	//----- nvinfo : EIATTR_KPARAM_INFO
	.align		4
.L_435:
        /*0068*/ 	.byte	0x04, 0x17
        /*006a*/ 	.short	(.L_437 - .L_436)
.L_436:
        /*006c*/ 	.word	0x00000000
        /*0070*/ 	.short	0x0003
        /*0072*/ 	.short	0x0018
        /*0074*/ 	.byte	0x00, 0xf5, 0x21, 0x00


	//----- nvinfo : EIATTR_KPARAM_INFO
	.align		4
.L_437:
        /*0078*/ 	.byte	0x04, 0x17
        /*007a*/ 	.short	(.L_439 - .L_438)
.L_438:
        /*007c*/ 	.word	0x00000000
        /*0080*/ 	.short	0x0002
        /*0082*/ 	.short	0x0010
        /*0084*/ 	.byte	0x00, 0xf5, 0x21, 0x00


	//----- nvinfo : EIATTR_KPARAM_INFO
	.align		4
.L_439:
        /*0088*/ 	.byte	0x04, 0x17
        /*008a*/ 	.short	(.L_441 - .L_440)
.L_440:
        /*008c*/ 	.word	0x00000000
        /*0090*/ 	.short	0x0001
        /*0092*/ 	.short	0x0008
        /*0094*/ 	.byte	0x00, 0xf5, 0x21, 0x00


	//----- nvinfo : EIATTR_KPARAM_INFO
	.align		4
.L_441:
        /*0098*/ 	.byte	0x04, 0x17
        /*009a*/ 	.short	(.L_443 - .L_442)
.L_442:
        /*009c*/ 	.word	0x00000000
        /*00a0*/ 	.short	0x0000
        /*00a2*/ 	.short	0x0000
        /*00a4*/ 	.byte	0x00, 0xf5, 0x21, 0x00


	//----- nvinfo : EIATTR_SPARSE_MMA_MASK
	.align		4
.L_443:
        /*00a8*/ 	.byte	0x03, 0x50
        /*00aa*/ 	.short	0x0000


	//----- nvinfo : EIATTR_MAXREG_COUNT
	.align		4
        /*00ac*/ 	.byte	0x03, 0x1b
        /*00ae*/ 	.short	0x00ff


	//----- nvinfo : EIATTR_NUM_BARRIERS
	.align		4
        /*00b0*/ 	.byte	0x02, 0x4c
        /*00b2*/ 	.byte	0x01
	.zero		1


	//----- nvinfo : EIATTR_MERCURY_ISA_VERSION
	.align		4
        /*00b4*/ 	.byte	0x03, 0x5f
        /*00b6*/ 	.short	0x0101


	//----- nvinfo : EIATTR_COOP_GROUP_MASK_REGIDS
	.align		4
        /*00b8*/ 	.byte	0x04, 0x29
        /*00ba*/ 	.short	(.L_445 - .L_444)


	//   ....[0]....
.L_444:
        /*00bc*/ 	.word	0xffffffff


	//   ....[1]....
        /*00c0*/ 	.word	0xffffffff


	//   ....[2]....
        /*00c4*/ 	.word	0xffffffff


	//   ....[3]....
        /*00c8*/ 	.word	0xffffffff


	//   ....[4]....
        /*00cc*/ 	.word	0xffffffff


	//   ....[5]....
        /*00d0*/ 	.word	0xffffffff


	//   ....[6]....
        /*00d4*/ 	.word	0xffffffff


	//   ....[7]....
        /*00d8*/ 	.word	0xffffffff


	//   ....[8]....
        /*00dc*/ 	.word	0xffffffff


	//   ....[9]....
        /*00e0*/ 	.word	0xffffffff


	//   ....[10]....
        /*00e4*/ 	.word	0x0500000c


	//   ....[11]....
        /*00e8*/ 	.word	0x0500000c


	//   ....[12]....
        /*00ec*/ 	.word	0x0500000c


	//   ....[13]....
        /*00f0*/ 	.word	0x0500000c


	//   ....[14]....
        /*00f4*/ 	.word	0x0500000c


	//----- nvinfo : EIATTR_COOP_GROUP_INSTR_OFFSETS
	.align		4
.L_445:
        /*00f8*/ 	.byte	0x04, 0x28
        /*00fa*/ 	.short	(.L_447 - .L_446)


	//   ....[0]....
.L_446:
        /*00fc*/ 	.word	0x000005d0


	//   ....[1]....
        /*0100*/ 	.word	0x000005f0


	//   ....[2]....
        /*0104*/ 	.word	0x00000610


	//   ....[3]....
        /*0108*/ 	.word	0x00000630


	//   ....[4]....
        /*010c*/ 	.word	0x00000650


	//   ....[5]....
        /*0110*/ 	.word	0x00000780


	//   ....[6]....
        /*0114*/ 	.word	0x000007b0


	//   ....[7]....
        /*0118*/ 	.word	0x000007d0


	//   ....[8]....
        /*011c*/ 	.word	0x000007f0


	//   ....[9]....
        /*0120*/ 	.word	0x00000810


	//   ....[10]....
        /*0124*/ 	.word	0x00000f70


	//   ....[11]....
        /*0128*/ 	.word	0x00000fe0


	//   ....[12]....
        /*012c*/ 	.word	0x00001050


	//   ....[13]....
        /*0130*/ 	.word	0x000010c0


	//   ....[14]....
        /*0134*/ 	.word	0x00001130


	//----- nvinfo : EIATTR_VRC_CTA_INIT_COUNT
	.align		4
.L_447:
        /*0138*/ 	.byte	0x02, 0x4a
	.zero		1
	.zero		1


	//----- nvinfo : EIATTR_EXIT_INSTR_OFFSETS
	.align		4
        /*013c*/ 	.byte	0x04, 0x1c
        /*013e*/ 	.short	(.L_449 - .L_448)


	//   ....[0]....
.L_448:
        /*0140*/ 	.word	0x000000c0


	//   ....[1]....
        /*0144*/ 	.word	0x000009d0


	//   ....[2]....
        /*0148*/ 	.word	0x00000ab0


	//   ....[3]....
        /*014c*/ 	.word	0x00000f10


	//----- nvinfo : EIATTR_CRS_STACK_SIZE
	.align		4
.L_449:
        /*0150*/ 	.byte	0x04, 0x1e
        /*0152*/ 	.short	(.L_451 - .L_450)
.L_450:
        /*0154*/ 	.word	0x00000000


	//----- nvinfo : EIATTR_CBANK_PARAM_SIZE
	.align		4
.L_451:
        /*0158*/ 	.byte	0x03, 0x19
        /*015a*/ 	.short	0x0044


	//----- nvinfo : EIATTR_PARAM_CBANK
	.align		4
        /*015c*/ 	.byte	0x04, 0x0a
        /*015e*/ 	.short	(.L_453 - .L_452)
	.align		4
.L_452:
        /*0160*/ 	.word	index@(.nv.constant0._Z38InstanceNormBetaGammaRowReduceInToTempIffEvPKT_S2_PKT0_S5_iiiPS3_S6_i)
        /*0164*/ 	.short	0x0380
        /*0166*/ 	.short	0x0044


	//----- nvinfo : EIATTR_SW_WAR
	.align		4
.L_453:
        /*0168*/ 	.byte	0x04, 0x36
        /*016a*/ 	.short	(.L_455 - .L_454)
.L_454:
        /*016c*/ 	.word	0x00000008
.L_455:


//--------------------- .nv.info._Z18InstanceNormUpdateIf3YOpIffEEvPKT_iiPS2_T0_i --------------------------
	.section	.nv.info._Z18InstanceNormUpdateIf3YOpIffEEvPKT_iiPS2_T0_i,"",@"SHT_CUDA_INFO"
	.sectionflags	@""
	.align	4


	//----- nvinfo : EIATTR_CUDA_API_VERSION
	.align		4
        /*0000*/ 	.byte	0x04, 0x37
        /*0002*/ 	.short	(.L_457 - .L_456)
.L_456:
        /*0004*/ 	.word	0x00000082


	//----- nvinfo : EIATTR_KPARAM_INFO
	.align		4
.L_457:
        /*0008*/ 	.byte	0x04, 0x17
        /*000a*/ 	.short	(.L_459 - .L_458)
.L_458:
        /*000c*/ 	.word	0x00000000
        /*0010*/ 	.short	0x0005
        /*0012*/ 	.short	0x0040
        /*0014*/ 	.byte	0x00, 0xf0, 0x11, 0x00


	//----- nvinfo : EIATTR_KPARAM_INFO
	.align		4
.L_459:
        /*0018*/ 	.byte	0x04, 0x17
        /*001a*/ 	.short	(.L_461 - .L_460)
.L_460:
        /*001c*/ 	.word	0x00000000
        /*0020*/ 	.short	0x0004
        /*0022*/ 	.short	0x0018
        /*0024*/ 	.byte	0x00, 0xf0, 0xa1, 0x00


	//----- nvinfo : EIATTR_KPARAM_INFO
	.align		4
.L_461:
        /*0028*/ 	.byte	0x04, 0x17
        /*002a*/ 	.short	(.L_463 - .L_462)
.L_462:
        /*002c*/ 	.word	0x00000000
        /*0030*/ 	.short	0x0003
        /*0032*/ 	.short	0x0010
        /*0034*/ 	.byte	0x00, 0xf5, 0x21, 0x00


	//----- nvinfo : EIATTR_KPARAM_INFO
	.align		4
.L_463:
        /*0038*/ 	.byte	0x04, 0x17
        /*003a*/ 	.short	(.L_465 - .L_464)
.L_464:
        /*003c*/ 	.word	0x00000000
        /*0040*/ 	.short	0x0002
        /*0042*/ 	.short	0x000c
        /*0044*/ 	.byte	0x00, 0xf0, 0x11, 0x00


	//----- nvinfo : EIATTR_KPARAM_INFO
	.align		4
.L_465:
        /*0048*/ 	.byte	0x04, 0x17
        /*004a*/ 	.short	(.L_467 - .L_466)
.L_466:
        /*004c*/ 	.word	0x00000000
        /*0050*/ 	.short	0x0001
        /*0052*/ 	.short	0x0008
        /*0054*/ 	.byte	0x00, 0xf0, 0x11, 0x00


	//----- nvinfo : EIATTR_KPARAM_INFO
	.align		4
.L_467:
        /*0058*/ 	.byte	0x04, 0x17
        /*005a*/ 	.short	(.L_469 - .L_468)
.L_468:
        /*005c*/ 	.word	0x00000000
        /*0060*/ 	.short	0x0000
        /*0062*/ 	.short	0x0000
        /*0064*/ 	.byte	0x00, 0xf5, 0x21, 0x00


	//----- nvinfo : EIATTR_SPARSE_MMA_MASK
	.align		4
.L_469:
        /*0068*/ 	.byte	0x03, 0x50
        /*006a*/ 	.short	0x0000


	//----- nvinfo : EIATTR_MAXREG_COUNT
	.align		4
        /*006c*/ 	.byte	0x03, 0x1b
        /*006e*/ 	.short	0x00ff


	//----- nvinfo : EIATTR_MERCURY_ISA_VERSION
	.align		4
        /*0070*/ 	.byte	0x03, 0x5f
        /*0072*/ 	.short	0x0101


	//----- nvinfo : EIATTR_VRC_CTA_INIT_COUNT
	.align		4
        /*0074*/ 	.byte	0x02, 0x4a
	.zero		1
	.zero		1


	//----- nvinfo : EIATTR_EXIT_INSTR_OFFSETS
	.align		4
        /*0078*/ 	.byte	0x04, 0x1c
        /*007a*/ 	.short	(.L_471 - .L_470)


	//   ....[0]....
.L_470:
        /*007c*/ 	.word	0x00000070


	//   ....[1]....
        /*0080*/ 	.word	0x00000590


	//   ....[2]....
        /*0084*/ 	.word	0x00000a50


	//----- nvinfo : EIATTR_CRS_STACK_SIZE
	.align		4
.L_471:
        /*0088*/ 	.byte	0x04, 0x1e
        /*008a*/ 	.short	(.L_473 - .L_472)
.L_472:
        /*008c*/ 	.word	0x00000000


	//----- nvinfo : EIATTR_CBANK_PARAM_SIZE
	.align		4
.L_473:
        /*0090*/ 	.byte	0x03, 0x19
        /*0092*/ 	.short	0x0044


	//----- nvinfo : EIATTR_PARAM_CBANK
	.align		4
        /*0094*/ 	.byte	0x04, 0x0a
        /*0096*/ 	.short	(.L_475 - .L_474)
	.align		4
.L_474:
        /*0098*/ 	.word	index@(.nv.constant0._Z18InstanceNormUpdateIf3YOpIffEEvPKT_iiPS2_T0_i)
        /*009c*/ 	.short	0x0380
        /*009e*/ 	.short	0x0044


	//----- nvinfo : EIATTR_SW_WAR
	.align		4
.L_475:
        /*00a0*/ 	.byte	0x04, 0x36
        /*00a2*/ 	.short	(.L_477 - .L_476)
.L_476:
        /*00a4*/ 	.word	0x00000008
.L_477:


//--------------------- .nv.info._Z29InstanceNormRowReduceInToTempIff6IvarOpIffEEvPKT_iiiPT0_T1_i --------------------------
	.section	.nv.info._Z29InstanceNormRowReduceInToTempIff6IvarOpIffEEvPKT_iiiPT0_T1_i,"",@"SHT_CUDA_INFO"
	.sectionflags	@""
	.align	4


	//----- nvinfo : EIATTR_CUDA_API_VERSION
	.align		4
        /*0000*/ 	.byte	0x04, 0x37
        /*0002*/ 	.short	(.L_479 - .L_478)
.L_478:
        /*0004*/ 	.word	0x00000082


	//----- nvinfo : EIATTR_KPARAM_INFO
	.align		4
.L_479:
        /*0008*/ 	.byte	0x04, 0x17
        /*000a*/ 	.short	(.L_481 - .L_480)
.L_480:
        /*000c*/ 	.word	0x00000000
        /*0010*/ 	.short	0x0006
        /*0012*/ 	.short	0x0038
        /*0014*/ 	.byte	0x00, 0xf0, 0x11, 0x00


	//----- nvinfo : EIATTR_KPARAM_INFO
	.align		4
.L_481:
        /*0018*/ 	.byte	0x04, 0x17
        /*001a*/ 	.short	(.L_483 - .L_482)
.L_482:
        /*001c*/ 	.word	0x00000000
        /*0020*/ 	.short	0x0005
        /*0022*/ 	.short	0x0020
        /*0024*/ 	.byte	0x00, 0xf0, 0x61, 0x00


	//----- nvinfo : EIATTR_KPARAM_INFO
	.align		4
.L_483:
        /*0028*/ 	.byte	0x04, 0x17
        /*002a*/ 	.short	(.L_485 - .L_484)
.L_484:
        /*002c*/ 	.word	0x00000000
        /*0030*/ 	.short	0x0004
        /*0032*/ 	.short	0x0018
        /*0034*/ 	.byte	0x00, 0xf5, 0x21, 0x00


	//----- nvinfo : EIATTR_KPARAM_INFO
	.align		4
.L_485:
        /*0038*/ 	.byte	0x04, 0x17
        /*003a*/ 	.short	(.L_487 - .L_486)
.L_486:
        /*003c*/ 	.word	0x00000000
        /*0040*/ 	.short	0x0003
        /*0042*/ 	.short	0x0010
        /*0044*/ 	.byte	0x00, 0xf0, 0x11, 0x00


	//----- nvinfo : EIATTR_KPARAM_INFO
	.align		4
.L_487:
        /*0048*/ 	.byte	0x04, 0x17
        /*004a*/ 	.short	(.L_489 - .L_488)
.L_488:
        /*004c*/ 	.word	0x00000000
        /*0050*/ 	.short	0x0002
        /*0052*/ 	.short	0x000c
        /*0054*/ 	.byte	0x00, 0xf0, 0x11, 0x00


	//----- nvinfo : EIATTR_KPARAM_INFO
	.align		4
.L_489:
        /*0058*/ 	.byte	0x04, 0x17
        /*005a*/ 	.short	(.L_491 - .L_490)
.L_490:
        /*005c*/ 	.word	0x00000000
        /*0060*/ 	.short	0x0001
        /*0062*/ 	.short	0x0008
        /*0064*/ 	.byte	0x00, 0xf0, 0x11, 0x00


	//----- nvinfo : EIATTR_KPARAM_INFO
	.align		4
.L_491:
        /*0068*/ 	.byte	0x04, 0x17
        /*006a*/ 	.short	(.L_493 - .L_492)
.L_492:
        /*006c*/ 	.word	0x00000000
        /*0070*/ 	.short	0x0000
        /*0072*/ 	.short	0x0000
        /*0074*/ 	.byte	0x00, 0xf5, 0x21, 0x00


	//----- nvinfo : EIATTR_SPARSE_MMA_MASK
	.align		4
.L_493:
        /*0078*/ 	.byte	0x03, 0x50
        /*007a*/ 	.short	0x0000


	//----- nvinfo : EIATTR_MAXREG_COUNT
	.align		4
        /*007c*/ 	.byte	0x03, 0x1b
        /*007e*/ 	.short	0x00ff


	//----- nvinfo : EIATTR_NUM_BARRIERS
	.align		4
        /*0080*/ 	.byte	0x02, 0x4c
        /*0082*/ 	.byte	0x01
	.zero		1


	//----- nvinfo : EIATTR_MERCURY_ISA_VERSION
	.align		4
        /*0084*/ 	.byte	0x03, 0x5f
        /*0086*/ 	.short	0x0101


	//----- nvinfo : EIATTR_COOP_GROUP_MASK_REGIDS
	.align		4
        /*0088*/ 	.byte	0x04, 0x29
        /*008a*/ 	.short	(.L_495 - .L_494)


	//   ....[0]....
.L_494:
        /*008c*/ 	.word	0xffffffff


	//   ....[1]....
        /*0090*/ 	.word	0xffffffff


	//   ....[2]....
        /*0094*/ 	.word	0xffffffff


	//   ....[3]....
        /*0098*/ 	.word	0xffffffff


	//   ....[4]....
        /*009c*/ 	.word	0xffffffff


	//----- nvinfo : EIATTR_COOP_GROUP_INSTR_OFFSETS
	.align		4
.L_495:
        /*00a0*/ 	.byte	0x04, 0x28
        /*00a2*/ 	.short	(.L_497 - .L_496)


	//   ....[0]....
.L_496:
        /*00a4*/ 	.word	0x00000580


	//   ....[1]....
        /*00a8*/ 	.word	0x000005c0


	//   ....[2]....
        /*00ac*/ 	.word	0x000005e0


	//   ....[3]....
        /*00b0*/ 	.word	0x00000600


	//   ....[4]....
        /*00b4*/ 	.word	0x00000620


	//----- nvinfo : EIATTR_VRC_CTA_INIT_COUNT
	.align		4
.L_497:
        /*00b8*/ 	.byte	0x02, 0x4a
	.zero		1
	.zero		1


	//----- nvinfo : EIATTR_EXIT_INSTR_OFFSETS
	.align		4
        /*00bc*/ 	.byte	0x04, 0x1c
        /*00be*/ 	.short	(.L_499 - .L_498)


	//   ....[0]....
.L_498:
        /*00c0*/ 	.word	0x00000090


	//   ....[1]....
        /*00c4*/ 	.word	0x000007d0


	//   ....[2]....
        /*00c8*/ 	.word	0x00000890


	//   ....[3]....
        /*00cc*/ 	.word	0x00000c50


	//----- nvinfo : EIATTR_CRS_STACK_SIZE
	.align		4
.L_499:
        /*00d0*/ 	.byte	0x04, 0x1e
        /*00d2*/ 	.short	(.L_501 - .L_500)
.L_500:
        /*00d4*/ 	.word	0x00000000


	//----- nvinfo : EIATTR_CBANK_PARAM_SIZE
	.align		4
.L_501:
        /*00d8*/ 	.byte	0x03, 0x19
        /*00da*/ 	.short	0x003c


	//----- nvinfo : EIATTR_PARAM_CBANK
	.align		4
        /*00dc*/ 	.byte	0x04, 0x0a
        /*00de*/ 	.short	(.L_503 - .L_502)
	.align		4
.L_502:
        /*00e0*/ 	.word	index@(.nv.constant0._Z29InstanceNormRowReduceInToTempIff6IvarOpIffEEvPKT_iiiPT0_T1_i)
        /*00e4*/ 	.short	0x0380
        /*00e6*/ 	.short	0x003c


	//----- nvinfo : EIATTR_SW_WAR
	.align		4
.L_503:
        /*00e8*/ 	.byte	0x04, 0x36
        /*00ea*/ 	.short	(.L_505 - .L_504)
.L_504:
        /*00ec*/ 	.word	0x00000008
.L_505:


//--------------------- .nv.info._Z29InstanceNormRowReduceInToTempIff6MeanOpIffEEvPKT_iiiPT0_T1_i --------------------------
	.section	.nv.info._Z29InstanceNormRowReduceInToTempIff6MeanOpIffEEvPKT_iiiPT0_T1_i,"",@"SHT_CUDA_INFO"
	.sectionflags	@""
	.align	4


	//----- nvinfo : EIATTR_CUDA_API_VERSION
	.align		4
        /*0000*/ 	.byte	0x04, 0x37
        /*0002*/ 	.short	(.L_507 - .L_506)
.L_506:
        /*0004*/ 	.word	0x00000082


	//----- nvinfo : EIATTR_KPARAM_INFO
	.align		4
.L_507:
        /*0008*/ 	.byte	0x04, 0x17
        /*000a*/ 	.short	(.L_509 - .L_508)
.L_508:
        /*000c*/ 	.word	0x00000000
        /*0010*/ 	.short	0x0006
        /*0012*/ 	.short	0x0028
        /*0014*/ 	.byte	0x00, 0xf0, 0x11, 0x00


	//----- nvinfo : EIATTR_KPARAM_INFO
	.align		4
.L_509:
        /*0018*/ 	.byte	0x04, 0x17
        /*001a*/ 	.short	(.L_511 - .L_510)
.L_510:
        /*001c*/ 	.word	0x00000000
        /*0020*/ 	.short	0x0005
        /*0022*/ 	.short	0x0020
        /*0024*/ 	.byte	0x00, 0xf0, 0x21, 0x00


	//----- nvinfo : EIATTR_KPARAM_INFO
	.align		4
.L_511:
        /*0028*/ 	.byte	0x04, 0x17
        /*002a*/ 	.short	(.L_513 - .L_512)
.L_512:
        /*002c*/ 	.word	0x00000000
        /*0030*/ 	.short	0x0004
        /*0032*/ 	.short	0x0018
        /*0034*/ 	.byte	0x00, 0xf5, 0x21, 0x00


	//----- nvinfo : EIATTR_KPARAM_INFO
	.align		4
.L_513:
        /*0038*/ 	.byte	0x04, 0x17
        /*003a*/ 	.short	(.L_515 - .L_514)
.L_514:
        /*003c*/ 	.word	0x00000000
        /*0040*/ 	.short	0x0003
        /*0042*/ 	.short	0x0010
        /*0044*/ 	.byte	0x00, 0xf0, 0x11, 0x00


	//----- nvinfo : EIATTR_KPARAM_INFO
	.align		4
.L_515:
        /*0048*/ 	.byte	0x04, 0x17
        /*004a*/ 	.short	(.L_517 - .L_516)
.L_516:
        /*004c*/ 	.word	0x00000000
        /*0050*/ 	.short	0x0002
        /*0052*/ 	.short	0x000c
        /*0054*/ 	.byte	0x00, 0xf0, 0x11, 0x00


	//----- nvinfo : EIATTR_KPARAM_INFO
	.align		4
.L_517:
        /*0058*/ 	.byte	0x04, 0x17
        /*005a*/ 	.short	(.L_519 - .L_518)
.L_518:
        /*005c*/ 	.word	0x00000000
        /*0060*/ 	.short	0x0001
        /*0062*/ 	.short	0x0008
        /*0064*/ 	.byte	0x00, 0xf0, 0x11, 0x00


	//----- nvinfo : EIATTR_KPARAM_INFO
	.align		4
.L_519:
        /*0068*/ 	.byte	0x04, 0x17
        /*006a*/ 	.short	(.L_521 - .L_520)
.L_520:
        /*006c*/ 	.word	0x00000000
        /*0070*/ 	.short	0x0000
        /*0072*/ 	.short	0x0000
        /*0074*/ 	.byte	0x00, 0xf5, 0x21, 0x00


	//----- nvinfo : EIATTR_SPARSE_MMA_MASK
	.align		4
.L_521:
        /*0078*/ 	.byte	0x03, 0x50
        /*007a*/ 	.short	0x0000


	//----- nvinfo : EIATTR_MAXREG_COUNT
	.align		4
        /*007c*/ 	.byte	0x03, 0x1b
        /*007e*/ 	.short	0x00ff


	//----- nvinfo : EIATTR_NUM_BARRIERS
	.align		4
        /*0080*/ 	.byte	0x02, 0x4c
        /*0082*/ 	.byte	0x01
	.zero		1


	//----- nvinfo : EIATTR_MERCURY_ISA_VERSION
	.align		4
        /*0084*/ 	.byte	0x03, 0x5f
        /*0086*/ 	.short	0x0101


	//----- nvinfo : EIATTR_COOP_GROUP_MASK_REGIDS
	.align		4
        /*0088*/ 	.byte	0x04, 0x29
        /*008a*/ 	.short	(.L_523 - .L_522)


	//   ....[0]....
.L_522:
        /*008c*/ 	.word	0xffffffff


	//   ....[1]....
        /*0090*/ 	.word	0xffffffff


	//   ....[2]....
        /*0094*/ 	.word	0xffffffff


	//   ....[3]....
        /*0098*/ 	.word	0xffffffff


	//   ....[4]....
        /*009c*/ 	.word	0xffffffff


	//----- nvinfo : EIATTR_COOP_GROUP_INSTR_OFFSETS
	.align		4
.L_523:
        /*00a0*/ 	.byte	0x04, 0x28
        /*00a2*/ 	.short	(.L_525 - .L_524)


	//   ....[0]....
.L_524:
        /*00a4*/ 	.word	0x00000530


	//   ....[1]....
        /*00a8*/ 	.word	0x00000570


	//   ....[2]....
        /*00ac*/ 	.word	0x00000590


	//   ....[3]....
        /*00b0*/ 	.word	0x000005b0


	//   ....[4]....
        /*00b4*/ 	.word	0x000005d0


	//----- nvinfo : EIATTR_VRC_CTA_INIT_COUNT
	.align		4
.L_525:
        /*00b8*/ 	.byte	0x02, 0x4a
	.zero		1
	.zero		1


	//----- nvinfo : EIATTR_EXIT_INSTR_OFFSETS
	.align		4
        /*00bc*/ 	.byte	0x04, 0x1c
        /*00be*/ 	.short	(.L_527 - .L_526)


	//   ....[0]....
.L_526:
        /*00c0*/ 	.word	0x00000090


	//   ....[1]....
        /*00c4*/ 	.word	0x00000780


	//   ....[2]....
        /*00c8*/ 	.word	0x00000840


	//   ....[3]....
        /*00cc*/ 	.word	0x00000b90


	//----- nvinfo : EIATTR_CRS_STACK_SIZE
	.align		4
.L_527:
        /*00d0*/ 	.byte	0x04, 0x1e
        /*00d2*/ 	.short	(.L_529 - .L_528)
.L_528:
        /*00d4*/ 	.word	0x00000000


	//----- nvinfo : EIATTR_CBANK_PARAM_SIZE
	.align		4
.L_529:
        /*00d8*/ 	.byte	0x03, 0x19
        /*00da*/ 	.short	0x002c


	//----- nvinfo : EIATTR_PARAM_CBANK
	.align		4
        /*00dc*/ 	.byte	0x04, 0x0a
        /*00de*/ 	.short	(.L_531 - .L_530)
	.align		4
.L_530:
        /*00e0*/ 	.word	index@(.nv.constant0._Z29InstanceNormRowReduceInToTempIff6MeanOpIffEEvPKT_iiiPT0_T1_i)
        /*00e4*/ 	.short	0x0380
        /*00e6*/ 	.short	0x002c


	//----- nvinfo : EIATTR_SW_WAR
	.align		4
.L_531:
        /*00e8*/ 	.byte	0x04, 0x36
        /*00ea*/ 	.short	(.L_533 - .L_532)
.L_532:
        /*00ec*/ 	.word	0x00000008
.L_533:


//--------------------- .nv.info._Z30InstanceNormRowReduceTempToOutIf6IvarOpIffEEvPKT_iiiPS2_T0_ --------------------------
	.section	.nv.info._Z30InstanceNormRowReduceTempToOutIf6IvarOpIffEEvPKT_iiiPS2_T0_,"",@"SHT_CUDA_INFO"
	.sectionflags	@""
	.align	4


	//----- nvinfo : EIATTR_CUDA_API_VERSION
	.align		4
        /*0000*/ 	.byte	0x04, 0x37
        /*0002*/ 	.short	(.L_535 - .L_534)
.L_534:
        /*0004*/ 	.word	0x00000082


	//----- nvinfo : EIATTR_KPARAM_INFO
	.align		4
.L_535:
        /*0008*/ 	.byte	0x04, 0x17
        /*000a*/ 	.short	(.L_537 - .L_536)
.L_536:
        /*000c*/ 	.word	0x00000000
        /*0010*/ 	.short	0x0005
        /*0012*/ 	.short	0x0020
        /*0014*/ 	.byte	0x00, 0xf0, 0x61, 0x00


	//----- nvinfo : EIATTR_KPARAM_INFO
	.align		4
.L_537:
        /*0018*/ 	.byte	0x04, 0x17
        /*001a*/ 	.short	(.L_539 - .L_538)
.L_538:
        /*001c*/ 	.word	0x00000000
        /*0020*/ 	.short	0x0004
        /*0022*/ 	.short	0x0018
        /*0024*/ 	.byte	0x00, 0xf5, 0x21, 0x00


	//----- nvinfo : EIATTR_KPARAM_INFO
	.align		4
.L_539:
        /*0028*/ 	.byte	0x04, 0x17
        /*002a*/ 	.short	(.L_541 - .L_540)
.L_540:
        /*002c*/ 	.word	0x00000000
        /*0030*/ 	.short	0x0003
        /*0032*/ 	.short	0x0010
        /*0034*/ 	.byte	0x00, 0xf0, 0x11, 0x00


	//----- nvinfo : EIATTR_KPARAM_INFO
	.align		4
.L_541:
        /*0038*/ 	.byte	0x04, 0x17
        /*003a*/ 	.short	(.L_543 - .L_542)
.L_542:
        /*003c*/ 	.word	0x00000000
        /*0040*/ 	.short	0x0002
        /*0042*/ 	.short	0x000c
        /*0044*/ 	.byte	0x00, 0xf0, 0x11, 0x00


	//----- nvinfo : EIATTR_KPARAM_INFO
	.align		4
.L_543:
        /*0048*/ 	.byte	0x04, 0x17
        /*004a*/ 	.short	(.L_545 - .L_544)
.L_544:
        /*004c*/ 	.word	0x00000000
        /*0050*/ 	.short	0x0001
        /*0052*/ 	.short	0x0008
        /*0054*/ 	.byte	0x00, 0xf0, 0x11, 0x00


	//----- nvinfo : EIATTR_KPARAM_INFO
	.align		4
.L_545:
        /*0058*/ 	.byte	0x04, 0x17
        /*005a*/ 	.short	(.L_547 - .L_546)
.L_546:
        /*005c*/ 	.word	0x00000000
        /*0060*/ 	.short	0x0000
        /*0062*/ 	.short	0x0000
        /*0064*/ 	.byte	0x00, 0xf5, 0x21, 0x00


	//----- nvinfo : EIATTR_SPARSE_MMA_MASK
	.align		4
.L_547:
        /*0068*/ 	.byte	0x03, 0x50
        /*006a*/ 	.short	0x0000


	//----- nvinfo : EIATTR_MAXREG_COUNT
	.align		4
        /*006c*/ 	.byte	0x03, 0x1b
        /*006e*/ 	.short	0x00ff


	//----- nvinfo : EIATTR_NUM_BARRIERS
	.align		4
        /*0070*/ 	.byte	0x02, 0x4c
        /*0072*/ 	.byte	0x01
	.zero		1


	//----- nvinfo : EIATTR_MERCURY_ISA_VERSION
	.align		4
        /*0074*/ 	.byte	0x03, 0x5f
        /*0076*/ 	.short	0x0101


	//----- nvinfo : EIATTR_COOP_GROUP_MASK_REGIDS
	.align		4
        /*0078*/ 	.byte	0x04, 0x29
        /*007a*/ 	.short	(.L_549 - .L_548)


	//   ....[0]....
.L_548:
        /*007c*/ 	.word	0xffffffff


	//   ....[1]....
        /*0080*/ 	.word	0xffffffff


	//   ....[2]....
        /*0084*/ 	.word	0xffffffff


	//   ....[3]....
        /*0088*/ 	.word	0xffffffff


	//   ....[4]....
        /*008c*/ 	.word	0xffffffff


	//----- nvinfo : EIATTR_COOP_GROUP_INSTR_OFFSETS
	.align		4
.L_549:
        /*0090*/ 	.byte	0x04, 0x28
        /*0092*/ 	.short	(.L_551 - .L_550)


	//   ....[0]....
.L_550:
        /*0094*/ 	.word	0x00000920


	//   ....[1]....
        /*0098*/ 	.word	0x00000960


	//   ....[2]....
        /*009c*/ 	.word	0x00000980


	//   ....[3]....
        /*00a0*/ 	.word	0x000009a0


	//   ....[4]....
        /*00a4*/ 	.word	0x000009c0


	//----- nvinfo : EIATTR_VRC_CTA_INIT_COUNT
	.align		4
.L_551:
        /*00a8*/ 	.byte	0x02, 0x4a
	.zero		1
	.zero		1


	//----- nvinfo : EIATTR_EXIT_INSTR_OFFSETS
	.align		4
        /*00ac*/ 	.byte	0x04, 0x1c
        /*00ae*/ 	.short	(.L_553 - .L_552)


	//   ....[0]....
.L_552:
        /*00b0*/ 	.word	0x00000050


	//   ....[1]....
        /*00b4*/ 	.word	0x00000c90


	//----- nvinfo : EIATTR_CRS_STACK_SIZE
	.align		4
.L_553:
        /*00b8*/ 	.byte	0x04, 0x1e
        /*00ba*/ 	.short	(.L_555 - .L_554)
.L_554:
        /*00bc*/ 	.word	0x00000000


	//----- nvinfo : EIATTR_CBANK_PARAM_SIZE
	.align		4
.L_555:
        /*00c0*/ 	.byte	0x03, 0x19
        /*00c2*/ 	.short	0x0038


	//----- nvinfo : EIATTR_PARAM_CBANK
	.align		4
        /*00c4*/ 	.byte	0x04, 0x0a
        /*00c6*/ 	.short	(.L_557 - .L_556)
	.align		4
.L_556:
        /*00c8*/ 	.word	index@(.nv.constant0._Z30InstanceNormRowReduceTempToOutIf6IvarOpIffEEvPKT_iiiPS2_T0_)
        /*00cc*/ 	.short	0x0380
        /*00ce*/ 	.short	0x0038


	//----- nvinfo : EIATTR_SW_WAR
	.align		4
.L_557:
        /*00d0*/ 	.byte	0x04, 0x36
        /*00d2*/ 	.short	(.L_559 - .L_558)
.L_558:
        /*00d4*/ 	.word	0x00000008
.L_559:


//--------------------- .nv.info._Z32InstanceNormRowReduceInToOut_NDCIff6IvarOpIffEEvPKT_iiiPT0_T1_ --------------------------
	.section	.nv.info._Z32InstanceNormRowReduceInToOut_NDCIff6IvarOpIffEEvPKT_iiiPT0_T1_,"",@"SHT_CUDA_INFO"
	.sectionflags	@""
	.align	4


	//----- nvinfo : EIATTR_CUDA_API_VERSION
	.align		4
        /*0000*/ 	.byte	0x04, 0x37
        /*0002*/ 	.short	(.L_561 - .L_560)
.L_560:
        /*0004*/ 	.word	0x00000082


	//----- nvinfo : EIATTR_KPARAM_INFO
	.align		4
.L_561:
        /*0008*/ 	.byte	0x04, 0x17
        /*000a*/ 	.short	(.L_563 - .L_562)
.L_562:
        /*000c*/ 	.word	0x00000000
        /*0010*/ 	.short	0x0005
        /*0012*/ 	.short	0x0020
        /*0014*/ 	.byte	0x00, 0xf0, 0x61, 0x00


	//----- nvinfo : EIATTR_KPARAM_INFO
	.align		4
.L_563:
        /*0018*/ 	.byte	0x04, 0x17
        /*001a*/ 	.short	(.L_565 - .L_564)
.L_564:
        /*001c*/ 	.word	0x00000000
        /*0020*/ 	.short	0x0004
        /*0022*/ 	.short	0x0018
        /*0024*/ 	.byte	0x00, 0xf5, 0x21, 0x00


	//----- nvinfo : EIATTR_KPARAM_INFO
	.align		4
.L_565:
        /*0028*/ 	.byte	0x04, 0x17
        /*002a*/ 	.short	(.L_567 - .L_566)
.L_566:
        /*002c*/ 	.word	0x00000000
        /*0030*/ 	.short	0x0003
        /*0032*/ 	.short	0x0010
        /*0034*/ 	.byte	0x00, 0xf0, 0x11, 0x00


	//----- nvinfo : EIATTR_KPARAM_INFO
	.align		4
.L_567:
        /*0038*/ 	.byte	0x04, 0x17
        /*003a*/ 	.short	(.L_569 - .L_568)
.L_568:
        /*003c*/ 	.word	0x00000000
        /*0040*/ 	.short	0x0002
        /*0042*/ 	.short	0x000c
        /*0044*/ 	.byte	0x00, 0xf0, 0x11, 0x00


	//----- nvinfo : EIATTR_KPARAM_INFO
	.align		4
.L_569:
        /*0048*/ 	.byte	0x04, 0x17
        /*004a*/ 	.short	(.L_571 - .L_570)
.L_570:
        /*004c*/ 	.word	0x00000000
        /*0050*/ 	.short	0x0001
        /*0052*/ 	.short	0x0008
        /*0054*/ 	.byte	0x00, 0xf0, 0x11, 0x00


	//----- nvinfo : EIATTR_KPARAM_INFO
	.align		4
.L_571:
        /*0058*/ 	.byte	0x04, 0x17
        /*005a*/ 	.short	(.L_573 - .L_572)
.L_572:
        /*005c*/ 	.word	0x00000000
        /*0060*/ 	.short	0x0000
        /*0062*/ 	.short	0x0000
        /*0064*/ 	.byte	0x00, 0xf5, 0x21, 0x00


	//----- nvinfo : EIATTR_SPARSE_MMA_MASK
	.align		4
.L_573:
        /*0068*/ 	.byte	0x03, 0x50
        /*006a*/ 	.short	0x0000


	//----- nvinfo : EIATTR_MAXREG_COUNT
	.align		4
        /*006c*/ 	.byte	0x03, 0x1b
        /*006e*/ 	.short	0x00ff


	//----- nvinfo : EIATTR_MERCURY_ISA_VERSION
	.align		4
        /*0070*/ 	.byte	0x03, 0x5f
        /*0072*/ 	.short	0x0101


	//----- nvinfo : EIATTR_VRC_CTA_INIT_COUNT
	.align		4
        /*0074*/ 	.byte	0x02, 0x4a
	.zero		1
	.zero		1


	//----- nvinfo : EIATTR_EXIT_INSTR_OFFSETS
	.align		4
        /*0078*/ 	.byte	0x04, 0x1c
        /*007a*/ 	.short	(.L_575 - .L_574)


	//   ....[0]....
.L_574:
        /*007c*/ 	.word	0x000000f0


	//   ....[1]....
        /*0080*/ 	.word	0x00000330


	//----- nvinfo : EIATTR_CRS_STACK_SIZE
	.align		4
.L_575:
        /*0084*/ 	.byte	0x04, 0x1e
        /*0086*/ 	.short	(.L_577 - .L_576)
.L_576:
        /*0088*/ 	.word	0x00000000


	//----- nvinfo : EIATTR_CBANK_PARAM_SIZE
	.align		4
.L_577:
        /*008c*/ 	.byte	0x03, 0x19
        /*008e*/ 	.short	0x0038


	//----- nvinfo : EIATTR_PARAM_CBANK
	.align		4
        /*0090*/ 	.byte	0x04, 0x0a
        /*0092*/ 	.short	(.L_579 - .L_578)
	.align		4
.L_578:
        /*0094*/ 	.word	index@(.nv.constant0._Z32InstanceNormRowReduceInToOut_NDCIff6IvarOpIffEEvPKT_iiiPT0_T1_)
        /*0098*/ 	.short	0x0380
        /*009a*/ 	.short	0x0038


	//----- nvinfo : EIATTR_SW_WAR
	.align		4
.L_579:
        /*009c*/ 	.byte	0x04, 0x36
        /*009e*/ 	.short	(.L_581 - .L_580)
.L_580:
        /*00a0*/ 	.word	0x00000008
.L_581:


//--------------------- .nv.info._Z30InstanceNormRowReduceTempToOutIf6MeanOpIffEEvPKT_iiiPS2_T0_ --------------------------
	.section	.nv.info._Z30InstanceNormRowReduceTempToOutIf6MeanOpIffEEvPKT_iiiPS2_T0_,"",@"SHT_CUDA_INFO"
	.sectionflags	@""
	.align	4


	//----- nvinfo : EIATTR_CUDA_API_VERSION
	.align		4
        /*0000*/ 	.byte	0x04, 0x37
        /*0002*/ 	.short	(.L_583 - .L_582)
.L_582:
        /*0004*/ 	.word	0x00000082


	//----- nvinfo : EIATTR_KPARAM_INFO
	.align		4
.L_583:
        /*0008*/ 	.byte	0x04, 0x17
        /*000a*/ 	.short	(.L_585 - .L_584)
.L_584:
        /*000c*/ 	.word	0x00000000
        /*0010*/ 	.short	0x0005
        /*0012*/ 	.short	0x0020
        /*0014*/ 	.byte	0x00, 0xf0, 0x21, 0x00


	//----- nvinfo : EIATTR_KPARAM_INFO
	.align		4
.L_585:
        /*0018*/ 	.byte	0x04, 0x17
        /*001a*/ 	.short	(.L_587 - .L_586)
.L_586:
        /*001c*/ 	.word	0x00000000
        /*0020*/ 	.short	0x0004
        /*0022*/ 	.short	0x0018
        /*0024*/ 	.byte	0x00, 0xf5, 0x21, 0x00


	//----- nvinfo : EIATTR_KPARAM_INFO
	.align		4
.L_587:
        /*0028*/ 	.byte	0x04, 0x17
        /*002a*/ 	.short	(.L_589 - .L_588)
.L_588:
        /*002c*/ 	.word	0x00000000
        /*0030*/ 	.short	0x0003
        /*0032*/ 	.short	0x0010
        /*0034*/ 	.byte	0x00, 0xf0, 0x11, 0x00


	//----- nvinfo : EIATTR_KPARAM_INFO
	.align		4
.L_589:
        /*0038*/ 	.byte	0x04, 0x17
        /*003a*/ 	.short	(.L_591 - .L_590)
.L_590:
        /*003c*/ 	.word	0x00000000
        /*0040*/ 	.short	0x0002
        /*0042*/ 	.short	0x000c
        /*0044*/ 	.byte	0x00, 0xf0, 0x11, 0x00


	//----- nvinfo : EIATTR_KPARAM_INFO
	.align		4
.L_591:
        /*0048*/ 	.byte	0x04, 0x17
        /*004a*/ 	.short	(.L_593 - .L_592)
.L_592:
        /*004c*/ 	.word	0x00000000
        /*0050*/ 	.short	0x0001
        /*0052*/ 	.short	0x0008
        /*0054*/ 	.byte	0x00, 0xf0, 0x11, 0x00


	//----- nvinfo : EIATTR_KPARAM_INFO
	.align		4
.L_593:
        /*0058*/ 	.byte	0x04, 0x17
        /*005a*/ 	.short	(.L_595 - .L_594)
.L_594:
        /*005c*/ 	.word	0x00000000
        /*0060*/ 	.short	0x0000
        /*0062*/ 	.short	0x0000
        /*0064*/ 	.byte	0x00, 0xf5, 0x21, 0x00


	//----- nvinfo : EIATTR_SPARSE_MMA_MASK
	.align		4
.L_595:
        /*0068*/ 	.byte	0x03, 0x50
        /*006a*/ 	.short	0x0000


	//----- nvinfo : EIATTR_MAXREG_COUNT
	.align		4
        /*006c*/ 	.byte	0x03, 0x1b
        /*006e*/ 	.short	0x00ff


	//----- nvinfo : EIATTR_NUM_BARRIERS
	.align		4
        /*0070*/ 	.byte	0x02, 0x4c
        /*0072*/ 	.byte	0x01
	.zero		1


	//----- nvinfo : EIATTR_MERCURY_ISA_VERSION
	.align		4
        /*0074*/ 	.byte	0x03, 0x5f
        /*0076*/ 	.short	0x0101


	//----- nvinfo : EIATTR_COOP_GROUP_MASK_REGIDS
	.align		4
        /*0078*/ 	.byte	0x04, 0x29
        /*007a*/ 	.short	(.L_597 - .L_596)


	//   ....[0]....
.L_596:
        /*007c*/ 	.word	0xffffffff


	//   ....[1]....
        /*0080*/ 	.word	0xffffffff


	//   ....[2]....
        /*0084*/ 	.word	0xffffffff


	//   ....[3]....
        /*0088*/ 	.word	0xffffffff


	//   ....[4]....
        /*008c*/ 	.word	0xffffffff


	//----- nvinfo : EIATTR_COOP_GROUP_INSTR_OFFSETS
	.align		4
.L_597:
        /*0090*/ 	.byte	0x04, 0x28
        /*0092*/ 	.short	(.L_599 - .L_598)


	//   ....[0]....
.L_598:
        /*0094*/ 	.word	0x00000920


	//   ....[1]....
        /*0098*/ 	.word	0x00000960


	//   ....[2]....
        /*009c*/ 	.word	0x00000980


	//   ....[3]....
        /*00a0*/ 	.word	0x000009a0


	//   ....[4]....
        /*00a4*/ 	.word	0x000009c0


	//----- nvinfo : EIATTR_VRC_CTA_INIT_COUNT
	.align		4
.L_599:
        /*00a8*/ 	.byte	0x02, 0x4a
	.zero		1
	.zero		1


	//----- nvinfo : EIATTR_EXIT_INSTR_OFFSETS
	.align		4
        /*00ac*/ 	.byte	0x04, 0x1c
        /*00ae*/ 	.short	(.L_601 - .L_600)


	//   ....[0]....
.L_600:
        /*00b0*/ 	.word	0x00000050


	//   ....[1]....
        /*00b4*/ 	.word	0x00000c20


	//----- nvinfo : EIATTR_CRS_STACK_SIZE
	.align		4
.L_601:
        /*00b8*/ 	.byte	0x04, 0x1e
        /*00ba*/ 	.short	(.L_603 - .L_602)
.L_602:
        /*00bc*/ 	.word	0x00000000


	//----- nvinfo : EIATTR_CBANK_PARAM_SIZE
	.align		4
.L_603:
        /*00c0*/ 	.byte	0x03, 0x19
        /*00c2*/ 	.short	0x0028


	//----- nvinfo : EIATTR_PARAM_CBANK
	.align		4
        /*00c4*/ 	.byte	0x04, 0x0a
        /*00c6*/ 	.short	(.L_605 - .L_604)
	.align		4
.L_604:
        /*00c8*/ 	.word	index@(.nv.constant0._Z30InstanceNormRowReduceTempToOutIf6MeanOpIffEEvPKT_iiiPS2_T0_)
        /*00cc*/ 	.short	0x0380
        /*00ce*/ 	.short	0x0028


	//----- nvinfo : EIATTR_SW_WAR
	.align		4
.L_605:
        /*00d0*/ 	.byte	0x04, 0x36
        /*00d2*/ 	.short	(.L_607 - .L_606)
.L_606:
        /*00d4*/ 	.word	0x00000008
.L_607:


//--------------------- .nv.info._Z32InstanceNormRowReduceInToOut_NDCIff6MeanOpIffEEvPKT_iiiPT0_T1_ --------------------------
	.section	.nv.info._Z32InstanceNormRowReduceInToOut_NDCIff6MeanOpIffEEvPKT_iiiPT0_T1_,"",@"SHT_CUDA_INFO"
	.sectionflags	@""
	.align	4


	//----- nvinfo : EIATTR_CUDA_API_VERSION
	.align		4
        /*0000*/ 	.byte	0x04, 0x37
        /*0002*/ 	.short	(.L_609 - .L_608)
.L_608:
        /*0004*/ 	.word	0x00000082


	//----- nvinfo : EIATTR_KPARAM_INFO
	.align		4
.L_609:
        /*0008*/ 	.byte	0x04, 0x17
        /*000a*/ 	.short	(.L_611 - .L_610)
.L_610:
        /*000c*/ 	.word	0x00000000
        /*0010*/ 	.short	0x0005
        /*0012*/ 	.short	0x0020
        /*0014*/ 	.byte	0x00, 0xf0, 0x21, 0x00


	//----- nvinfo : EIATTR_KPARAM_INFO
	.align		4
.L_611:
        /*0018*/ 	.byte	0x04, 0x17
        /*001a*/ 	.short	(.L_613 - .L_612)
.L_612:
        /*001c*/ 	.word	0x00000000
        /*0020*/ 	.short	0x0004
        /*0022*/ 	.short	0x0018
        /*0024*/ 	.byte	0x00, 0xf5, 0x21, 0x00


	//----- nvinfo : EIATTR_KPARAM_INFO
	.align		4
.L_613:
        /*0028*/ 	.byte	0x04, 0x17
        /*002a*/ 	.short	(.L_615 - .L_614)
.L_614:
        /*002c*/ 	.word	0x00000000
        /*0030*/ 	.short	0x0003
        /*0032*/ 	.short	0x0010
        /*0034*/ 	.byte	0x00, 0xf0, 0x11, 0x00


	//----- nvinfo : EIATTR_KPARAM_INFO
	.align		4
.L_615:
        /*0038*/ 	.byte	0x04, 0x17
        /*003a*/ 	.short	(.L_617 - .L_616)
.L_616:
        /*003c*/ 	.word	0x00000000
        /*0040*/ 	.short	0x0002
        /*0042*/ 	.short	0x000c
        /*0044*/ 	.byte	0x00, 0xf0, 0x11, 0x00


	//----- nvinfo : EIATTR_KPARAM_INFO
	.align		4
.L_617:
        /*0048*/ 	.byte	0x04, 0x17
        /*004a*/ 	.short	(.L_619 - .L_618)
.L_618:
        /*004c*/ 	.word	0x00000000
        /*0050*/ 	.short	0x0001
        /*0052*/ 	.short	0x0008
        /*0054*/ 	.byte	0x00, 0xf0, 0x11, 0x00


	//----- nvinfo : EIATTR_KPARAM_INFO
	.align		4
.L_619:
        /*0058*/ 	.byte	0x04, 0x17
        /*005a*/ 	.short	(.L_621 - .L_620)
.L_620:
        /*005c*/ 	.word	0x00000000
        /*0060*/ 	.short	0x0000
        /*0062*/ 	.short	0x0000
        /*0064*/ 	.byte	0x00, 0xf5, 0x21, 0x00


	//----- nvinfo : EIATTR_SPARSE_MMA_MASK
	.align		4
.L_621:
        /*0068*/ 	.byte	0x03, 0x50
        /*006a*/ 	.short	0x0000


	//----- nvinfo : EIATTR_MAXREG_COUNT
	.align		4
        /*006c*/ 	.byte	0x03, 0x1b
        /*006e*/ 	.short	0x00ff


	//----- nvinfo : EIATTR_MERCURY_ISA_VERSION
	.align		4
        /*0070*/ 	.byte	0x03, 0x5f
        /*0072*/ 	.short	0x0101


	//----- nvinfo : EIATTR_VRC_CTA_INIT_COUNT
	.align		4
        /*0074*/ 	.byte	0x02, 0x4a
	.zero		1
	.zero		1


	//----- nvinfo : EIATTR_EXIT_INSTR_OFFSETS
	.align		4
        /*0078*/ 	.byte	0x04, 0x1c
        /*007a*/ 	.short	(.L_623 - .L_622)


	//   ....[0]....
.L_622:
        /*007c*/ 	.word	0x000000f0


	//   ....[1]....
        /*0080*/ 	.word	0x000002c0


	//----- nvinfo : EIATTR_CRS_STACK_SIZE
	.align		4
.L_623:
        /*0084*/ 	.byte	0x04, 0x1e
        /*0086*/ 	.short	(.L_625 - .L_624)
.L_624:
        /*0088*/ 	.word	0x00000000


	//----- nvinfo : EIATTR_CBANK_PARAM_SIZE
	.align		4
.L_625:
        /*008c*/ 	.byte	0x03, 0x19
        /*008e*/ 	.short	0x0028


	//----- nvinfo : EIATTR_PARAM_CBANK
	.align		4
        /*0090*/ 	.byte	0x04, 0x0a
        /*0092*/ 	.short	(.L_627 - .L_626)
	.align		4
.L_626:
        /*0094*/ 	.word	index@(.nv.constant0._Z32InstanceNormRowReduceInToOut_NDCIff6MeanOpIffEEvPKT_iiiPT0_T1_)
        /*0098*/ 	.short	0x0380
        /*009a*/ 	.short	0x0028


	//----- nvinfo : EIATTR_SW_WAR
	.align		4
.L_627:
        /*009c*/ 	.byte	0x04, 0x36
        /*009e*/ 	.short	(.L_629 - .L_628)
.L_628:
        /*00a0*/ 	.word	0x00000008
.L_629:


//--------------------- .nv.info._Z28InstanceNormRowReduceInToOutIff6MeanOpIffE6IvarOpIffEEvPKT_iiiPT0_S8_T1_T2_b --------------------------
	.section	.nv.info._Z28InstanceNormRowReduceInToOutIff6MeanOpIffE6IvarOpIffEEvPKT_iiiPT0_S8_T1_T2_b,"",@"SHT_CUDA_INFO"
	.sectionflags	@""
	.align	4


	//----- nvinfo : EIATTR_CUDA_API_VERSION
	.align		4
        /*0000*/ 	.byte	0x04, 0x37
        /*0002*/ 	.short	(.L_631 - .L_630)
.L_630:
        /*0004*/ 	.word	0x00000082


	//----- nvinfo : EIATTR_KPARAM_INFO
	.align		4
.L_631:
        /*0008*/ 	.byte	0x04, 0x17
        /*000a*/ 	.short	(.L_633 - .L_632)
.L_632:
        /*000c*/ 	.word	0x00000000
        /*0010*/ 	.short	0x0008
        /*0012*/ 	.short	0x0048
        /*0014*/ 	.byte	0x00, 0xf0, 0x05, 0x00


	//----- nvinfo : EIATTR_KPARAM_INFO
	.align		4
.L_633:
        /*0018*/ 	.byte	0x04, 0x17
        /*001a*/ 	.short	(.L_635 - .L_634)
.L_634:
        /*001c*/ 	.word	0x00000000
        /*0020*/ 	.short	0x0007
        /*0022*/ 	.short	0x0030
        /*0024*/ 	.byte	0x00, 0xf0, 0x61, 0x00


	//----- nvinfo : EIATTR_KPARAM_INFO
	.align		4
.L_635:
        /*0028*/ 	.byte	0x04, 0x17
        /*002a*/ 	.short	(.L_637 - .L_636)
.L_636:
        /*002c*/ 	.word	0x00000000
        /*0030*/ 	.short	0x0006
        /*0032*/ 	.short	0x0028
        /*0034*/ 	.byte	0x00, 0xf0, 0x21, 0x00


	//----- nvinfo : EIATTR_KPARAM_INFO
	.align		4
.L_637:
        /*0038*/ 	.byte	0x04, 0x17
        /*003a*/ 	.short	(.L_639 - .L_638)
.L_638:
        /*003c*/ 	.word	0x00000000
        /*0040*/ 	.short	0x0005
        /*0042*/ 	.short	0x0020
        /*0044*/ 	.byte	0x00, 0xf5, 0x21, 0x00


	//----- nvinfo : EIATTR_KPARAM_INFO
	.align		4
.L_639:
        /*0048*/ 	.byte	0x04, 0x17
        /*004a*/ 	.short	(.L_641 - .L_640)
.L_640:
        /*004c*/ 	.word	0x00000000
        /*0050*/ 	.short	0x0004
        /*0052*/ 	.short	0x0018
        /*0054*/ 	.byte	0x00, 0xf5, 0x21, 0x00


	//----- nvinfo : EIATTR_KPARAM_INFO
	.align		4
.L_641:
        /*0058*/ 	.byte	0x04, 0x17
        /*005a*/ 	.short	(.L_643 - .L_642)
.L_642:
        /*005c*/ 	.word	0x00000000
        /*0060*/ 	.short	0x0003
        /*0062*/ 	.short	0x0010
        /*0064*/ 	.byte	0x00, 0xf0, 0x11, 0x00


	//----- nvinfo : EIATTR_KPARAM_INFO
	.align		4
.L_643:
        /*0068*/ 	.byte	0x04, 0x17
        /*006a*/ 	.short	(.L_645 - .L_644)
.L_644:
        /*006c*/ 	.word	0x00000000
        /*0070*/ 	.short	0x0002
        /*0072*/ 	.short	0x000c
        /*0074*/ 	.byte	0x00, 0xf0, 0x11, 0x00


	//----- nvinfo : EIATTR_KPARAM_INFO
	.align		4
.L_645:
        /*0078*/ 	.byte	0x04, 0x17
        /*007a*/ 	.short	(.L_647 - .L_646)
.L_646:
        /*007c*/ 	.word	0x00000000
        /*0080*/ 	.short	0x0001
        /*0082*/ 	.short	0x0008
        /*0084*/ 	.byte	0x00, 0xf0, 0x11, 0x00


	//----- nvinfo : EIATTR_KPARAM_INFO
	.align		4
.L_647:
        /*0088*/ 	.byte	0x04, 0x17
        /*008a*/ 	.short	(.L_649 - .L_648)
.L_648:
        /*008c*/ 	.word	0x00000000
        /*0090*/ 	.short	0x0000
        /*0092*/ 	.short	0x0000
        /*0094*/ 	.byte	0x00, 0xf5, 0x21, 0x00


	//----- nvinfo : EIATTR_SPARSE_MMA_MASK
	.align		4
.L_649:
        /*0098*/ 	.byte	0x03, 0x50
        /*009a*/ 	.short	0x0000


	//----- nvinfo : EIATTR_MAXREG_COUNT
	.align		4
        /*009c*/ 	.byte	0x03, 0x1b
        /*009e*/ 	.short	0x00ff


	//----- nvinfo : EIATTR_NUM_BARRIERS
	.align		4
        /*00a0*/ 	.byte	0x02, 0x4c
        /*00a2*/ 	.byte	0x01
	.zero		1


	//----- nvinfo : EIATTR_MERCURY_ISA_VERSION
	.align		4
        /*00a4*/ 	.byte	0x03, 0x5f
        /*00a6*/ 	.short	0x0101


	//----- nvinfo : EIATTR_COOP_GROUP_MASK_REGIDS
	.align		4
        /*00a8*/ 	.byte	0x04, 0x29
        /*00aa*/ 	.short	(.L_651 - .L_650)


	//   ....[0]....
.L_650:
        /*00ac*/ 	.word	0xffffffff


	//   ....[1]....
        /*00b0*/ 	.word	0xffffffff


	//   ....[2]....
        /*00b4*/ 	.word	0xffffffff


	//   ....[3]....
        /*00b8*/ 	.word	0xffffffff


	//   ....[4]....
        /*00bc*/ 	.word	0xffffffff


	//   ....[5]....
        /*00c0*/ 	.word	0xffffffff


	//   ....[6]....
        /*00c4*/ 	.word	0xffffffff


	//   ....[7]....
        /*00c8*/ 	.word	0xffffffff


	//   ....[8]....
        /*00cc*/ 	.word	0xffffffff


	//   ....[9]....
        /*00d0*/ 	.word	0xffffffff


	//----- nvinfo : EIATTR_COOP_GROUP_INSTR_OFFSETS
	.align		4
.L_651:
        /*00d4*/ 	.byte	0x04, 0x28
        /*00d6*/ 	.short	(.L_653 - .L_652)


	//   ....[0]....
.L_652:
        /*00d8*/ 	.word	0x00001740


	//   ....[1]....
        /*00dc*/ 	.word	0x00001790


	//   ....[2]....
        /*00e0*/ 	.word	0x000017c0


	//   ....[3]....
        /*00e4*/ 	.word	0x000017e0


	//   ....[4]....
        /*00e8*/ 	.word	0x00001800


	//   ....[5]....
        /*00ec*/ 	.word	0x00003190


	//   ....[6]....
        /*00f0*/ 	.word	0x000031c0


	//   ....[7]....
        /*00f4*/ 	.word	0x000031e0


	//   ....[8]....
        /*00f8*/ 	.word	0x00003200


	//   ....[9]....
        /*00fc*/ 	.word	0x00003220


	//----- nvinfo : EIATTR_VRC_CTA_INIT_COUNT
	.align		4
.L_653:
        /*0100*/ 	.byte	0x02, 0x4a
	.zero		1
	.zero		1


	//----- nvinfo : EIATTR_EXIT_INSTR_OFFSETS
	.align		4
        /*0104*/ 	.byte	0x04, 0x1c
        /*0106*/ 	.short	(.L_655 - .L_654)


	//   ....[0]....
.L_654:
        /*0108*/ 	.word	0x00000050


	//   ....[1]....
        /*010c*/ 	.word	0x000034c0


	//----- nvinfo : EIATTR_CRS_STACK_SIZE
	.align		4
.L_655:
        /*0110*/ 	.byte	0x04, 0x1e
        /*0112*/ 	.short	(.L_657 - .L_656)
.L_656:
        /*0114*/ 	.word	0x00000000


	//----- nvinfo : EIATTR_CBANK_PARAM_SIZE
	.align		4
.L_657:
        /*0118*/ 	.byte	0x03, 0x19
        /*011a*/ 	.short	0x0049


	//----- nvinfo : EIATTR_PARAM_CBANK
	.align		4
        /*011c*/ 	.byte	0x04, 0x0a
        /*011e*/ 	.short	(.L_659 - .L_658)
	.align		4
.L_658:
        /*0120*/ 	.word	index@(.nv.constant0._Z28InstanceNormRowReduceInToOutIff6MeanOpIffE6IvarOpIffEEvPKT_iiiPT0_S8_T1_T2_b)
        /*0124*/ 	.short	0x0380
        /*0126*/ 	.short	0x0049


	//----- nvinfo : EIATTR_SW_WAR
	.align		4
.L_659:
        /*0128*/ 	.byte	0x04, 0x36
        /*012a*/ 	.short	(.L_661 - .L_660)
.L_660:
        /*012c*/ 	.word	0x00000008
.L_661:


//--------------------- .nv.info._Z32InstanceNormRowReduceInToOutWarpIff6MeanOpIffE6IvarOpIffEEvPKT_iiiPT0_S8_T1_T2_i --------------------------
	.section	.nv.info._Z32InstanceNormRowReduceInToOutWarpIff6MeanOpIffE6IvarOpIffEEvPKT_iiiPT0_S8_T1_T2_i,"",@"SHT_CUDA_INFO"
	.sectionflags	@""
	.align	4


	//----- nvinfo : EIATTR_CUDA_API_VERSION
	.align		4
        /*0000*/ 	.byte	0x04, 0x37
        /*0002*/ 	.short	(.L_663 - .L_662)
.L_662:
        /*0004*/ 	.word	0x00000082


	//----- nvinfo : EIATTR_KPARAM_INFO
	.align		4
.L_663:
        /*0008*/ 	.byte	0x04, 0x17
        /*000a*/ 	.short	(.L_665 - .L_664)
.L_664:
        /*000c*/ 	.word	0x00000000
        /*0010*/ 	.short	0x0008
        /*0012*/ 	.short	0x0048
        /*0014*/ 	.byte	0x00, 0xf0, 0x11, 0x00


	//----- nvinfo : EIATTR_KPARAM_INFO
	.align		4
.L_665:
        /*0018*/ 	.byte	0x04, 0x17
        /*001a*/ 	.short	(.L_667 - .L_666)
.L_666:
        /*001c*/ 	.word	0x00000000
        /*0020*/ 	.short	0x0007
        /*0022*/ 	.short	0x0030
        /*0024*/ 	.byte	0x00, 0xf0, 0x61, 0x00


	//----- nvinfo : EIATTR_KPARAM_INFO
	.align		4
.L_667:
        /*0028*/ 	.byte	0x04, 0x17
        /*002a*/ 	.short	(.L_669 - .L_668)
.L_668:
        /*002c*/ 	.word	0x00000000
        /*0030*/ 	.short	0x0006
        /*0032*/ 	.short	0x0028
        /*0034*/ 	.byte	0x00, 0xf0, 0x21, 0x00


	//----- nvinfo : EIATTR_KPARAM_INFO
	.align		4
.L_669:
        /*0038*/ 	.byte	0x04, 0x17
        /*003a*/ 	.short	(.L_671 - .L_670)
.L_670:
        /*003c*/ 	.word	0x00000000
        /*0040*/ 	.short	0x0005
        /*0042*/ 	.short	0x0020
        /*0044*/ 	.byte	0x00, 0xf5, 0x21, 0x00


	//----- nvinfo : EIATTR_KPARAM_INFO
	.align		4
.L_671:
        /*0048*/ 	.byte	0x04, 0x17
        /*004a*/ 	.short	(.L_673 - .L_672)
.L_672:
        /*004c*/ 	.word	0x00000000
        /*0050*/ 	.short	0x0004
        /*0052*/ 	.short	0x0018
        /*0054*/ 	.byte	0x00, 0xf5, 0x21, 0x00


	//----- nvinfo : EIATTR_KPARAM_INFO
	.align		4
.L_673:
        /*0058*/ 	.byte	0x04, 0x17
        /*005a*/ 	.short	(.L_675 - .L_674)
.L_674:
        /*005c*/ 	.word	0x00000000
        /*0060*/ 	.short	0x0003
        /*0062*/ 	.short	0x0010
        /*0064*/ 	.byte	0x00, 0xf0, 0x11, 0x00


	//----- nvinfo : EIATTR_KPARAM_INFO
	.align		4
.L_675:
        /*0068*/ 	.byte	0x04, 0x17
        /*006a*/ 	.short	(.L_677 - .L_676)
.L_676:
        /*006c*/ 	.word	0x00000000
        /*0070*/ 	.short	0x0002
        /*0072*/ 	.short	0x000c
        /*0074*/ 	.byte	0x00, 0xf0, 0x11, 0x00


	//----- nvinfo : EIATTR_KPARAM_INFO
	.align		4
.L_677:
        /*0078*/ 	.byte	0x04, 0x17
        /*007a*/ 	.short	(.L_679 - .L_678)
.L_678:
        /*007c*/ 	.word	0x00000000
        /*0080*/ 	.short	0x0001
        /*0082*/ 	.short	0x0008
        /*0084*/ 	.byte	0x00, 0xf0, 0x11, 0x00


	//----- nvinfo : EIATTR_KPARAM_INFO
	.align		4
.L_679:
        /*0088*/ 	.byte	0x04, 0x17
        /*008a*/ 	.short	(.L_681 - .L_680)
.L_680:
        /*008c*/ 	.word	0x00000000
        /*0090*/ 	.short	0x0000
        /*0092*/ 	.short	0x0000
        /*0094*/ 	.byte	0x00, 0xf5, 0x21, 0x00


	//----- nvinfo : EIATTR_SPARSE_MMA_MASK
	.align		4
.L_681:
        /*0098*/ 	.byte	0x03, 0x50
        /*009a*/ 	.short	0x0000


	//----- nvinfo : EIATTR_MAXREG_COUNT
	.align		4
        /*009c*/ 	.byte	0x03, 0x1b
        /*009e*/ 	.short	0x00ff


	//----- nvinfo : EIATTR_MERCURY_ISA_VERSION
	.align		4
        /*00a0*/ 	.byte	0x03, 0x5f
        /*00a2*/ 	.short	0x0101


	//----- nvinfo : EIATTR_COOP_GROUP_MASK_REGIDS
	.align		4
        /*00a4*/ 	.byte	0x04, 0x29
        /*00a6*/ 	.short	(.L_683 - .L_682)


	//   ....[0]....
.L_682:
        /*00a8*/ 	.word	0xffffffff


	//   ....[1]....
        /*00ac*/ 	.word	0xffffffff


	//   ....[2]....
        /*00b0*/ 	.word	0xffffffff


	//   ....[3]....
        /*00b4*/ 	.word	0xffffffff


	//   ....[4]....
        /*00b8*/ 	.word	0xffffffff


	//   ....[5]....
        /*00bc*/ 	.word	0xffffffff


	//   ....[6]....
        /*00c0*/ 	.word	0xffffffff


	//   ....[7]....
        /*00c4*/ 	.word	0xffffffff


	//   ....[8]....
        /*00c8*/ 	.word	0xffffffff


	//   ....[9]....
        /*00cc*/ 	.word	0xffffffff


	//   ....[10]....
        /*00d0*/ 	.word	0xffffffff


	//   ....[11]....
        /*00d4*/ 	.word	0x05000013


	//   ....[12]....
        /*00d8*/ 	.word	0x05000013


	//   ....[13]....
        /*00dc*/ 	.word	0x05000013


	//   ....[14]....
        /*00e0*/ 	.word	0x05000013


	//   ....[15]....
        /*00e4*/ 	.word	0x05000013


	//----- nvinfo : EIATTR_COOP_GROUP_INSTR_OFFSETS
	.align		4
.L_683:
        /*00e8*/ 	.byte	0x04, 0x28
        /*00ea*/ 	.short	(.L_685 - .L_684)


	//   ....[0]....
.L_684:
        /*00ec*/ 	.word	0x00002540


	//   ....[1]....
        /*00f0*/ 	.word	0x00002560


	//   ....[2]....
        /*00f4*/ 	.word	0x00002580


	//   ....[3]....
        /*00f8*/ 	.word	0x000025a0


	//   ....[4]....
        /*00fc*/ 	.word	0x000025c0


	//   ....[5]....
        /*0100*/ 	.word	0x000025f0


	//   ....[6]....
        /*0104*/ 	.word	0x00004960


	//   ....[7]....
        /*0108*/ 	.word	0x00004990


	//   ....[8]....
        /*010c*/ 	.word	0x000049b0


	//   ....[9]....
        /*0110*/ 	.word	0x000049d0


	//   ....[10]....
        /*0114*/ 	.word	0x000049f0


	//   ....[11]....
        /*0118*/ 	.word	0x00004c20


	//   ....[12]....
        /*011c*/ 	.word	0x00004c90


	//   ....[13]....
        /*0120*/ 	.word	0x00004d00


	//   ....[14]....
        /*0124*/ 	.word	0x00004d70


	//   ....[15]....
        /*0128*/ 	.word	0x00004de0


	//----- nvinfo : EIATTR_VRC_CTA_INIT_COUNT
	.align		4
.L_685:
        /*012c*/ 	.byte	0x02, 0x4a
	.zero		1
	.zero		1


	//----- nvinfo : EIATTR_EXIT_INSTR_OFFSETS
	.align		4
        /*0130*/ 	.byte	0x04, 0x1c
        /*0132*/ 	.short	(.L_687 - .L_686)


	//   ....[0]....
.L_686:
        /*0134*/ 	.word	0x00000080


	//   ....[1]....
        /*0138*/ 	.word	0x00004bd0


	//----- nvinfo : EIATTR_CRS_STACK_SIZE
	.align		4
.L_687:
        /*013c*/ 	.byte	0x04, 0x1e
        /*013e*/ 	.short	(.L_689 - .L_688)
.L_688:
        /*0140*/ 	.word	0x00000000


	//----- nvinfo : EIATTR_CBANK_PARAM_SIZE
	.align		4
.L_689:
        /*0144*/ 	.byte	0x03, 0x19
        /*0146*/ 	.short	0x004c


	//----- nvinfo : EIATTR_PARAM_CBANK
	.align		4
        /*0148*/ 	.byte	0x04, 0x0a
        /*014a*/ 	.short	(.L_691 - .L_690)
	.align		4
.L_690:
        /*014c*/ 	.word	index@(.nv.constant0._Z32InstanceNormRowReduceInToOutWarpIff6MeanOpIffE6IvarOpIffEEvPKT_iiiPT0_S8_T1_T2_i)
        /*0150*/ 	.short	0x0380
        /*0152*/ 	.short	0x004c


	//----- nvinfo : EIATTR_SW_WAR
	.align		4
.L_691:
        /*0154*/ 	.byte	0x04, 0x36
        /*0156*/ 	.short	(.L_693 - .L_692)
.L_692:
        /*0158*/ 	.word	0x00000008
.L_693:


//--------------------- .nv.callgraph             --------------------------
	.section	.nv.callgraph,"",@"SHT_CUDA_CALLGRAPH"
	.align	4
	.sectionentsize	8
	.align		4
        /*0000*/ 	.word	0x00000000
	.align		4
        /*0004*/ 	.word	0xffffffff
	.align		4
        /*0008*/ 	.word	0x00000000
	.align		4
        /*000c*/ 	.word	0xfffffffe
	.align		4
        /*0010*/ 	.word	0x00000000
	.align		4
        /*0014*/ 	.word	0xfffffffd
	.align		4
        /*0018*/ 	.word	0x00000000
	.align		4
        /*001c*/ 	.word	0xfffffffc


//--------------------- .nv.constant4             --------------------------
	.section	.nv.constant4,"a",@progbits
	.align	8
	.align		8
.nv.constant4:
        /*0000*/ 	.dword	_ZN34_INTERNAL_aae280c9_4_k_cu_409aa7074cuda3std3__45__cpo5beginE
	.align		8
        /*0008*/ 	.dword	_ZN34_INTERNAL_aae280c9_4_k_cu_409aa7074cuda3std3__45__cpo3endE
	.align		8
        /*0010*/ 	.dword	_ZN34_INTERNAL_aae280c9_4_k_cu_409aa7074cuda3std3__45__cpo6cbeginE
	.align		8
        /*0018*/ 	.dword	_ZN34_INTERNAL_aae280c9_4_k_cu_409aa7074cuda3std3__45__cpo4cendE
	.align		8
        /*0020*/ 	.dword	_ZN34_INTERNAL_aae280c9_4_k_cu_409aa7074cuda3std3__45__cpo6rbeginE
	.align		8
        /*0028*/ 	.dword	_ZN34_INTERNAL_aae280c9_4_k_cu_409aa7074cuda3std3__45__cpo4rendE
	.align		8
        /*0030*/ 	.dword	_ZN34_INTERNAL_aae280c9_4_k_cu_409aa7074cuda3std3__45__cpo7crbeginE
	.align		8
        /*0038*/ 	.dword	_ZN34_INTERNAL_aae280c9_4_k_cu_409aa7074cuda3std3__45__cpo5crendE
	.align		8
        /*0040*/ 	.dword	_ZN34_INTERNAL_aae280c9_4_k_cu_409aa7074cuda3std3__436_GLOBAL__N__aae280c9_4_k_cu_409aa7076ignoreE
	.align		8
        /*0048*/ 	.dword	_ZN34_INTERNAL_aae280c9_4_k_cu_409aa7074cuda3std3__419piecewise_constructE
	.align		8
        /*0050*/ 	.dword	_ZN34_INTERNAL_aae280c9_4_k_cu_409aa7074cuda3std3__48in_placeE
	.align		8
        /*0058*/ 	.dword	_ZN34_INTERNAL_aae280c9_4_k_cu_409aa7074cuda3std3__420unreachable_sentinelE
	.align		8
        /*0060*/ 	.dword	_ZN34_INTERNAL_aae280c9_4_k_cu_409aa7074cuda3std6ranges3__45__cpo4swapE
	.align		8
        /*0068*/ 	.dword	_ZN34_INTERNAL_aae280c9_4_k_cu_409aa7074cuda3std6ranges3__45__cpo9iter_moveE
	.align		8
        /*0070*/ 	.dword	_ZN34_INTERNAL_aae280c9_4_k_cu_409aa7074cuda3std6ranges3__45__cpo5beginE
	.align		8
        /*0078*/ 	.dword	_ZN34_INTERNAL_aae280c9_4_k_cu_409aa7074cuda3std6ranges3__45__cpo3endE
	.align		8
        /*0080*/ 	.dword	_ZN34_INTERNAL_aae280c9_4_k_cu_409aa7074cuda3std6ranges3__45__cpo6cbeginE
	.align		8
        /*0088*/ 	.dword	_ZN34_INTERNAL_aae280c9_4_k_cu_409aa7074cuda3std6ranges3__45__cpo4cendE
	.align		8
        /*0090*/ 	.dword	_ZN34_INTERNAL_aae280c9_4_k_cu_409aa7074cuda3std6ranges3__45__cpo7advanceE
	.align		8
        /*0098*/ 	.dword	_ZN34_INTERNAL_aae280c9_4_k_cu_409aa7074cuda3std6ranges3__45__cpo9iter_swapE
	.align		8
        /*00a0*/ 	.dword	_ZN34_INTERNAL_aae280c9_4_k_cu_409aa7074cuda3std6ranges3__45__cpo4nextE
	.align		8
        /*00a8*/ 	.dword	_ZN34_INTERNAL_aae280c9_4_k_cu_409aa7074cuda3std6ranges3__45__cpo4prevE
	.align		8
        /*00b0*/ 	.dword	_ZN34_INTERNAL_aae280c9_4_k_cu_409aa7074cuda3std6ranges3__45__cpo4dataE
	.align		8
        /*00b8*/ 	.dword	_ZN34_INTERNAL_aae280c9_4_k_cu_409aa7074cuda3std6ranges3__45__cpo5cdataE
	.align		8
        /*00c0*/ 	.dword	_ZN34_INTERNAL_aae280c9_4_k_cu_409aa7074cuda3std6ranges3__45__cpo4sizeE
	.align		8
        /*00c8*/ 	.dword	_ZN34_INTERNAL_aae280c9_4_k_cu_409aa7074cuda3std6ranges3__45__cpo5ssizeE
	.align		8
        /*00d0*/ 	.dword	_ZN34_INTERNAL_aae280c9_4_k_cu_409aa7074cuda3std6ranges3__45__cpo8distanceE
	.align		8
        /*00d8*/ 	.dword	_ZN34_INTERNAL_aae280c9_4_k_cu_409aa7076thrust24THRUST_300001_SM_1000_NS6system6detail10sequential3seqE


//--------------------- .text._Z18InstanceNormUpdateIf4DxOpIffEEvPKT_iiPS2_T0_i --------------------------
	.section	.text._Z18InstanceNormUpdateIf4DxOpIffEEvPKT_iiPS2_T0_i,"ax",@progbits
	.align	128
        .global         _Z18InstanceNormUpdateIf4DxOpIffEEvPKT_iiPS2_T0_i
        .type           _Z18InstanceNormUpdateIf4DxOpIffEEvPKT_iiPS2_T0_i,@function
        .size           _Z18InstanceNormUpdateIf4DxOpIffEEvPKT_iiPS2_T0_i,(.L_x_402 - _Z18InstanceNormUpdateIf4DxOpIffEEvPKT_iiPS2_T0_i)
        .other          _Z18InstanceNormUpdateIf4DxOpIffEEvPKT_iiPS2_T0_i,@"STO_CUDA_ENTRY STV_DEFAULT"
_Z18InstanceNormUpdateIf4DxOpIffEEvPKT_iiPS2_T0_i:
.text._Z18InstanceNormUpdateIf4DxOpIffEEvPKT_iiPS2_T0_i:
[----:B------:R-:W-:Y:S01]  /*0000*/  LDC R1, c[0x0][0x37c] ;  /* 0x0000df00ff017b82 */ /* 0x000fe20000000800 */
[----:B------:R-:W0:Y:S07]  /*0010*/  S2R R3, SR_TID.X ;  /* 0x0000000000037919 */ /* 0x000e2e0000002100 */
[----:B------:R-:W0:Y:S01]  /*0020*/  S2UR UR4, SR_CTAID.X ;  /* 0x00000000000479c3 */ /* 0x000e220000002500 */
[----:B------:R-:W1:Y:S07]  /*0030*/  LDCU UR5, c[0x0][0x388] ;  /* 0x00007100ff0577ac */ /* 0x000e6e0008000800 */
[----:B------:R-:W0:Y:S02]  /*0040*/  LDC R0, c[0x0][0x360] ;  /* 0x0000d800ff007b82 */ /* 0x000e240000000800 */
[----:B0-----:R-:W-:-:S05]  /*0050*/  IMAD R8, R0, UR4, R3 ;  /* 0x0000000400087c24 */ /* 0x001fca000f8e0203 */
[----:B-1----:R-:W-:-:S13]  /*0060*/  ISETP.GE.AND P0, PT, R8, UR5, PT ;  /* 0x0000000508007c0c */ /* 0x002fda000bf06270 */
[----:B------:R-:W-:Y:S05]  /*0070*/  @P0 EXIT ;  /* 0x000000000000094d */ /* 0x000fea0003800000 */
[----:B------:R-:W0:Y:S02]  /*0080*/  LDCU UR4, c[0x0][0x3cc] ;  /* 0x00007980ff0477ac */ /* 0x000e240008000800 */
[----:B0-----:R-:W0:Y:S01]  /*0090*/  I2F.F64 R28, UR4 ;  /* 0x00000004001c7d12 */ /* 0x001e220008201c00 */
[----:B------:R-:W1:Y:S07]  /*00a0*/  LDCU UR4, c[0x0][0x3d0] ;  /* 0x00007a00ff0477ac */ /* 0x000e6e0008000800 */
[----:B0-----:R-:W0:Y:S01]  /*00b0*/  MUFU.RCP64H R3, R29 ;  /* 0x0000001d00037308 */ /* 0x001e220000001800 */
[----:B------:R-:W-:Y:S01]  /*00c0*/  VIADD R2, R29, 0x300402 ;  /* 0x003004021d027836 */ /* 0x000fe20000000000 */
[----:B-1----:R-:W-:-:S04]  /*00d0*/  UISETP.NE.AND UP0, UPT, UR4, URZ, UPT ;  /* 0x000000ff0400728c */ /* 0x002fc8000bf05270 */
[----:B------:R-:W-:Y:S01]  /*00e0*/  FSETP.GEU.AND P0, PT, |R2|, 5.8789094863358348022e-39, PT ;  /* 0x004004020200780b */ /* 0x000fe20003f0e200 */
[----:B0-----:R-:W-:-:S08]  /*00f0*/  DFMA R4, -R28, R2, 1 ;  /* 0x3ff000001c04742b */ /* 0x001fd00000000102 */
[----:B------:R-:W-:-:S08]  /*0100*/  DFMA R4, R4, R4, R4 ;  /* 0x000000040404722b */ /* 0x000fd00000000004 */
[----:B------:R-:W-:Y:S01]  /*0110*/  DFMA R4, R2, R4, R2 ;  /* 0x000000040204722b */ /* 0x000fe20000000002 */
[----:B------:R-:W-:-:S07]  /*0120*/  IMAD.MOV.U32 R3, RZ, RZ, R8 ;  /* 0x000000ffff037224 */ /* 0x000fce00078e0008 */
[----:B------:R-:W-:-:S08]  /*0130*/  DFMA R6, -R28, R4, 1 ;  /* 0x3ff000001c06742b */ /* 0x000fd00000000104 */
[----:B------:R-:W-:Y:S01]  /*0140*/  DFMA R4, R4, R6, R4 ;  /* 0x000000060404722b */ /* 0x000fe20000000004 */
[----:B------:R-:W-:Y:S10]  /*0150*/  @P0 BRA `(.L_x_0) ;  /* 0x0000000000180947 */ /* 0x000ff40003800000 */
[----:B------:R-:W-:-:S05]  /*0160*/  LOP3.LUT R2, R29, 0x7fffffff, RZ, 0xc0, !PT ;  /* 0x7fffffff1d027812 */ /* 0x000fca00078ec0ff */
[----:B------:R-:W-:Y:S01]  /*0170*/  VIADD R8, R2, 0xfff00000 ;  /* 0xfff0000002087836 */ /* 0x000fe20000000000 */
[----:B------:R-:W-:-:S07]  /*0180*/  MOV R2, 0x1a0 ;  /* 0x000001a000027802 */ /* 0x000fce0000000f00 */
[----:B------:R-:W-:Y:S05]  /*0190*/  CALL.REL.NOINC `($__internal_0_$__cuda_sm20_dblrcp_rn_slowpath_v3) ;  /* 0x0000000c007c7944 */ /* 0x000fea0003c00000 */
[----:B------:R-:W-:Y:S01]  /*01a0*/  MOV R4, R6 ;  /* 0x0000000600047202 */ /* 0x000fe20000000f00 */
[----:B------:R-:W-:-:S07]  /*01b0*/  IMAD.MOV.U32 R5, RZ, RZ, R7 ;  /* 0x000000ffff057224 */ /* 0x000fce00078e0007 */
.L_x_0:
[----:B------:R-:W0:Y:S01]  /*01c0*/  LDC R26, c[0x0][0x3cc] ;  /* 0x0000f300ff1a7b82 */ /* 0x000e220000000800 */
[----:B------:R-:W1:Y:S01]  /*01d0*/  LDCU UR4, c[0x0][0x370] ;  /* 0x00006e00ff0477ac */ /* 0x000e620008000800 */
[----:B------:R2:W3:Y:S01]  /*01e0*/  F2F.F32.F64 R2, R4 ;  /* 0x0000000400027310 */ /* 0x0004e20000301000 */
[----:B------:R-:W4:Y:S05]  /*01f0*/  LDCU.64 UR6, c[0x0][0x358] ;  /* 0x00006b00ff0677ac */ /* 0x000f2a0008000a00 */
[----:B------:R-:W0:Y:S01]  /*0200*/  LDC R27, c[0x0][0x3c8] ;  /* 0x0000f200ff1b7b82 */ /* 0x000e220000000800 */
[----:B------:R-:W0:Y:S07]  /*0210*/  LDCU UR5, c[0x0][0x388] ;  /* 0x00007100ff0577ac */ /* 0x000e2e0008000800 */
[----:B------:R-:W0:Y:S01]  /*0220*/  LDC.64 R36, c[0x0][0x380] ;  /* 0x0000e000ff247b82 */ /* 0x000e220000000a00 */
[----:B-1----:R-:W-:-:S07]  /*0230*/  IMAD R0, R0, UR4, RZ ;  /* 0x0000000400007c24 */ /* 0x002fce000f8e02ff */
[----:B------:R-:W1:Y:S08]  /*0240*/  LDC.64 R18, c[0x0][0x3b0] ;  /* 0x0000ec00ff127b82 */ /* 0x000e700000000a00 */
[----:B------:R-:W0:Y:S08]  /*0250*/  LDC.64 R20, c[0x0][0x398] ;  /* 0x0000e600ff147b82 */ /* 0x000e300000000a00 */
[----:B------:R-:W0:Y:S08]  /*0260*/  LDC.64 R22, c[0x0][0x3b8] ;  /* 0x0000ee00ff167b82 */ /* 0x000e300000000a00 */
[----:B------:R-:W0:Y:S01]  /*0270*/  LDC.64 R24, c[0x0][0x3c0] ;  /* 0x0000f000ff187b82 */ /* 0x000e220000000a00 */
[----:B--234-:R-:W-:Y:S05]  /*0280*/  BRA.U !UP0, `(.L_x_1) ;  /* 0x00000005088c7547 */ /* 0x01cfea000b800000 */
.L_x_4:
[----:B0-----:R-:W-:Y:S01]  /*0290*/  IABS R12, R26 ;  /* 0x0000001a000c7213 */ /* 0x001fe20000000000 */
[----:B------:R-:W-:Y:S01]  /*02a0*/  HFMA2 R4, -RZ, RZ, 0, 0 ;  /* 0x00000000ff047431 */ /* 0x000fe200000001ff */
[----:B------:R-:W-:Y:S02]  /*02b0*/  IABS R9, R27 ;  /* 0x0000001b00097213 */ /* 0x000fe40000000000 */
[----:B------:R-:W0:Y:S01]  /*02c0*/  I2F.RP R6, R12 ;  /* 0x0000000c00067306 */ /* 0x000e220000209400 */
[----:B------:R-:W-:-:S07]  /*02d0*/  IABS R8, R3 ;  /* 0x0000000300087213 */ /* 0x000fce0000000000 */
[----:B0-----:R-:W0:Y:S02]  /*02e0*/  MUFU.RCP R6, R6 ;  /* 0x0000000600067308 */ /* 0x001e240000001000 */
[----:B0-----:R-:W-:-:S06]  /*02f0*/  VIADD R5, R6, 0xffffffe ;  /* 0x0ffffffe06057836 */ /* 0x001fcc0000000000 */
[----:B------:R-:W0:Y:S02]  /*0300*/  F2I.FTZ.U32.TRUNC.NTZ R5, R5 ;  /* 0x0000000500057305 */ /* 0x000e24000021f000 */
[----:B0-----:R-:W-:-:S04]  /*0310*/  IMAD.MOV R7, RZ, RZ, -R5 ;  /* 0x000000ffff077224 */ /* 0x001fc800078e0a05 */
[----:B------:R-:W-:-:S04]  /*0320*/  IMAD R7, R7, R12, RZ ;  /* 0x0000000c07077224 */ /* 0x000fc800078e02ff */
[----:B------:R-:W-:-:S04]  /*0330*/  IMAD.HI.U32 R7, R5, R7, R4 ;  /* 0x0000000705077227 */ /* 0x000fc800078e0004 */
[----:B------:R-:W-:Y:S02]  /*0340*/  IMAD.MOV.U32 R4, RZ, RZ, R9 ;  /* 0x000000ffff047224 */ /* 0x000fe400078e0009 */
[----:B------:R-:W-:Y:S02]  /*0350*/  IMAD.HI.U32 R33, R7, R8, RZ ;  /* 0x0000000807217227 */ /* 0x000fe400078e00ff */
[----:B--2---:R-:W0:Y:S01]  /*0360*/  I2F.RP R10, R4 ;  /* 0x00000004000a7306 */ /* 0x004e220000209400 */
[----:B------:R-:W2:Y:S01]  /*0370*/  LDC.64 R6, c[0x0][0x3a0] ;  /* 0x0000e800ff067b82 */ /* 0x000ea20000000a00 */
[----:B------:R-:W-:-:S04]  /*0380*/  IMAD.MOV R5, RZ, RZ, -R33 ;  /* 0x000000ffff057224 */ /* 0x000fc800078e0a21 */
[----:B------:R-:W-:-:S05]  /*0390*/  IMAD R5, R12, R5, R8 ;  /* 0x000000050c057224 */ /* 0x000fca00078e0208 */
[----:B------:R-:W-:Y:S01]  /*03a0*/  ISETP.GT.U32.AND P1, PT, R12, R5, PT ;  /* 0x000000050c00720c */ /* 0x000fe20003f24070 */
[----:B0-----:R-:W0:-:S12]  /*03b0*/  MUFU.RCP R10, R10 ;  /* 0x0000000a000a7308 */ /* 0x001e180000001000 */
[----:B------:R-:W-:Y:S02]  /*03c0*/  @!P1 IMAD.IADD R5, R5, 0x1, -R12 ;  /* 0x0000000105059824 */ /* 0x000fe400078e0a0c */
[----:B------:R-:W-:Y:S01]  /*03d0*/  @!P1 VIADD R33, R33, 0x1 ;  /* 0x0000000121219836 */ /* 0x000fe20000000000 */
[----:B------:R-:W-:Y:S02]  /*03e0*/  ISETP.NE.AND P1, PT, R26, RZ, PT ;  /* 0x000000ff1a00720c */ /* 0x000fe40003f25270 */
[----:B------:R-:W-:Y:S02]  /*03f0*/  ISETP.GE.U32.AND P0, PT, R5, R12, PT ;  /* 0x0000000c0500720c */ /* 0x000fe40003f06070 */
[----:B------:R-:W-:Y:S02]  /*0400*/  LOP3.LUT R5, R3, R26, RZ, 0x3c, !PT ;  /* 0x0000001a03057212 */ /* 0x000fe400078e3cff */
[----:B0-----:R-:W-:Y:S02]  /*0410*/  IADD3 R8, PT, PT, R10, 0xffffffe, RZ ;  /* 0x0ffffffe0a087810 */ /* 0x001fe40007ffe0ff */
[----:B------:R-:W-:-:S02]  /*0420*/  ISETP.GE.AND P2, PT, R5, RZ, PT ;  /* 0x000000ff0500720c */ /* 0x000fc40003f46270 */
[----:B------:R0:W3:Y:S05]  /*0430*/  F2I.FTZ.U32.TRUNC.NTZ R9, R8 ;  /* 0x0000000800097305 */ /* 0x0000ea000021f000 */
[----:B------:R-:W-:Y:S02]  /*0440*/  @P0 VIADD R33, R33, 0x1 ;  /* 0x0000000121210836 */ /* 0x000fe40000000000 */
[----:B0-----:R-:W-:-:S04]  /*0450*/  IMAD.MOV.U32 R8, RZ, RZ, RZ ;  /* 0x000000ffff087224 */ /* 0x001fc800078e00ff */
[----:B------:R-:W-:Y:S02]  /*0460*/  @!P2 IADD3 R33, PT, PT, -R33, RZ, RZ ;  /* 0x000000ff2121a210 */ /* 0x000fe40007ffe1ff */
[----:B------:R-:W-:Y:S01]  /*0470*/  @!P1 LOP3.LUT R33, RZ, R26, RZ, 0x33, !PT ;  /* 0x0000001aff219212 */ /* 0x000fe200078e33ff */
[----:B---3--:R-:W-:-:S03]  /*0480*/  IMAD.MOV R5, RZ, RZ, -R9 ;  /* 0x000000ffff057224 */ /* 0x008fc600078e0a09 */
[----:B------:R-:W-:Y:S01]  /*0490*/  IABS R10, R33 ;  /* 0x00000021000a7213 */ /* 0x000fe20000000000 */
[----:B--2---:R-:W-:-:S04]  /*04a0*/  IMAD.WIDE R6, R33, 0x4, R6 ;  /* 0x0000000421067825 */ /* 0x004fc800078e0206 */
[----:B------:R-:W-:Y:S01]  /*04b0*/  IMAD R5, R5, R4, RZ ;  /* 0x0000000405057224 */ /* 0x000fe200078e02ff */
[----:B------:R-:W2:Y:S03]  /*04c0*/  LDG.E R15, desc[UR6][R6.64] ;  /* 0x00000006060f7981 */ /* 0x000ea6000c1e1900 */
[----:B------:R-:W-:-:S04]  /*04d0*/  IMAD.HI.U32 R5, R9, R5, R8 ;  /* 0x0000000509057227 */ /* 0x000fc800078e0008 */
[----:B------:R-:W-:-:S04]  /*04e0*/  IMAD.WIDE R8, R3, 0x4, R20 ;  /* 0x0000000403087825 */ /* 0x000fc800078e0214 */
[----:B------:R-:W-:Y:S01]  /*04f0*/  IMAD.HI.U32 R5, R5, R10, RZ ;  /* 0x0000000a05057227 */ /* 0x000fe200078e00ff */
[----:B------:R0:W2:Y:S03]  /*0500*/  LDG.E R14, desc[UR6][R8.64] ;  /* 0x00000006080e7981 */ /* 0x0000a6000c1e1900 */
[----:B------:R-:W-:-:S04]  /*0510*/  IMAD.MOV R5, RZ, RZ, -R5 ;  /* 0x000000ffff057224 */ /* 0x000fc800078e0a05 */
[C---:B------:R-:W-:Y:S01]  /*0520*/  IMAD R5, R4.reuse, R5, R10 ;  /* 0x0000000504057224 */ /* 0x040fe200078e020a */
[----:B------:R-:W-:Y:S01]  /*0530*/  ISETP.GE.AND P1, PT, R33, RZ, PT ;  /* 0x000000ff2100720c */ /* 0x000fe20003f26270 */
[----:B------:R-:W3:Y:S03]  /*0540*/  LDC.64 R10, c[0x0][0x3a8] ;  /* 0x0000ea00ff0a7b82 */ /* 0x000ee60000000a00 */
[----:B------:R-:W-:-:S13]  /*0550*/  ISETP.GT.U32.AND P0, PT, R4, R5, PT ;  /* 0x000000050400720c */ /* 0x000fda0003f04070 */
[----:B------:R-:W-:-:S05]  /*0560*/  @!P0 IMAD.IADD R5, R5, 0x1, -R4 ;  /* 0x0000000105058824 */ /* 0x000fca00078e0a04 */
[----:B------:R-:W-:-:S13]  /*0570*/  ISETP.GT.U32.AND P0, PT, R4, R5, PT ;  /* 0x000000050400720c */ /* 0x000fda0003f04070 */
[----:B------:R-:W-:Y:S02]  /*0580*/  @!P0 IADD3 R5, PT, PT, R5, -R4, RZ ;  /* 0x8000000405058210 */ /* 0x000fe40007ffe0ff */
[----:B------:R-:W-:-:S03]  /*0590*/  ISETP.NE.AND P0, PT, R27, RZ, PT ;  /* 0x000000ff1b00720c */ /* 0x000fc60003f05270 */
[----:B0-----:R-:W-:-:S04]  /*05a0*/  IMAD.MOV.U32 R9, RZ, RZ, R5 ;  /* 0x000000ffff097224 */ /* 0x001fc800078e0005 */
[----:B------:R-:W-:-:S06]  /*05b0*/  @!P1 IMAD.MOV R9, RZ, RZ, -R9 ;  /* 0x000000ffff099224 */ /* 0x000fcc00078e0a09 */
[----:B------:R-:W-:Y:S01]  /*05c0*/  @!P0 LOP3.LUT R9, RZ, R27, RZ, 0x33, !PT ;  /* 0x0000001bff098212 */ /* 0x000fe200078e33ff */
[----:B------:R-:W-:-:S04]  /*05d0*/  IMAD.WIDE R4, R3, 0x4, R36 ;  /* 0x0000000403047825 */ /* 0x000fc800078e0224 */
[----:B-1----:R-:W-:Y:S01]  /*05e0*/  IMAD.WIDE R6, R9, 0x4, R18 ;  /* 0x0000000409067825 */ /* 0x002fe200078e0212 */
[----:B------:R0:W4:Y:S05]  /*05f0*/  LDG.E.CONSTANT R35, desc[UR6][R4.64] ;  /* 0x0000000604237981 */ /* 0x00012a000c1e9900 */
[----:B------:R-:W4:Y:S01]  /*0600*/  LDG.E R6, desc[UR6][R6.64] ;  /* 0x0000000606067981 */ /* 0x000f22000c1e1900 */
[----:B------:R-:W1:Y:S01]  /*0610*/  MUFU.RCP64H R9, R29 ;  /* 0x0000001d00097308 */ /* 0x000e620000001800 */
[----:B------:R-:W-:-:S06]  /*0620*/  IMAD.MOV.U32 R8, RZ, RZ, 0x1 ;  /* 0x00000001ff087424 */ /* 0x000fcc00078e00ff */
[----:B-1----:R-:W-:-:S08]  /*0630*/  DFMA R12, -R28, R8, 1 ;  /* 0x3ff000001c0c742b */ /* 0x002fd00000000108 */
[----:B------:R-:W-:-:S08]  /*0640*/  DFMA R12, R12, R12, R12 ;  /* 0x0000000c0c0c722b */ /* 0x000fd0000000000c */
[----:B------:R-:W-:-:S08]  /*0650*/  DFMA R12, R8, R12, R8 ;  /* 0x0000000c080c722b */ /* 0x000fd00000000008 */
[----:B0-----:R-:W-:Y:S01]  /*0660*/  DFMA R4, -R28, R12, 1 ;  /* 0x3ff000001c04742b */ /* 0x001fe2000000010c */
[----:B---3--:R-:W-:-:S05]  /*0670*/  IMAD.WIDE R10, R33, 0x4, R10 ;  /* 0x00000004210a7825 */ /* 0x008fca00078e020a */
[----:B------:R0:W5:Y:S02]  /*0680*/  LDG.E R32, desc[UR6][R10.64] ;  /* 0x000000060a207981 */ /* 0x000164000c1e1900 */
[----:B------:R-:W-:Y:S01]  /*0690*/  DFMA R4, R12, R4, R12 ;  /* 0x000000040c04722b */ /* 0x000fe2000000000c */
[----:B------:R-:W-:Y:S01]  /*06a0*/  BSSY.RECONVERGENT B0, `(.L_x_2) ;  /* 0x0000012000007945 */ /* 0x000fe20003800200 */
[----:B--2---:R-:W-:-:S04]  /*06b0*/  FADD R14, R14, -R15 ;  /* 0x8000000f0e0e7221 */ /* 0x004fc80000000000 */
[----:B------:R-:W1:Y:S02]  /*06c0*/  F2F.F64.F32 R8, R14 ;  /* 0x0000000e00087310 */ /* 0x000e640000201800 */
[----:B-1----:R-:W-:-:S08]  /*06d0*/  DADD R8, R8, R8 ;  /* 0x0000000008087229 */ /* 0x002fd00000000008 */
[----:B0-----:R-:W-:-:S08]  /*06e0*/  DMUL R10, R8, R4 ;  /* 0x00000004080a7228 */ /* 0x001fd00000000000 */
[----:B------:R-:W-:-:S08]  /*06f0*/  DFMA R12, -R28, R10, R8 ;  /* 0x0000000a1c0c722b */ /* 0x000fd00000000108 */
[----:B------:R-:W-:Y:S01]  /*0700*/  DFMA R4, R4, R12, R10 ;  /* 0x0000000c0404722b */ /* 0x000fe2000000000a */
[----:B------:R-:W-:-:S09]  /*0710*/  FSETP.GEU.AND P1, PT, |R9|, 6.5827683646048100446e-37, PT ;  /* 0x036000000900780b */ /* 0x000fd20003f2e200 */
[----:B------:R-:W-:-:S05]  /*0720*/  FFMA R7, RZ, R29, R5 ;  /* 0x0000001dff077223 */ /* 0x000fca0000000005 */
[----:B------:R-:W-:Y:S01]  /*0730*/  FSETP.GT.AND P0, PT, |R7|, 1.469367938527859385e-39, PT ;  /* 0x001000000700780b */ /* 0x000fe20003f04200 */
[----:B----4-:R-:W-:-:S12]  /*0740*/  FMUL R35, R35, R6 ;  /* 0x0000000623237220 */ /* 0x010fd80000400000 */
[----:B------:R-:W-:Y:S05]  /*0750*/  @P0 BRA P1, `(.L_x_3) ;  /* 0x0000000000180947 */ /* 0x000fea0000800000 */
[----:B------:R-:W-:Y:S01]  /*0760*/  MOV R14, R28 ;  /* 0x0000001c000e7202 */ /* 0x000fe20000000f00 */
[----:B------:R-:W-:Y:S01]  /*0770*/  IMAD.MOV.U32 R13, RZ, RZ, R29 ;  /* 0x000000ffff0d7224 */ /* 0x000fe200078e001d */
[----:B------:R-:W-:-:S07]  /*0780*/  MOV R4, 0x7a0 ;  /* 0x000007a000047802 */ /* 0x000fce0000000f00 */
[----:B-----5:R-:W-:Y:S05]  /*0790*/  CALL.REL.NOINC `($__internal_1_$__cuda_sm20_div_rn_f64_full) ;  /* 0x00000008009c7944 */ /* 0x020fea0003c00000 */
[----:B------:R-:W-:Y:S02]  /*07a0*/  IMAD.MOV.U32 R4, RZ, RZ, R38 ;  /* 0x000000ffff047224 */ /* 0x000fe400078e0026 */
[----:B------:R-:W-:-:S07]  /*07b0*/  IMAD.MOV.U32 R5, RZ, RZ, R39 ;  /* 0x000000ffff057224 */ /* 0x000fce00078e0027 */
.L_x_3:
[----:B------:R-:W-:Y:S05]  /*07c0*/  BSYNC.RECONVERGENT B0 ;  /* 0x0000000000007941 */ /* 0x000fea0003800200 */
.L_x_2:
[C---:B------:R-:W-:Y:S01]  /*07d0*/  IMAD.WIDE R6, R33.reuse, 0x4, R22 ;  /* 0x0000000421067825 */ /* 0x040fe200078e0216 */
[----:B------:R-:W0:Y:S03]  /*07e0*/  LDC.64 R10, c[0x0][0x390] ;  /* 0x0000e400ff0a7b82 */ /* 0x000e260000000a00 */
[----:B------:R-:W-:Y:S02]  /*07f0*/  IMAD.WIDE R8, R33, 0x4, R24 ;  /* 0x0000000421087825 */ /* 0x000fe400078e0218 */
[----:B------:R-:W2:Y:S04]  /*0800*/  LDG.E R7, desc[UR6][R6.64] ;  /* 0x0000000606077981 */ /* 0x000ea8000c1e1900 */
[----:B------:R-:W3:Y:S01]  /*0810*/  LDG.E R8, desc[UR6][R8.64] ;  /* 0x0000000608087981 */ /* 0x000ee2000c1e1900 */
[----:B------:R-:W2:Y:S01]  /*0820*/  F2F.F32.F64 R4, R4 ;  /* 0x0000000400047310 */ /* 0x000ea20000301000 */
[----:B0-----:R-:W-:Y:S01]  /*0830*/  IMAD.WIDE R10, R3, 0x4, R10 ;  /* 0x00000004030a7825 */ /* 0x001fe200078e020a */
[----:B------:R-:W-:-:S04]  /*0840*/  IADD3 R3, PT, PT, R0, R3, RZ ;  /* 0x0000000300037210 */ /* 0x000fc80007ffe0ff */
[----:B------:R-:W-:Y:S01]  /*0850*/  ISETP.GE.AND P0, PT, R3, UR5, PT ;  /* 0x0000000503007c0c */ /* 0x000fe2000bf06270 */
[----:B--2---:R-:W-:-:S04]  /*0860*/  FMUL R12, R4, R7 ;  /* 0x00000007040c7220 */ /* 0x004fc80000400000 */
[----:B-----5:R-:W-:-:S04]  /*0870*/  FFMA R35, R35, R32, R12 ;  /* 0x0000002023237223 */ /* 0x020fc8000000000c */
[----:B---3--:R-:W-:-:S05]  /*0880*/  FFMA R35, R2, R8, R35 ;  /* 0x0000000802237223 */ /* 0x008fca0000000023 */
[----:B------:R2:W-:Y:S01]  /*0890*/  STG.E desc[UR6][R10.64], R35 ;  /* 0x000000230a007986 */ /* 0x0005e2000c101906 */
[----:B------:R-:W-:Y:S05]  /*08a0*/  @!P0 BRA `(.L_x_4) ;  /* 0xfffffff800788947 */ /* 0x000fea000383ffff */
[----:B------:R-:W-:Y:S05]  /*08b0*/  EXIT ;  /* 0x000000000000794d */ /* 0x000fea0003800000 */
.L_x_1:
[----:B------:R-:W2:Y:S01]  /*08c0*/  LDC.64 R34, c[0x0][0x3c8] ;  /* 0x0000f200ff227b82 */ /* 0x000ea20000000a00 */
[----:B------:R-:W3:Y:S07]  /*08d0*/  LDCU UR4, c[0x0][0x388] ;  /* 0x00007100ff0477ac */ /* 0x000eee0008000800 */
[----:B------:R-:W4:Y:S08]  /*08e0*/  LDC R32, c[0x0][0x3c8] ;  /* 0x0000f200ff207b82 */ /* 0x000f300000000800 */
[----:B0-----:R-:W0:Y:S08]  /*08f0*/  LDC.64 R26, c[0x0][0x380] ;  /* 0x0000e000ff1a7b82 */ /* 0x001e300000000a00 */
[----:B------:R-:W0:Y:S01]  /*0900*/  LDC.64 R24, c[0x0][0x3b0] ;  /* 0x0000ec00ff187b82 */ /* 0x000e220000000a00 */
[----:B--2---:R-:W-:-:S07]  /*0910*/  IMAD R34, R35, R34, RZ ;  /* 0x0000002223227224 */ /* 0x004fce00078e02ff */
[----:B------:R-:W2:Y:S08]  /*0920*/  LDC.64 R22, c[0x0][0x398] ;  /* 0x0000e600ff167b82 */ /* 0x000eb00000000a00 */
[----:B------:R-:W0:Y:S08]  /*0930*/  LDC.64 R20, c[0x0][0x3b8] ;  /* 0x0000ee00ff147b82 */ /* 0x000e300000000a00 */
[----:B-1-34-:R-:W1:Y:S02]  /*0940*/  LDC.64 R18, c[0x0][0x3c0] ;  /* 0x0000f000ff127b82 */ /* 0x01ae640000000a00 */
.L_x_7:
[----:B------:R-:W-:Y:S02]  /*0950*/  IABS R4, R32 ;  /* 0x0000002000047213 */ /* 0x000fe40000000000 */
[----:B------:R-:W-:Y:S02]  /*0960*/  IABS R5, R34 ;  /* 0x0000002200057213 */ /* 0x000fe40000000000 */
[----:B---3--:R-:W3:Y:S01]  /*0970*/  I2F.RP R11, R4 ;  /* 0x00000004000b7306 */ /* 0x008ee20000209400 */
[----:B------:R-:W-:Y:S02]  /*0980*/  IABS R12, R3 ;  /* 0x00000003000c7213 */ /* 0x000fe40000000000 */
[----:B------:R-:W-:Y:S02]  /*0990*/  ISETP.GE.AND P1, PT, R3, RZ, PT ;  /* 0x000000ff0300720c */ /* 0x000fe40003f26270 */
[----:B------:R-:W-:-:S03]  /*09a0*/  ISETP.NE.AND P5, PT, R32, RZ, PT ;  /* 0x000000ff2000720c */ /* 0x000fc60003fa5270 */
[----:B------:R-:W4:Y:S08]  /*09b0*/  I2F.RP R10, R5 ;  /* 0x00000005000a7306 */ /* 0x000f300000209400 */
[----:B---3--:R-:W3:Y:S08]  /*09c0*/  MUFU.RCP R11, R11 ;  /* 0x0000000b000b7308 */ /* 0x008ef00000001000 */
[----:B----4-:R-:W4:Y:S01]  /*09d0*/  MUFU.RCP R10, R10 ;  /* 0x0000000a000a7308 */ /* 0x010f220000001000 */
[----:B---3--:R-:W-:-:S07]  /*09e0*/  VIADD R8, R11, 0xffffffe ;  /* 0x0ffffffe0b087836 */ /* 0x008fce0000000000 */
[----:B------:R3:W2:Y:S01]  /*09f0*/  F2I.FTZ.U32.TRUNC.NTZ R9, R8 ;  /* 0x0000000800097305 */ /* 0x0006a2000021f000 */
[----:B----4-:R-:W-:-:S07]  /*0a00*/  VIADD R6, R10, 0xffffffe ;  /* 0x0ffffffe0a067836 */ /* 0x010fce0000000000 */
[----:B------:R4:W0:Y:S01]  /*0a10*/  F2I.FTZ.U32.TRUNC.NTZ R7, R6 ;  /* 0x0000000600077305 */ /* 0x000822000021f000 */
[----:B---3--:R-:W-:Y:S02]  /*0a20*/  IMAD.MOV.U32 R8, RZ, RZ, RZ ;  /* 0x000000ffff087224 */ /* 0x008fe400078e00ff */
[----:B--2---:R-:W-:Y:S02]  /*0a30*/  IMAD.MOV R13, RZ, RZ, -R9 ;  /* 0x000000ffff0d7224 */ /* 0x004fe400078e0a09 */
[----:B----4-:R-:W-:Y:S02]  /*0a40*/  IMAD.MOV.U32 R6, RZ, RZ, RZ ;  /* 0x000000ffff067224 */ /* 0x010fe400078e00ff */
[----:B------:R-:W-:Y:S01]  /*0a50*/  IMAD R13, R13, R4, RZ ;  /* 0x000000040d0d7224 */ /* 0x000fe200078e02ff */
[----:B0-----:R-:W-:-:S03]  /*0a60*/  IADD3 R14, PT, PT, RZ, -R7, RZ ;  /* 0x80000007ff0e7210 */ /* 0x001fc60007ffe0ff */
[----:B------:R-:W-:Y:S01]  /*0a70*/  IMAD.HI.U32 R10, R9, R13, R8 ;  /* 0x0000000d090a7227 */ /* 0x000fe200078e0008 */
[----:B------:R-:W-:-:S03]  /*0a80*/  IABS R8, R34 ;  /* 0x0000002200087213 */ /* 0x000fc60000000000 */
[----:B------:R-:W-:Y:S01]  /*0a90*/  IMAD R11, R14, R5, RZ ;  /* 0x000000050e0b7224 */ /* 0x000fe200078e02ff */
[----:B------:R-:W-:Y:S01]  /*0aa0*/  IADD3 R8, PT, PT, RZ, -R8, RZ ;  /* 0x80000008ff087210 */ /* 0x000fe20007ffe0ff */
[----:B------:R-:W-:Y:S02]  /*0ab0*/  IMAD.MOV.U32 R9, RZ, RZ, R12 ;  /* 0x000000ffff097224 */ /* 0x000fe400078e000c */
[----:B------:R-:W-:Y:S01]  /*0ac0*/  IMAD.HI.U32 R7, R7, R11, R6 ;  /* 0x0000000b07077227 */ /* 0x000fe200078e0006 */
[----:B------:R-:W0:Y:S03]  /*0ad0*/  LDC.64 R12, c[0x0][0x3a0] ;  /* 0x0000e800ff0c7b82 */ /* 0x000e260000000a00 */
[----:B------:R-:W-:-:S04]  /*0ae0*/  IMAD.HI.U32 R6, R10, R9, RZ ;  /* 0x000000090a067227 */ /* 0x000fc800078e00ff */
[----:B------:R-:W-:Y:S02]  /*0af0*/  IMAD.MOV.U32 R10, RZ, RZ, R8 ;  /* 0x000000ffff0a7224 */ /* 0x000fe400078e0008 */
[----:B------:R-:W-:-:S04]  /*0b00*/  IMAD.HI.U32 R8, R7, R9, RZ ;  /* 0x0000000907087227 */ /* 0x000fc800078e00ff */
[----:B------:R-:W-:Y:S02]  /*0b10*/  IMAD.MOV R7, RZ, RZ, -R6 ;  /* 0x000000ffff077224 */ /* 0x000fe400078e0a06 */
[--C-:B------:R-:W-:Y:S02]  /*0b20*/  IMAD R6, R8, R10, R9.reuse ;  /* 0x0000000a08067224 */ /* 0x100fe400078e0209 */
[C---:B------:R-:W-:Y:S02]  /*0b30*/  IMAD R7, R4.reuse, R7, R9 ;  /* 0x0000000704077224 */ /* 0x040fe400078e0209 */
[----:B------:R-:W-:Y:S01]  /*0b40*/  IMAD.WIDE R36, R3, 0x4, R26 ;  /* 0x0000000403247825 */ /* 0x000fe200078e021a */
[----:B------:R-:W-:Y:S01]  /*0b50*/  ISETP.GT.U32.AND P4, PT, R5, R6, PT ;  /* 0x000000060500720c */ /* 0x000fe20003f84070 */
[----:B------:R-:W2:Y:S01]  /*0b60*/  MUFU.RCP64H R15, R29 ;  /* 0x0000001d000f7308 */ /* 0x000ea20000001800 */
[----:B------:R-:W-:Y:S01]  /*0b70*/  ISETP.GT.U32.AND P0, PT, R4, R7, PT ;  /* 0x000000070400720c */ /* 0x000fe20003f04070 */
[----:B------:R-:W-:Y:S01]  /*0b80*/  IMAD.MOV.U32 R14, RZ, RZ, 0x1 ;  /* 0x00000001ff0e7424 */ /* 0x000fe200078e00ff */
[----:B------:R-:W3:Y:S01]  /*0b90*/  LDC.64 R10, c[0x0][0x3a8] ;  /* 0x0000ea00ff0a7b82 */ /* 0x000ee20000000a00 */
[----:B------:R-:W4:Y:S08]  /*0ba0*/  LDG.E.CONSTANT R36, desc[UR6][R36.64] ;  /* 0x0000000624247981 */ /* 0x000f30000c1e9900 */
[-C--:B------:R-:W-:Y:S01]  /*0bb0*/  @!P4 IADD3 R6, PT, PT, R6, -R5.reuse, RZ ;  /* 0x800000050606c210 */ /* 0x080fe20007ffe0ff */
[----:B------:R-:W-:Y:S01]  /*0bc0*/  @!P4 VIADD R8, R8, 0x1 ;  /* 0x000000010808c836 */ /* 0x000fe20000000000 */
[----:B------:R-:W-:Y:S01]  /*0bd0*/  ISETP.NE.AND P4, PT, R34, RZ, PT ;  /* 0x000000ff2200720c */ /* 0x000fe20003f85270 */
[----:B------:R-:W-:Y:S01]  /*0be0*/  @!P0 IMAD.IADD R7, R7, 0x1, -R4 ;  /* 0x0000000107078824 */ /* 0x000fe200078e0a04 */
[----:B------:R-:W-:-:S02]  /*0bf0*/  ISETP.GE.U32.AND P0, PT, R6, R5, PT ;  /* 0x000000050600720c */ /* 0x000fc40003f06070 */
[----:B------:R-:W-:Y:S02]  /*0c00*/  LOP3.LUT R5, R3, R34, RZ, 0x3c, !PT ;  /* 0x0000002203057212 */ /* 0x000fe400078e3cff */
[----:B------:R-:W-:Y:S02]  /*0c10*/  ISETP.GT.U32.AND P3, PT, R4, R7, PT ;  /* 0x000000070400720c */ /* 0x000fe40003f64070 */
[----:B------:R-:W-:-:S07]  /*0c20*/  ISETP.GE.AND P2, PT, R5, RZ, PT ;  /* 0x000000ff0500720c */ /* 0x000fce0003f46270 */
[----:B------:R-:W-:-:S04]  /*0c30*/  @P0 IADD3 R8, PT, PT, R8, 0x1, RZ ;  /* 0x0000000108080810 */ /* 0x000fc80007ffe0ff */
[----:B------:R-:W-:Y:S02]  /*0c40*/  @!P3 IMAD.IADD R7, R7, 0x1, -R4 ;  /* 0x000000010707b824 */ /* 0x000fe400078e0a04 */
[----:B------:R-:W-:Y:S01]  /*0c50*/  @!P2 IMAD.MOV R8, RZ, RZ, -R8 ;  /* 0x000000ffff08a224 */ /* 0x000fe200078e0a08 */
[----:B------:R-:W-:Y:S02]  /*0c60*/  @!P4 LOP3.LUT R8, RZ, R34, RZ, 0x33, !PT ;  /* 0x00000022ff08c212 */ /* 0x000fe400078e33ff */
[----:B------:R-:W-:Y:S02]  /*0c70*/  @!P1 IADD3 R7, PT, PT, -R7, RZ, RZ ;  /* 0x000000ff07079210 */ /* 0x000fe40007ffe1ff */
[----:B------:R-:W-:-:S05]  /*0c80*/  @!P5 LOP3.LUT R7, RZ, R32, RZ, 0x33, !PT ;  /* 0x00000020ff07d212 */ /* 0x000fca00078e33ff */
[----:B------:R-:W-:Y:S02]  /*0c90*/  IMAD R33, R8, R32, R7 ;  /* 0x0000002008217224 */ /* 0x000fe400078e0207 */
[----:B------:R-:W-:-:S04]  /*0ca0*/  IMAD.WIDE R8, R3, 0x4, R22 ;  /* 0x0000000403087825 */ /* 0x000fc800078e0216 */
[----:B0-----:R-:W-:Y:S01]  /*0cb0*/  IMAD.WIDE R12, R33, 0x4, R12 ;  /* 0x00000004210c7825 */ /* 0x001fe200078e020c */
[----:B------:R2:W4:Y:S05]  /*0cc0*/  LDG.E R6, desc[UR6][R8.64] ;  /* 0x0000000608067981 */ /* 0x00052a000c1e1900 */
[----:B------:R-:W4:Y:S01]  /*0cd0*/  LDG.E R13, desc[UR6][R12.64] ;  /* 0x000000060c0d7981 */ /* 0x000f22000c1e1900 */
[----:B------:R-:W-:-:S05]  /*0ce0*/  IMAD.WIDE R4, R7, 0x4, R24 ;  /* 0x0000000407047825 */ /* 0x000fca00078e0218 */
[----:B------:R0:W4:Y:S01]  /*0cf0*/  LDG.E R7, desc[UR6][R4.64] ;  /* 0x0000000604077981 */ /* 0x000122000c1e1900 */
[----:B--2---:R-:W-:-:S08]  /*0d00*/  DFMA R8, -R28, R14, 1 ;  /* 0x3ff000001c08742b */ /* 0x004fd0000000010e */
[----:B------:R-:W-:-:S08]  /*0d10*/  DFMA R8, R8, R8, R8 ;  /* 0x000000080808722b */ /* 0x000fd00000000008 */
[----:B------:R-:W-:Y:S01]  /*0d20*/  DFMA R14, R14, R8, R14 ;  /* 0x000000080e0e722b */ /* 0x000fe2000000000e */
[----:B---3--:R-:W-:-:S05]  /*0d30*/  IMAD.WIDE R10, R33, 0x4, R10 ;  /* 0x00000004210a7825 */ /* 0x008fca00078e020a */
[----:B------:R2:W5:Y:S01]  /*0d40*/  LDG.E R35, desc[UR6][R10.64] ;  /* 0x000000060a237981 */ /* 0x000562000c1e1900 */
[----:B------:R-:W-:Y:S01]  /*0d50*/  BSSY.RECONVERGENT B0, `(.L_x_5) ;  /* 0x0000014000007945 */ /* 0x000fe20003800200 */
[----:B----4-:R-:W-:-:S04]  /*0d60*/  FADD R6, R6, -R13 ;  /* 0x8000000d06067221 */ /* 0x010fc80000000000 */
[----:B------:R-:W3:Y:S01]  /*0d70*/  F2F.F64.F32 R8, R6 ;  /* 0x0000000600087310 */ /* 0x000ee20000201800 */
[----:B------:R-:W-:-:S08]  /*0d80*/  DFMA R12, -R28, R14, 1 ;  /* 0x3ff000001c0c742b */ /* 0x000fd0000000010e */
[----:B------:R-:W-:Y:S02]  /*0d90*/  DFMA R12, R14, R12, R14 ;  /* 0x0000000c0e0c722b */ /* 0x000fe4000000000e */
[----:B---3--:R-:W-:-:S08]  /*0da0*/  DADD R8, R8, R8 ;  /* 0x0000000008087229 */ /* 0x008fd00000000008 */
[----:B0-----:R-:W-:-:S08]  /*0db0*/  DMUL R4, R8, R12 ;  /* 0x0000000c08047228 */ /* 0x001fd00000000000 */
[----:B--2---:R-:W-:-:S08]  /*0dc0*/  DFMA R10, -R28, R4, R8 ;  /* 0x000000041c0a722b */ /* 0x004fd00000000108 */
[----:B------:R-:W-:Y:S01]  /*0dd0*/  DFMA R4, R10, R12, R4 ;  /* 0x0000000c0a04722b */ /* 0x000fe20000000004 */
[----:B------:R-:W-:-:S09]  /*0de0*/  FSETP.GEU.AND P1, PT, |R9|, 6.5827683646048100446e-37, PT ;  /* 0x036000000900780b */ /* 0x000fd20003f2e200 */
[----:B------:R-:W-:-:S05]  /*0df0*/  FFMA R10, RZ, R29, R5 ;  /* 0x0000001dff0a7223 */ /* 0x000fca0000000005 */
[----:B------:R-:W-:Y:S01]  /*0e00*/  FSETP.GT.AND P0, PT, |R10|, 1.469367938527859385e-39, PT ;  /* 0x001000000a00780b */ /* 0x000fe20003f04200 */
[----:B------:R-:W-:-:S12]  /*0e10*/  FMUL R36, R36, R7 ;  /* 0x0000000724247220 */ /* 0x000fd80000400000 */
[----:B------:R-:W-:Y:S05]  /*0e20*/  @P0 BRA P1, `(.L_x_6) ;  /* 0x0000000000180947 */ /* 0x000fea0000800000 */
[----:B------:R-:W-:Y:S01]  /*0e30*/  IMAD.MOV.U32 R14, RZ, RZ, R28 ;  /* 0x000000ffff0e7224 */ /* 0x000fe200078e001c */
[----:B------:R-:W-:Y:S02]  /*0e40*/  MOV R13, R29 ;  /* 0x0000001d000d7202 */ /* 0x000fe40000000f00 */
[----:B------:R-:W-:-:S07]  /*0e50*/  MOV R4, 0xe70 ;  /* 0x00000e7000047802 */ /* 0x000fce0000000f00 */
[----:B-1---5:R-:W-:Y:S05]  /*0e60*/  CALL.REL.NOINC `($__internal_1_$__cuda_sm20_div_rn_f64_full) ;  /* 0x0000000000e87944 */ /* 0x022fea0003c00000 */
[----:B------:R-:W-:Y:S02]  /*0e70*/  IMAD.MOV.U32 R4, RZ, RZ, R38 ;  /* 0x000000ffff047224 */ /* 0x000fe400078e0026 */
[----:B------:R-:W-:-:S07]  /*0e80*/  IMAD.MOV.U32 R5, RZ, RZ, R39 ;  /* 0x000000ffff057224 */ /* 0x000fce00078e0027 */
.L_x_6:
[----:B------:R-:W-:Y:S05]  /*0e90*/  BSYNC.RECONVERGENT B0 ;  /* 0x0000000000007941 */ /* 0x000fea0003800200 */
.L_x_5:
[C---:B------:R-:W-:Y:S01]  /*0ea0*/  IMAD.WIDE R6, R33.reuse, 0x4, R20 ;  /* 0x0000000421067825 */ /* 0x040fe200078e0214 */
[----:B------:R-:W0:Y:S03]  /*0eb0*/  LDC.64 R10, c[0x0][0x390] ;  /* 0x0000e400ff0a7b82 */ /* 0x000e260000000a00 */
[----:B-1----:R-:W-:Y:S02]  /*0ec0*/  IMAD.WIDE R8, R33, 0x4, R18 ;  /* 0x0000000421087825 */ /* 0x002fe400078e0212 */
        /* <DEDUP_REMOVED lines=12> */
        .weak           $__internal_0_$__cuda_sm20_dblrcp_rn_slowpath_v3
        .type           $__internal_0_$__cuda_sm20_dblrcp_rn_slowpath_v3,@function
        .size           $__internal_0_$__cuda_sm20_dblrcp_rn_slowpath_v3,($__internal_1_$__cuda_sm20_div_rn_f64_full - $__internal_0_$__cuda_sm20_dblrcp_rn_slowpath_v3)
$__internal_0_$__cuda_sm20_dblrcp_rn_slowpath_v3:
[----:B------:R-:W-:Y:S02]  /*0f90*/  IMAD.MOV.U32 R4, RZ, RZ, R28 ;  /* 0x000000ffff047224 */ /* 0x000fe400078e001c */
[----:B------:R-:W-:-:S06]  /*0fa0*/  IMAD.MOV.U32 R5, RZ, RZ, R29 ;  /* 0x000000ffff057224 */ /* 0x000fcc00078e001d */
[----:B------:R-:W-:-:S14]  /*0fb0*/  DSETP.GTU.AND P0, PT, |R4|, +INF , PT ;  /* 0x7ff000000400742a */ /* 0x000fdc0003f0c200 */
[----:B------:R-:W-:Y:S05]  /*0fc0*/  @P0 BRA `(.L_x_8) ;  /* 0x00000000007c0947 */ /* 0x000fea0003800000 */
[----:B------:R-:W-:-:S04]  /*0fd0*/  LOP3.LUT R9, R29, 0x7fffffff, RZ, 0xc0, !PT ;  /* 0x7fffffff1d097812 */ /* 0x000fc800078ec0ff */
[----:B------:R-:W-:-:S04]  /*0fe0*/  IADD3 R6, PT, PT, R9, -0x1, RZ ;  /* 0xffffffff09067810 */ /* 0x000fc80007ffe0ff */
[----:B------:R-:W-:-:S13]  /*0ff0*/  ISETP.GE.U32.AND P0, PT, R6, 0x7fefffff, PT ;  /* 0x7fefffff0600780c */ /* 0x000fda0003f06070 */
[----:B------:R-:W-:Y:S01]  /*1000*/  @P0 LOP3.LUT R7, R5, 0x7ff00000, RZ, 0x3c, !PT ;  /* 0x7ff0000005070812 */ /* 0x000fe200078e3cff */
[----:B------:R-:W-:Y:S01]  /*1010*/  @P0 IMAD.MOV.U32 R6, RZ, RZ, RZ ;  /* 0x000000ffff060224 */ /* 0x000fe200078e00ff */
[----:B------:R-:W-:Y:S06]  /*1020*/  @P0 BRA `(.L_x_9) ;  /* 0x00000000006c0947 */ /* 0x000fec0003800000 */
[----:B------:R-:W-:-:S13]  /*1030*/  ISETP.GE.U32.AND P0, PT, R9, 0x1000001, PT ;  /* 0x010000010900780c */ /* 0x000fda0003f06070 */
[----:B------:R-:W-:Y:S05]  /*1040*/  @!P0 BRA `(.L_x_10) ;  /* 0x0000000000348947 */ /* 0x000fea0003800000 */
[----:B------:R-:W-:Y:S01]  /*1050*/  VIADD R7, R5, 0xc0200000 ;  /* 0xc020000005077836 */ /* 0x000fe20000000000 */
[----:B------:R-:W-:-:S03]  /*1060*/  MOV R6, R4 ;  /* 0x0000000400067202 */ /* 0x000fc60000000f00 */
[----:B------:R-:W0:Y:S03]  /*1070*/  MUFU.RCP64H R9, R7 ;  /* 0x0000000700097308 */ /* 0x000e260000001800 */
[----:B0-----:R-:W-:-:S08]  /*1080*/  DFMA R10, -R6, R8, 1 ;  /* 0x3ff00000060a742b */ /* 0x001fd00000000108 */
[----:B------:R-:W-:-:S08]  /*1090*/  DFMA R10, R10, R10, R10 ;  /* 0x0000000a0a0a722b */ /* 0x000fd0000000000a */
[----:B------:R-:W-:-:S08]  /*10a0*/  DFMA R10, R8, R10, R8 ;  /* 0x0000000a080a722b */ /* 0x000fd00000000008 */
[----:B------:R-:W-:-:S08]  /*10b0*/  DFMA R8, -R6, R10, 1 ;  /* 0x3ff000000608742b */ /* 0x000fd0000000010a */
[----:B------:R-:W-:-:S08]  /*10c0*/  DFMA R8, R10, R8, R10 ;  /* 0x000000080a08722b */ /* 0x000fd0000000000a */
[----:B------:R-:W-:-:S08]  /*10d0*/  DMUL R8, R8, 2.2250738585072013831e-308 ;  /* 0x0010000008087828 */ /* 0x000fd00000000000 */
[----:B------:R-:W-:-:S08]  /*10e0*/  DFMA R4, -R4, R8, 1 ;  /* 0x3ff000000404742b */ /* 0x000fd00000000108 */
[----:B------:R-:W-:-:S08]  /*10f0*/  DFMA R4, R4, R4, R4 ;  /* 0x000000040404722b */ /* 0x000fd00000000004 */
[----:B------:R-:W-:Y:S01]  /*1100*/  DFMA R6, R8, R4, R8 ;  /* 0x000000040806722b */ /* 0x000fe20000000008 */
[----:B------:R-:W-:Y:S10]  /*1110*/  BRA `(.L_x_9) ;  /* 0x0000000000307947 */ /* 0x000ff40003800000 */
.L_x_10:
[----:B------:R-:W-:Y:S01]  /*1120*/  DMUL R4, R4, 8.11296384146066816958e+31 ;  /* 0x4690000004047828 */ /* 0x000fe20000000000 */
[----:B------:R-:W-:-:S05]  /*1130*/  IMAD.MOV.U32 R6, RZ, RZ, R8 ;  /* 0x000000ffff067224 */ /* 0x000fca00078e0008 */
[----:B------:R-:W0:Y:S02]  /*1140*/  MUFU.RCP64H R7, R5 ;  /* 0x0000000500077308 */ /* 0x000e240000001800 */
[----:B0-----:R-:W-:-:S08]  /*1150*/  DFMA R8, -R4, R6, 1 ;  /* 0x3ff000000408742b */ /* 0x001fd00000000106 */
[----:B------:R-:W-:-:S08]  /*1160*/  DFMA R8, R8, R8, R8 ;  /* 0x000000080808722b */ /* 0x000fd00000000008 */
[----:B------:R-:W-:-:S08]  /*1170*/  DFMA R8, R6, R8, R6 ;  /* 0x000000080608722b */ /* 0x000fd00000000006 */
[----:B------:R-:W-:-:S08]  /*1180*/  DFMA R6, -R4, R8, 1 ;  /* 0x3ff000000406742b */ /* 0x000fd00000000108 */
[----:B------:R-:W-:-:S08]  /*1190*/  DFMA R6, R8, R6, R8 ;  /* 0x000000060806722b */ /* 0x000fd00000000008 */
[----:B------:R-:W-:Y:S01]  /*11a0*/  DMUL R6, R6, 8.11296384146066816958e+31 ;  /* 0x4690000006067828 */ /* 0x000fe20000000000 */
[----:B------:R-:W-:Y:S10]  /*11b0*/  BRA `(.L_x_9) ;  /* 0x0000000000087947 */ /* 0x000ff40003800000 */
.L_x_8:
[----:B------:R-:W-:Y:S01]  /*11c0*/  LOP3.LUT R7, R5, 0x80000, RZ, 0xfc, !PT ;  /* 0x0008000005077812 */ /* 0x000fe200078efcff */
[----:B------:R-:W-:-:S07]  /*11d0*/  IMAD.MOV.U32 R6, RZ, RZ, R4 ;  /* 0x000000ffff067224 */ /* 0x000fce00078e0004 */
.L_x_9:
[----:B------:R-:W-:Y:S01]  /*11e0*/  MOV R4, R2 ;  /* 0x0000000200047202 */ /* 0x000fe20000000f00 */
[----:B------:R-:W-:-:S04]  /*11f0*/  IMAD.MOV.U32 R5, RZ, RZ, 0x0 ;  /* 0x00000000ff057424 */ /* 0x000fc800078e00ff */
[----:B------:R-:W-:Y:S05]  /*1200*/  RET.REL.NODEC R4 `(_Z18InstanceNormUpdateIf4DxOpIffEEvPKT_iiPS2_T0_i) ;  /* 0xffffffec047c7950 */ /* 0x000fea0003c3ffff */
        .weak           $__internal_1_$__cuda_sm20_div_rn_f64_full
        .type           $__internal_1_$__cuda_sm20_div_rn_f64_full,@function
        .size           $__internal_1_$__cuda_sm20_div_rn_f64_full,(.L_x_402 - $__internal_1_$__cuda_sm20_div_rn_f64_full)
$__internal_1_$__cuda_sm20_div_rn_f64_full:
[----:B------:R-:W-:Y:S01]  /*1210*/  MOV R17, R9 ;  /* 0x0000000900117202 */ /* 0x000fe20000000f00 */
[----:B------:R-:W-:Y:S01]  /*1220*/  IMAD.MOV.U32 R12, RZ, RZ, R14 ;  /* 0x000000ffff0c7224 */ /* 0x000fe200078e000e */
[----:B------:R-:W-:Y:S01]  /*1230*/  FSETP.GEU.AND P0, PT, |R13|, 1.469367938527859385e-39, PT ;  /* 0x001000000d00780b */ /* 0x000fe20003f0e200 */
[----:B------:R-:W-:Y:S01]  /*1240*/  IMAD.MOV.U32 R16, RZ, RZ, R8 ;  /* 0x000000ffff107224 */ /* 0x000fe200078e0008 */
[----:B------:R-:W-:Y:S01]  /*1250*/  FSETP.GEU.AND P2, PT, |R17|, 1.469367938527859385e-39, PT ;  /* 0x001000001100780b */ /* 0x000fe20003f4e200 */
[----:B------:R-:W-:Y:S01]  /*1260*/  IMAD.MOV.U32 R30, RZ, RZ, 0x1 ;  /* 0x00000001ff1e7424 */ /* 0x000fe200078e00ff */
[----:B------:R-:W-:Y:S01]  /*1270*/  LOP3.LUT R15, R13, 0x800fffff, RZ, 0xc0, !PT ;  /* 0x800fffff0d0f7812 */ /* 0x000fe200078ec0ff */
[----:B------:R-:W-:Y:S01]  /*1280*/  BSSY.RECONVERGENT B1, `(.L_x_11) ;  /* 0x0000052000017945 */ /* 0x000fe20003800200 */
[----:B------:R-:W-:Y:S02]  /*1290*/  LOP3.LUT R5, R17, 0x7ff00000, RZ, 0xc0, !PT ;  /* 0x7ff0000011057812 */ /* 0x000fe400078ec0ff */
[----:B------:R-:W-:-:S02]  /*12a0*/  LOP3.LUT R15, R15, 0x3ff00000, RZ, 0xfc, !PT ;  /* 0x3ff000000f0f7812 */ /* 0x000fc400078efcff */
[----:B------:R-:W-:Y:S02]  /*12b0*/  LOP3.LUT R8, R13, 0x7ff00000, RZ, 0xc0, !PT ;  /* 0x7ff000000d087812 */ /* 0x000fe400078ec0ff */
[----:B------:R-:W-:Y:S01]  /*12c0*/  MOV R10, R16 ;  /* 0x00000010000a7202 */ /* 0x000fe20000000f00 */
[----:B------:R-:W-:Y:S01]  /*12d0*/  @!P0 DMUL R14, R12, 8.98846567431157953865e+307 ;  /* 0x7fe000000c0e8828 */ /* 0x000fe20000000000 */
[----:B------:R-:W-:Y:S01]  /*12e0*/  ISETP.GE.U32.AND P1, PT, R5, R8, PT ;  /* 0x000000080500720c */ /* 0x000fe20003f26070 */
[----:B------:R-:W-:Y:S01]  /*12f0*/  @!P2 IMAD.MOV.U32 R38, RZ, RZ, RZ ;  /* 0x000000ffff26a224 */ /* 0x000fe200078e00ff */
[----:B------:R-:W-:-:S03]  /*1300*/  @!P2 LOP3.LUT R6, R13, 0x7ff00000, RZ, 0xc0, !PT ;  /* 0x7ff000000d06a812 */ /* 0x000fc600078ec0ff */
[----:B------:R-:W0:Y:S01]  /*1310*/  MUFU.RCP64H R31, R15 ;  /* 0x0000000f001f7308 */ /* 0x000e220000001800 */
[----:B------:R-:W-:Y:S01]  /*1320*/  @!P2 ISETP.GE.U32.AND P3, PT, R5, R6, PT ;  /* 0x000000060500a20c */ /* 0x000fe20003f66070 */
[----:B------:R-:W-:Y:S02]  /*1330*/  IMAD.MOV.U32 R6, RZ, RZ, 0x1ca00000 ;  /* 0x1ca00000ff067424 */ /* 0x000fe400078e00ff */
[----:B------:R-:W-:-:S03]  /*1340*/  @!P0 LOP3.LUT R8, R15, 0x7ff00000, RZ, 0xc0, !PT ;  /* 0x7ff000000f088812 */ /* 0x000fc600078ec0ff */
[C---:B------:R-:W-:Y:S02]  /*1350*/  @!P2 SEL R7, R6.reuse, 0x63400000, !P3 ;  /* 0x634000000607a807 */ /* 0x040fe40005800000 */
[----:B------:R-:W-:Y:S02]  /*1360*/  SEL R11, R6, 0x63400000, !P1 ;  /* 0x63400000060b7807 */ /* 0x000fe40004800000 */
[--C-:B------:R-:W-:Y:S02]  /*1370*/  @!P2 LOP3.LUT R7, R7, 0x80000000, R17.reuse, 0xf8, !PT ;  /* 0x800000000707a812 */ /* 0x100fe400078ef811 */
[----:B------:R-:W-:Y:S02]  /*1380*/  LOP3.LUT R11, R11, 0x800fffff, R17, 0xf8, !PT ;  /* 0x800fffff0b0b7812 */ /* 0x000fe400078ef811 */
[----:B------:R-:W-:Y:S02]  /*1390*/  @!P2 LOP3.LUT R39, R7, 0x100000, RZ, 0xfc, !PT ;  /* 0x001000000727a812 */ /* 0x000fe400078efcff */
[----:B------:R-:W-:-:S04]  /*13a0*/  MOV R7, R5 ;  /* 0x0000000500077202 */ /* 0x000fc80000000f00 */
[----:B------:R-:W-:Y:S02]  /*13b0*/  @!P2 DFMA R10, R10, 2, -R38 ;  /* 0x400000000a0aa82b */ /* 0x000fe40000000826 */
[----:B0-----:R-:W-:-:S08]  /*13c0*/  DFMA R38, R30, -R14, 1 ;  /* 0x3ff000001e26742b */ /* 0x001fd0000000080e */
[----:B------:R-:W-:Y:S01]  /*13d0*/  DFMA R38, R38, R38, R38 ;  /* 0x000000262626722b */ /* 0x000fe20000000026 */
[----:B------:R-:W-:-:S05]  /*13e0*/  @!P2 LOP3.LUT R7, R11, 0x7ff00000, RZ, 0xc0, !PT ;  /* 0x7ff000000b07a812 */ /* 0x000fca00078ec0ff */
[----:B------:R-:W-:Y:S02]  /*13f0*/  VIADD R9, R7, 0xffffffff ;  /* 0xffffffff07097836 */ /* 0x000fe40000000000 */
[----:B------:R-:W-:-:S03]  /*1400*/  DFMA R30, R30, R38, R30 ;  /* 0x000000261e1e722b */ /* 0x000fc6000000001e */
[----:B------:R-:W-:Y:S01]  /*1410*/  ISETP.GT.U32.AND P0, PT, R9, 0x7feffffe, PT ;  /* 0x7feffffe0900780c */ /* 0x000fe20003f04070 */
[----:B------:R-:W-:-:S04]  /*1420*/  VIADD R9, R8, 0xffffffff ;  /* 0xffffffff08097836 */ /* 0x000fc80000000000 */
[----:B------:R-:W-:Y:S01]  /*1430*/  DFMA R40, R30, -R14, 1 ;  /* 0x3ff000001e28742b */ /* 0x000fe2000000080e */
[----:B------:R-:W-:-:S07]  /*1440*/  ISETP.GT.U32.OR P0, PT, R9, 0x7feffffe, P0 ;  /* 0x7feffffe0900780c */ /* 0x000fce0000704470 */
[----:B------:R-:W-:-:S08]  /*1450*/  DFMA R40, R30, R40, R30 ;  /* 0x000000281e28722b */ /* 0x000fd0000000001e */
[----:B------:R-:W-:-:S08]  /*1460*/  DMUL R38, R40, R10 ;  /* 0x0000000a28267228 */ /* 0x000fd00000000000 */
[----:B------:R-:W-:-:S08]  /*1470*/  DFMA R30, R38, -R14, R10 ;  /* 0x8000000e261e722b */ /* 0x000fd0000000000a */
[----:B------:R-:W-:Y:S01]  /*1480*/  DFMA R30, R40, R30, R38 ;  /* 0x0000001e281e722b */ /* 0x000fe20000000026 */
[----:B------:R-:W-:Y:S10]  /*1490*/  @P0 BRA `(.L_x_12) ;  /* 0x00000000006c0947 */ /* 0x000ff40003800000 */
[----:B------:R-:W-:-:S04]  /*14a0*/  LOP3.LUT R8, R13, 0x7ff00000, RZ, 0xc0, !PT ;  /* 0x7ff000000d087812 */ /* 0x000fc800078ec0ff */
[CC--:B------:R-:W-:Y:S02]  /*14b0*/  ISETP.GE.U32.AND P0, PT, R5.reuse, R8.reuse, PT ;  /* 0x000000080500720c */ /* 0x0c0fe40003f06070 */
[----:B------:R-:W-:Y:S02]  /*14c0*/  VIADDMNMX R5, R5, -R8, 0xb9600000, !PT ;  /* 0xb960000005057446 */ /* 0x000fe40007800908 */
[----:B------:R-:W-:Y:S02]  /*14d0*/  SEL R6, R6, 0x63400000, !P0 ;  /* 0x6340000006067807 */ /* 0x000fe40004000000 */
[----:B------:R-:W-:-:S04]  /*14e0*/  VIMNMX R5, PT, PT, R5, 0x46a00000, PT ;  /* 0x46a0000005057848 */ /* 0x000fc80003fe0100 */
[----:B------:R-:W-:Y:S01]  /*14f0*/  IADD3 R5, PT, PT, -R6, R5, RZ ;  /* 0x0000000506057210 */ /* 0x000fe20007ffe1ff */
[----:B------:R-:W-:-:S04]  /*1500*/  IMAD.MOV.U32 R6, RZ, RZ, RZ ;  /* 0x000000ffff067224 */ /* 0x000fc800078e00ff */
[----:B------:R-:W-:-:S06]  /*1510*/  VIADD R7, R5, 0x7fe00000 ;  /* 0x7fe0000005077836 */ /* 0x000fcc0000000000 */
[----:B------:R-:W-:-:S10]  /*1520*/  DMUL R38, R30, R6 ;  /* 0x000000061e267228 */ /* 0x000fd40000000000 */
[----:B------:R-:W-:-:S13]  /*1530*/  FSETP.GTU.AND P0, PT, |R39|, 1.469367938527859385e-39, PT ;  /* 0x001000002700780b */ /* 0x000fda0003f0c200 */
[----:B------:R-:W-:Y:S05]  /*1540*/  @P0 BRA `(.L_x_13) ;  /* 0x0000000000940947 */ /* 0x000fea0003800000 */
[----:B------:R-:W-:Y:S01]  /*1550*/  DFMA R10, R30, -R14, R10 ;  /* 0x8000000e1e0a722b */ /* 0x000fe2000000000a */
[----:B------:R-:W-:-:S09]  /*1560*/  MOV R8, RZ ;  /* 0x000000ff00087202 */ /* 0x000fd20000000f00 */
[C---:B------:R-:W-:Y:S02]  /*1570*/  FSETP.NEU.AND P0, PT, R11.reuse, RZ, PT ;  /* 0x000000ff0b00720b */ /* 0x040fe40003f0d000 */
[----:B------:R-:W-:-:S04]  /*1580*/  LOP3.LUT R13, R11, 0x80000000, R13, 0x48, !PT ;  /* 0x800000000b0d7812 */ /* 0x000fc800078e480d */
[----:B------:R-:W-:-:S07]  /*1590*/  LOP3.LUT R9, R13, R7, RZ, 0xfc, !PT ;  /* 0x000000070d097212 */ /* 0x000fce00078efcff */
[----:B------:R-:W-:Y:S05]  /*15a0*/  @!P0 BRA `(.L_x_13) ;  /* 0x00000000007c8947 */ /* 0x000fea0003800000 */
[----:B------:R-:W-:Y:S01]  /*15b0*/  IMAD.MOV R7, RZ, RZ, -R5 ;  /* 0x000000ffff077224 */ /* 0x000fe200078e0a05 */
[----:B------:R-:W-:Y:S01]  /*15c0*/  DMUL.RP R8, R30, R8 ;  /* 0x000000081e087228 */ /* 0x000fe20000008000 */
[----:B------:R-:W-:Y:S01]  /*15d0*/  IMAD.MOV.U32 R6, RZ, RZ, RZ ;  /* 0x000000ffff067224 */ /* 0x000fe200078e00ff */
[----:B------:R-:W-:-:S05]  /*15e0*/  IADD3 R5, PT, PT, -R5, -0x43300000, RZ ;  /* 0xbcd0000005057810 */ /* 0x000fca0007ffe1ff */
[----:B------:R-:W-:-:S03]  /*15f0*/  DFMA R6, R38, -R6, R30 ;  /* 0x800000062606722b */ /* 0x000fc6000000001e */
[----:B------:R-:W-:-:S07]  /*1600*/  LOP3.LUT R13, R9, R13, RZ, 0x3c, !PT ;  /* 0x0000000d090d7212 */ /* 0x000fce00078e3cff */
[----:B------:R-:W-:-:S04]  /*1610*/  FSETP.NEU.AND P0, PT, |R7|, R5, PT ;  /* 0x000000050700720b */ /* 0x000fc80003f0d200 */
[----:B------:R-:W-:Y:S02]  /*1620*/  FSEL R38, R8, R38, !P0 ;  /* 0x0000002608267208 */ /* 0x000fe40004000000 */
[----:B------:R-:W-:Y:S01]  /*1630*/  FSEL R39, R13, R39, !P0 ;  /* 0x000000270d277208 */ /* 0x000fe20004000000 */
[----:B------:R-:W-:Y:S06]  /*1640*/  BRA `(.L_x_13) ;  /* 0x0000000000547947 */ /* 0x000fec0003800000 */
.L_x_12:
[----:B------:R-:W-:-:S14]  /*1650*/  DSETP.NAN.AND P0, PT, R16, R16, PT ;  /* 0x000000101000722a */ /* 0x000fdc0003f08000 */
[----:B------:R-:W-:Y:S05]  /*1660*/  @P0 BRA `(.L_x_14) ;  /* 0x0000000000440947 */ /* 0x000fea0003800000 */
[----:B------:R-:W-:-:S14]  /*1670*/  DSETP.NAN.AND P0, PT, R12, R12, PT ;  /* 0x0000000c0c00722a */ /* 0x000fdc0003f08000 */
[----:B------:R-:W-:Y:S05]  /*1680*/  @P0 BRA `(.L_x_15) ;  /* 0x0000000000300947 */ /* 0x000fea0003800000 */
[----:B------:R-:W-:Y:S01]  /*1690*/  ISETP.NE.AND P0, PT, R7, R8, PT ;  /* 0x000000080700720c */ /* 0x000fe20003f05270 */
[----:B------:R-:W-:Y:S01]  /*16a0*/  IMAD.MOV.U32 R39, RZ, RZ, -0x80000 ;  /* 0xfff80000ff277424 */ /* 0x000fe200078e00ff */
[----:B------:R-:W-:-:S11]  /*16b0*/  MOV R38, 0x0 ;  /* 0x0000000000267802 */ /* 0x000fd60000000f00 */
[----:B------:R-:W-:Y:S05]  /*16c0*/  @!P0 BRA `(.L_x_13) ;  /* 0x0000000000348947 */ /* 0x000fea0003800000 */
[----:B------:R-:W-:Y:S02]  /*16d0*/  ISETP.NE.AND P0, PT, R7, 0x7ff00000, PT ;  /* 0x7ff000000700780c */ /* 0x000fe40003f05270 */
[----:B------:R-:W-:Y:S02]  /*16e0*/  LOP3.LUT R39, R17, 0x80000000, R13, 0x48, !PT ;  /* 0x8000000011277812 */ /* 0x000fe400078e480d */
[----:B------:R-:W-:-:S13]  /*16f0*/  ISETP.EQ.OR P0, PT, R8, RZ, !P0 ;  /* 0x000000ff0800720c */ /* 0x000fda0004702670 */
[----:B------:R-:W-:Y:S01]  /*1700*/  @P0 LOP3.LUT R5, R39, 0x7ff00000, RZ, 0xfc, !PT ;  /* 0x7ff0000027050812 */ /* 0x000fe200078efcff */
[----:B------:R-:W-:Y:S01]  /*1710*/  @!P0 IMAD.MOV.U32 R38, RZ, RZ, RZ ;  /* 0x000000ffff268224 */ /* 0x000fe200078e00ff */
[----:B------:R-:W-:-:S03]  /*1720*/  @P0 MOV R38, RZ ;  /* 0x000000ff00260202 */ /* 0x000fc60000000f00 */
[----:B------:R-:W-:Y:S01]  /*1730*/  @P0 IMAD.MOV.U32 R39, RZ, RZ, R5 ;  /* 0x000000ffff270224 */ /* 0x000fe200078e0005 */
[----:B------:R-:W-:Y:S06]  /*1740*/  BRA `(.L_x_13) ;  /* 0x0000000000147947 */ /* 0x000fec0003800000 */
.L_x_15:
[----:B------:R-:W-:Y:S01]  /*1750*/  LOP3.LUT R39, R13, 0x80000, RZ, 0xfc, !PT ;  /* 0x000800000d277812 */ /* 0x000fe200078efcff */
[----:B------:R-:W-:Y:S01]  /*1760*/  IMAD.MOV.U32 R38, RZ, RZ, R12 ;  /* 0x000000ffff267224 */ /* 0x000fe200078e000c */
[----:B------:R-:W-:Y:S06]  /*1770*/  BRA `(.L_x_13) ;  /* 0x0000000000087947 */ /* 0x000fec0003800000 */
.L_x_14:
[----:B------:R-:W-:Y:S02]  /*1780*/  LOP3.LUT R39, R17, 0x80000, RZ, 0xfc, !PT ;  /* 0x0008000011277812 */ /* 0x000fe400078efcff */
[----:B------:R-:W-:-:S07]  /*1790*/  MOV R38, R16 ;  /* 0x0000001000267202 */ /* 0x000fce0000000f00 */
.L_x_13:
[----:B------:R-:W-:Y:S05]  /*17a0*/  BSYNC.RECONVERGENT B1 ;  /* 0x0000000000017941 */ /* 0x000fea0003800200 */
.L_x_11:
[----:B------:R-:W-:-:S04]  /*17b0*/  IMAD.MOV.U32 R5, RZ, RZ, 0x0 ;  /* 0x00000000ff057424 */ /* 0x000fc800078e00ff */
[----:B------:R-:W-:Y:S05]  /*17c0*/  RET.REL.NODEC R4 `(_Z18InstanceNormUpdateIf4DxOpIffEEvPKT_iiPS2_T0_i) ;  /* 0xffffffe8040c7950 */ /* 0x000fea0003c3ffff */
.L_x_16:
[----:B------:R-:W-:-:S00]  /*17d0*/  BRA `(.L_x_16) ;  /* 0xfffffffc00fc7947 */ /* 0x000fc0000383ffff */
[----:B------:R-:W-:-:S00]  /*17e0*/  NOP ;  /* 0x0000000000007918 */ /* 0x000fc00000000000 */
        /* <DEDUP_REMOVED lines=9> */
.L_x_402:


//--------------------- .text._Z29InstanceNormRowReduceInToTempIff7DmeanOpIffEEvPKT_iiiPT0_T1_i --------------------------
	.section	.text._Z29InstanceNormRowReduceInToTempIff7DmeanOpIffEEvPKT_iiiPT0_T1_i,"ax",@progbits
	.align	128
        .global         _Z29InstanceNormRowReduceInToTempIff7DmeanOpIffEEvPKT_iiiPT0_T1_i
        .type           _Z29InstanceNormRowReduceInToTempIff7DmeanOpIffEEvPKT_iiiPT0_T1_i,@function
        .size           _Z29InstanceNormRowReduceInToTempIff7DmeanOpIffEEvPKT_iiiPT0_T1_i,(.L_x_403 - _Z29InstanceNormRowReduceInToTempIff7DmeanOpIffEEvPKT_iiiPT0_T1_i)
        .other          _Z29InstanceNormRowReduceInToTempIff7DmeanOpIffEEvPKT_iiiPT0_T1_i,@"STO_CUDA_ENTRY STV_DEFAULT"
_Z29InstanceNormRowReduceInToTempIff7DmeanOpIffEEvPKT_iiiPT0_T1_i:
.text._Z29InstanceNormRowReduceInToTempIff7DmeanOpIffEEvPKT_iiiPT0_T1_i:
[----:B------:R-:W-:Y:S01]  /*0000*/  LDC R1, c[0x0][0x37c] ;  /* 0x0000df00ff017b82 */ /* 0x000fe20000000800 */
[----:B------:R-:W0:Y:S01]  /*0010*/  LDCU UR4, c[0x0][0x3d0] ;  /* 0x00007a00ff0477ac */ /* 0x000e220008000800 */
[----:B------:R-:W1:Y:S01]  /*0020*/  LDCU.64 UR8, c[0x0][0x358] ;  /* 0x00006b00ff0877ac */ /* 0x000e620008000a00 */
[----:B------:R-:W-:Y:S01]  /*0030*/  UMOV UR6, 0x40000000 ;  /* 0x4000000000067882 */ /* 0x000fe20000000000 */
[----:B0-----:R-:W-:-:S03]  /*0040*/  UISETP.NE.AND UP0, UPT, UR4, URZ, UPT ;  /* 0x000000ff0400728c */ /* 0x001fc6000bf05270 */
[----:B------:R-:W-:-:S06]  /*0050*/  UMOV UR4, URZ ;  /* 0x000000ff00047c82 */ /* 0x000fcc0008000000 */
[----:B-1----:R-:W-:Y:S05]  /*0060*/  BRA.U !UP0, `(.L_x_17) ;  /* 0x0000000908407547 */ /* 0x002fea000b800000 */
[----:B------:R-:W0:Y:S08]  /*0070*/  LDC.64 R6, c[0x0][0x388] ;  /* 0x0000e200ff067b82 */ /* 0x000e300000000a00 */
[----:B------:R-:W1:Y:S01]  /*0080*/  S2UR UR5, SR_CTAID.Y ;  /* 0x00000000000579c3 */ /* 0x000e620000002600 */
[----:B0-----:R-:W-:-:S05]  /*0090*/  IMAD R7, R7, R6, RZ ;  /* 0x0000000607077224 */ /* 0x001fca00078e02ff */
[----:B-1----:R-:W-:-:S13]  /*00a0*/  ISETP.LE.AND P0, PT, R7, UR5, PT ;  /* 0x0000000507007c0c */ /* 0x002fda000bf03270 */
[----:B------:R-:W-:Y:S05]  /*00b0*/  @P0 EXIT ;  /* 0x000000000000094d */ /* 0x000fea0003800000 */
[----:B------:R-:W0:Y:S01]  /*00c0*/  LDCU UR7, c[0x0][0x3cc] ;  /* 0x00007980ff0777ac */ /* 0x000e220008000800 */
[----:B------:R-:W-:Y:S01]  /*00d0*/  IMAD.MOV.U32 R2, RZ, RZ, 0x1 ;  /* 0x00000001ff027424 */ /* 0x000fe200078e00ff */
[----:B------:R-:W1:Y:S01]  /*00e0*/  S2R R6, SR_TID.X ;  /* 0x0000000000067919 */ /* 0x000e620000002100 */
[----:B0-----:R-:W0:Y:S01]  /*00f0*/  I2F.F64 R10, UR7 ;  /* 0x00000007000a7d12 */ /* 0x001e220008201c00 */
[----:B------:R-:W1:Y:S07]  /*0100*/  LDCU UR7, c[0x0][0x360] ;  /* 0x00006c00ff0777ac */ /* 0x000e6e0008000800 */
[----:B0-----:R-:W0:Y:S02]  /*0110*/  MUFU.RCP64H R3, R11 ;  /* 0x0000000b00037308 */ /* 0x001e240000001800 */
[----:B0-----:R-:W-:-:S08]  /*0120*/  DFMA R4, -R10, R2, 1 ;  /* 0x3ff000000a04742b */ /* 0x001fd00000000102 */
[----:B------:R-:W-:-:S08]  /*0130*/  DFMA R4, R4, R4, R4 ;  /* 0x000000040404722b */ /* 0x000fd00000000004 */
[----:B------:R-:W-:-:S08]  /*0140*/  DFMA R4, R2, R4, R2 ;  /* 0x000000040204722b */ /* 0x000fd00000000002 */
[----:B------:R-:W-:-:S08]  /*0150*/  DFMA R2, -R10, R4, 1 ;  /* 0x3ff000000a02742b */ /* 0x000fd00000000104 */
[----:B------:R-:W-:Y:S01]  /*0160*/  DFMA R2, R4, R2, R4 ;  /* 0x000000020402722b */ /* 0x000fe20000000004 */
[----:B------:R-:W1:Y:S01]  /*0170*/  S2R R5, SR_CTAID.X ;  /* 0x0000000000057919 */ /* 0x000e620000002500 */
[----:B------:R-:W-:-:S06]  /*0180*/  IMAD.U32 R4, RZ, RZ, UR5 ;  /* 0x00000005ff047e24 */ /* 0x000fcc000f8e00ff */
[----:B------:R-:W-:-:S08]  /*0190*/  DMUL R8, R2, 2 ;  /* 0x4000000002087828 */ /* 0x000fd00000000000 */
[----:B------:R-:W-:-:S08]  /*01a0*/  DFMA R12, -R10, R8, 2 ;  /* 0x400000000a0c742b */ /* 0x000fd00000000108 */
[----:B------:R-:W-:-:S10]  /*01b0*/  DFMA R8, R2, R12, R8 ;  /* 0x0000000c0208722b */ /* 0x000fd40000000008 */
[----:B------:R-:W-:Y:S01]  /*01c0*/  FFMA R0, RZ, R11, R9 ;  /* 0x0000000bff007223 */ /* 0x000fe20000000009 */
[----:B-1----:R-:W-:-:S04]  /*01d0*/  IMAD R2, R5, UR7, R6 ;  /* 0x0000000705027c24 */ /* 0x002fc8000f8e0206 */
[----:B------:R-:W-:-:S13]  /*01e0*/  FSETP.GT.AND P0, PT, |R0|, 1.469367938527859385e-39, PT ;  /* 0x001000000000780b */ /* 0x000fda0003f04200 */
[----:B------:R-:W-:Y:S05]  /*01f0*/  @P0 BRA `(.L_x_18) ;  /* 0x0000000000180947 */ /* 0x000fea0003800000 */
[----:B------:R-:W-:Y:S01]  /*0200*/  MOV R20, R10 ;  /* 0x0000000a00147202 */ /* 0x000fe20000000f00 */
[----:B------:R-:W-:Y:S01]  /*0210*/  IMAD.MOV.U32 R21, RZ, RZ, R11 ;  /* 0x000000ffff157224 */ /* 0x000fe200078e000b */
[----:B------:R-:W-:-:S07]  /*0220*/  MOV R30, 0x240 ;  /* 0x00000240001e7802 */ /* 0x000fce0000000f00 */
[----:B------:R-:W-:Y:S05]  /*0230*/  CALL.REL.NOINC `($__internal_2_$__cuda_sm20_div_rn_f64_full) ;  /* 0x0000000c00887944 */ /* 0x000fea0003c00000 */
[----:B------:R-:W-:Y:S01]  /*0240*/  IMAD.MOV.U32 R8, RZ, RZ, R16 ;  /* 0x000000ffff087224 */ /* 0x000fe200078e0010 */
[----:B------:R-:W-:-:S07]  /*0250*/  MOV R9, R17 ;  /* 0x0000001100097202 */ /* 0x000fce0000000f00 */
.L_x_18:
[----:B------:R-:W0:Y:S01]  /*0260*/  S2UR UR6, SR_CgaCtaId ;  /* 0x00000000000679c3 */ /* 0x000e220000008800 */
[----:B------:R-:W1:Y:S01]  /*0270*/  LDCU UR10, c[0x0][0x370] ;  /* 0x00006e00ff0a77ac */ /* 0x000e620008000800 */
[----:B------:R-:W2:Y:S01]  /*0280*/  S2R R26, SR_LANEID ;  /* 0x00000000001a7919 */ /* 0x000ea20000000000 */
[----:B------:R-:W-:Y:S01]  /*0290*/  SHF.R.U32.HI R0, RZ, 0x3, R6 ;  /* 0x00000003ff007819 */ /* 0x000fe20000011606 */
[----:B------:R-:W-:-:S03]  /*02a0*/  UMOV UR5, 0x400 ;  /* 0x0000040000057882 */ /* 0x000fc60000000000 */
[----:B------:R-:W-:Y:S01]  /*02b0*/  LOP3.LUT R0, R0, 0x7c, RZ, 0xc0, !PT ;  /* 0x0000007c00007812 */ /* 0x000fe200078ec0ff */
[----:B------:R-:W3:Y:S01]  /*02c0*/  LDC R3, c[0x0][0x374] ;  /* 0x0000dd00ff037b82 */ /* 0x000ee20000000800 */
[----:B-1----:R-:W-:Y:S02]  /*02d0*/  UIMAD UR4, UR7, UR10, URZ ;  /* 0x0000000a070472a4 */ /* 0x002fe4000f8e02ff */
[----:B0-----:R-:W-:-:S12]  /*02e0*/  ULEA UR5, UR6, UR5, 0x18 ;  /* 0x0000000506057291 */ /* 0x001fd8000f8ec0ff */
.L_x_24:
[----:B0-----:R-:W0:Y:S01]  /*02f0*/  LDCU UR6, c[0x0][0x390] ;  /* 0x00007200ff0677ac */ /* 0x001e220008000800 */
[----:B------:R-:W-:Y:S01]  /*0300*/  BSSY.RECONVERGENT B0, `(.L_x_19) ;  /* 0x0000040000007945 */ /* 0x000fe20003800200 */
[----:B------:R-:W-:Y:S01]  /*0310*/  IMAD.MOV.U32 R25, RZ, RZ, RZ ;  /* 0x000000ffff197224 */ /* 0x000fe200078e00ff */
[----:B-1----:R-:W1:Y:S01]  /*0320*/  LDCU UR7, c[0x0][0x3cc] ;  /* 0x00007980ff0777ac */ /* 0x002e620008000800 */
[----:B0-----:R-:W-:-:S13]  /*0330*/  ISETP.GE.AND P0, PT, R2, UR6, PT ;  /* 0x0000000602007c0c */ /* 0x001fda000bf06270 */
[----:B-1----:R-:W-:Y:S05]  /*0340*/  @P0 BRA `(.L_x_20) ;  /* 0x0000000000ec0947 */ /* 0x002fea0003800000 */
[----:B------:R-:W0:Y:S01]  /*0350*/  LDC R18, c[0x0][0x3c8] ;  /* 0x0000f200ff127b82 */ /* 0x000e220000000800 */
[----:B------:R-:W-:Y:S02]  /*0360*/  IABS R16, R4 ;  /* 0x0000000400107213 */ /* 0x000fe40000000000 */
[----:B------:R-:W-:Y:S02]  /*0370*/  ISETP.GE.AND P2, PT, R4, RZ, PT ;  /* 0x000000ff0400720c */ /* 0x000fe40003f46270 */
[----:B0-----:R-:W-:-:S04]  /*0380*/  IABS R17, R18 ;  /* 0x0000001200117213 */ /* 0x001fc80000000000 */
[----:B------:R-:W0:Y:S08]  /*0390*/  I2F.RP R12, R17 ;  /* 0x00000011000c7306 */ /* 0x000e300000209400 */
[----:B0-----:R-:W0:Y:S02]  /*03a0*/  MUFU.RCP R12, R12 ;  /* 0x0000000c000c7308 */ /* 0x001e240000001000 */
[----:B0-----:R-:W-:-:S06]  /*03b0*/  VIADD R10, R12, 0xffffffe ;  /* 0x0ffffffe0c0a7836 */ /* 0x001fcc0000000000 */
[----:B------:R0:W1:Y:S02]  /*03c0*/  F2I.FTZ.U32.TRUNC.NTZ R11, R10 ;  /* 0x0000000a000b7305 */ /* 0x000064000021f000 */
[----:B0-----:R-:W-:Y:S01]  /*03d0*/  IMAD.MOV.U32 R10, RZ, RZ, RZ ;  /* 0x000000ffff0a7224 */ /* 0x001fe200078e00ff */
[----:B-1----:R-:W-:-:S05]  /*03e0*/  IADD3 R14, PT, PT, RZ, -R11, RZ ;  /* 0x8000000bff0e7210 */ /* 0x002fca0007ffe0ff */
[----:B------:R-:W-:Y:S02]  /*03f0*/  IMAD R13, R14, R17, RZ ;  /* 0x000000110e0d7224 */ /* 0x000fe400078e02ff */
[----:B------:R-:W0:Y:S02]  /*0400*/  LDC.64 R14, c[0x0][0x3b0] ;  /* 0x0000ec00ff0e7b82 */ /* 0x000e240000000a00 */
[----:B------:R-:W-:-:S06]  /*0410*/  IMAD.HI.U32 R11, R11, R13, R10 ;  /* 0x0000000d0b0b7227 */ /* 0x000fcc00078e000a */
[----:B------:R-:W-:Y:S01]  /*0420*/  IMAD.HI.U32 R11, R11, R16, RZ ;  /* 0x000000100b0b7227 */ /* 0x000fe200078e00ff */
[----:B------:R-:W1:Y:S03]  /*0430*/  LDC.64 R12, c[0x0][0x3a0] ;  /* 0x0000e800ff0c7b82 */ /* 0x000e660000000a00 */
[----:B------:R-:W-:-:S04]  /*0440*/  IMAD.MOV R11, RZ, RZ, -R11 ;  /* 0x000000ffff0b7224 */ /* 0x000fc800078e0a0b */
[C---:B------:R-:W-:Y:S02]  /*0450*/  IMAD R16, R17.reuse, R11, R16 ;  /* 0x0000000b11107224 */ /* 0x040fe400078e0210 */
[----:B------:R-:W4:Y:S03]  /*0460*/  LDC.64 R10, c[0x0][0x3c0] ;  /* 0x0000f000ff0a7b82 */ /* 0x000f260000000a00 */
[----:B------:R-:W-:-:S13]  /*0470*/  ISETP.GT.U32.AND P0, PT, R17, R16, PT ;  /* 0x000000101100720c */ /* 0x000fda0003f04070 */
[----:B------:R-:W-:Y:S02]  /*0480*/  @!P0 IADD3 R16, PT, PT, R16, -R17, RZ ;  /* 0x8000001110108210 */ /* 0x000fe40007ffe0ff */
[----:B------:R-:W-:Y:S02]  /*0490*/  ISETP.NE.AND P0, PT, R18, RZ, PT ;  /* 0x000000ff1200720c */ /* 0x000fe40003f05270 */
[----:B------:R-:W-:-:S13]  /*04a0*/  ISETP.GT.U32.AND P1, PT, R17, R16, PT ;  /* 0x000000101100720c */ /* 0x000fda0003f24070 */
[----:B------:R-:W-:-:S04]  /*04b0*/  @!P1 IMAD.IADD R16, R16, 0x1, -R17 ;  /* 0x0000000110109824 */ /* 0x000fc800078e0a11 */
[----:B------:R-:W-:Y:S02]  /*04c0*/  IMAD.MOV.U32 R21, RZ, RZ, R16 ;  /* 0x000000ffff157224 */ /* 0x000fe400078e0010 */
[C---:B----4-:R-:W-:Y:S02]  /*04d0*/  IMAD.WIDE R16, R4.reuse, 0x4, R10 ;  /* 0x0000000404107825 */ /* 0x050fe400078e020a */
[----:B------:R-:W4:Y:S01]  /*04e0*/  LDC.64 R10, c[0x0][0x3b8] ;  /* 0x0000ee00ff0a7b82 */ /* 0x000f220000000a00 */
[----:B------:R-:W-:Y:S02]  /*04f0*/  @!P2 IADD3 R21, PT, PT, -R21, RZ, RZ ;  /* 0x000000ff1515a210 */ /* 0x000fe40007ffe1ff */
[----:B------:R-:W-:Y:S01]  /*0500*/  @!P0 LOP3.LUT R21, RZ, R18, RZ, 0x33, !PT ;  /* 0x00000012ff158212 */ /* 0x000fe200078e33ff */
[----:B------:R-:W2:Y:S01]  /*0510*/  LDG.E R30, desc[UR8][R16.64] ;  /* 0x00000008101e7981 */ /* 0x000ea2000c1e1900 */
[----:B0-----:R-:W-:-:S04]  /*0520*/  IMAD.WIDE R22, R4, 0x4, R14 ;  /* 0x0000000404167825 */ /* 0x001fc800078e020e */
[----:B-1----:R-:W-:Y:S01]  /*0530*/  IMAD.WIDE R20, R21, 0x4, R12 ;  /* 0x0000000415147825 */ /* 0x002fe200078e020c */
[----:B------:R-:W3:Y:S01]  /*0540*/  LDG.E R14, desc[UR8][R22.64] ;  /* 0x00000008160e7981 */ /* 0x000ee2000c1e1900 */
[----:B------:R-:W0:Y:S04]  /*0550*/  LDC.64 R12, c[0x0][0x3a8] ;  /* 0x0000ea00ff0c7b82 */ /* 0x000e280000000a00 */
[----:B------:R-:W3:Y:S01]  /*0560*/  LDG.E R20, desc[UR8][R20.64] ;  /* 0x0000000814147981 */ /* 0x000ee2000c1e1900 */
[----:B----4-:R-:W-:-:S03]  /*0570*/  IMAD.WIDE R28, R4, 0x4, R10 ;  /* 0x00000004041c7825 */ /* 0x010fc600078e020a */
[----:B------:R-:W1:Y:S02]  /*0580*/  LDC.64 R10, c[0x0][0x380] ;  /* 0x0000e000ff0a7b82 */ /* 0x000e640000000a00 */
[----:B------:R4:W5:Y:S01]  /*0590*/  LDG.E R24, desc[UR8][R28.64] ;  /* 0x000000081c187981 */ /* 0x000962000c1e1900 */
[----:B------:R-:W-:Y:S02]  /*05a0*/  IMAD.MOV.U32 R25, RZ, RZ, RZ ;  /* 0x000000ffff197224 */ /* 0x000fe400078e00ff */
[----:B------:R-:W-:Y:S01]  /*05b0*/  IMAD.MOV.U32 R27, RZ, RZ, R2 ;  /* 0x000000ffff1b7224 */ /* 0x000fe200078e0002 */
[----:B--2---:R-:W2:Y:S08]  /*05c0*/  F2F.F64.F32 R18, R30 ;  /* 0x0000001e00127310 */ /* 0x004eb00000201800 */
[----:B---3--:R-:W3:Y:S01]  /*05d0*/  F2F.F64.F32 R14, R14 ;  /* 0x0000000e000e7310 */ /* 0x008ee20000201800 */
[----:B--2---:R-:W-:-:S07]  /*05e0*/  DMUL R18, R18, R8 ;  /* 0x0000000812127228 */ /* 0x004fce0000000000 */
[----:B01----:R4:W2:Y:S04]  /*05f0*/  F2F.F64.F32 R16, R20 ;  /* 0x0000001400107310 */ /* 0x0038a80000201800 */
.L_x_21:
[----:B------:R-:W-:-:S04]  /*0600*/  IMAD R31, R4, UR7, R27 ;  /* 0x00000007041f7c24 */ /* 0x000fc8000f8e021b */
[----:B----4-:R-:W-:-:S04]  /*0610*/  IMAD.WIDE R28, R31, 0x4, R10 ;  /* 0x000000041f1c7825 */ /* 0x010fc800078e020a */
[----:B------:R-:W-:Y:S02]  /*0620*/  IMAD.WIDE R30, R31, 0x4, R12 ;  /* 0x000000041f1e7825 */ /* 0x000fe400078e020c */
[----:B------:R-:W4:Y:S04]  /*0630*/  LDG.E.CONSTANT R28, desc[UR8][R28.64] ;  /* 0x000000081c1c7981 */ /* 0x000f28000c1e9900 */
[----:B------:R-:W3:Y:S01]  /*0640*/  LDG.E R31, desc[UR8][R30.64] ;  /* 0x000000081e1f7981 */ /* 0x000ee2000c1e1900 */
[----:B------:R-:W-:-:S04]  /*0650*/  IADD3 R27, PT, PT, R27, UR4, RZ ;  /* 0x000000041b1b7c10 */ /* 0x000fc8000fffe0ff */
[----:B------:R-:W-:Y:S01]  /*0660*/  ISETP.GE.AND P0, PT, R27, UR6, PT ;  /* 0x000000061b007c0c */ /* 0x000fe2000bf06270 */
[----:B----4-:R-:W2:Y:S01]  /*0670*/  F2F.F64.F32 R22, R28 ;  /* 0x0000001c00167310 */ /* 0x010ea20000201800 */
[----:B---3-5:R-:W-:-:S07]  /*0680*/  FADD R32, -R24, R31 ;  /* 0x0000001f18207221 */ /* 0x028fce0000000100 */
[----:B------:R-:W0:Y:S01]  /*0690*/  F2F.F64.F32 R20, R32 ;  /* 0x0000002000147310 */ /* 0x000e220000201800 */
[----:B--2---:R-:W-:Y:S02]  /*06a0*/  DMUL R22, R16, -R22 ;  /* 0x8000001610167228 */ /* 0x004fe40000000000 */
[----:B0-----:R-:W-:-:S08]  /*06b0*/  DMUL R20, R18, R20 ;  /* 0x0000001412147228 */ /* 0x001fd00000000000 */
[----:B------:R-:W-:-:S10]  /*06c0*/  DFMA R20, R14, R22, -R20 ;  /* 0x000000160e14722b */ /* 0x000fd40000000814 */
[----:B------:R-:W0:Y:S02]  /*06d0*/  F2F.F32.F64 R20, R20 ;  /* 0x0000001400147310 */ /* 0x000e240000301000 */
[----:B0-----:R-:W-:Y:S01]  /*06e0*/  FADD R25, R20, R25 ;  /* 0x0000001914197221 */ /* 0x001fe20000000000 */
[----:B------:R-:W-:Y:S06]  /*06f0*/  @!P0 BRA `(.L_x_21) ;  /* 0xfffffffc00c08947 */ /* 0x000fec000383ffff */
.L_x_20:
[----:B------:R-:W-:Y:S05]  /*0700*/  BSYNC.RECONVERGENT B0 ;  /* 0x0000000000007941 */ /* 0x000fea0003800200 */
.L_x_19:
[----:B------:R-:W0:Y:S01]  /*0710*/  SHFL.DOWN P0, R10, R25, 0x1, 0x1f ;  /* 0x08201f00190a7f89 */ /* 0x000e220000000000 */
[----:B--2---:R-:W-:Y:S01]  /*0720*/  ISETP.NE.AND P1, PT, R26, RZ, PT ;  /* 0x000000ff1a00720c */ /* 0x004fe20003f25270 */
[----:B------:R-:W-:Y:S01]  /*0730*/  BSSY.RECONVERGENT B0, `(.L_x_22) ;  /* 0x000001f000007945 */ /* 0x000fe20003800200 */
[----:B0-----:R-:W-:-:S05]  /*0740*/  @P0 FADD R10, R10, R25 ;  /* 0x000000190a0a0221 */ /* 0x001fca0000000000 */
[----:B------:R-:W0:Y:S02]  /*0750*/  SHFL.DOWN P0, R11, R10, 0x2, 0x1f ;  /* 0x08401f000a0b7f89 */ /* 0x000e240000000000 */
[----:B0-----:R-:W-:-:S05]  /*0760*/  @P0 FADD R11, R10, R11 ;  /* 0x0000000b0a0b0221 */ /* 0x001fca0000000000 */
[----:B------:R-:W0:Y:S02]  /*0770*/  SHFL.DOWN P0, R12, R11, 0x4, 0x1f ;  /* 0x08801f000b0c7f89 */ /* 0x000e240000000000 */
[----:B0-----:R-:W-:-:S05]  /*0780*/  @P0 FADD R12, R11, R12 ;  /* 0x0000000c0b0c0221 */ /* 0x001fca0000000000 */
[----:B------:R-:W0:Y:S02]  /*0790*/  SHFL.DOWN P0, R13, R12, 0x8, 0x1f ;  /* 0x09001f000c0d7f89 */ /* 0x000e240000000000 */
[----:B0-----:R-:W-:-:S05]  /*07a0*/  @P0 FADD R13, R12, R13 ;  /* 0x0000000d0c0d0221 */ /* 0x001fca0000000000 */
[----:B------:R-:W0:Y:S02]  /*07b0*/  SHFL.DOWN P0, R18, R13, 0x10, 0x1f ;  /* 0x0a001f000d127f89 */ /* 0x000e240000000000 */
[----:B0-----:R-:W-:Y:S01]  /*07c0*/  @P0 FADD R18, R13, R18 ;  /* 0x000000120d120221 */ /* 0x001fe20000000000 */
[----:B------:R-:W-:-:S04]  /*07d0*/  ISETP.NE.AND P0, PT, R6, RZ, PT ;  /* 0x000000ff0600720c */ /* 0x000fc80003f05270 */
[----:B------:R0:W-:Y:S01]  /*07e0*/  @!P1 STS [R0+UR5+0x8], R18 ;  /* 0x0000081200009988 */ /* 0x0001e20008000805 */
[----:B------:R-:W-:Y:S08]  /*07f0*/  BAR.SYNC.DEFER_BLOCKING 0x0 ;  /* 0x0000000000007b1d */ /* 0x000ff00000010000 */
[----:B------:R-:W-:Y:S05]  /*0800*/  @P0 BRA `(.L_x_23) ;  /* 0x0000000000440947 */ /* 0x000fea0003800000 */
[----:B------:R-:W1:Y:S01]  /*0810*/  S2UR UR7, SR_CgaCtaId ;  /* 0x00000000000779c3 */ /* 0x000e620000008800 */
[----:B------:R-:W-:-:S07]  /*0820*/  UMOV UR6, 0x400 ;  /* 0x0000040000067882 */ /* 0x000fce0000000000 */
[----:B------:R-:W2:Y:S01]  /*0830*/  LDC.64 R16, c[0x0][0x398] ;  /* 0x0000e600ff107b82 */ /* 0x000ea20000000a00 */
[----:B-1----:R-:W-:-:S09]  /*0840*/  ULEA UR6, UR7, UR6, 0x18 ;  /* 0x0000000607067291 */ /* 0x002fd2000f8ec0ff */
[----:B------:R-:W1:Y:S04]  /*0850*/  LDS R19, [UR6+0xc] ;  /* 0x00000c06ff137984 */ /* 0x000e680008000800 */
[----:B------:R-:W4:Y:S04]  /*0860*/  LDS.128 R12, [UR6+0x10] ;  /* 0x00001006ff0c7984 */ /* 0x000f280008000c00 */
[----:B------:R-:W5:Y:S01]  /*0870*/  LDS.64 R10, [UR6+0x20] ;  /* 0x00002006ff0a7984 */ /* 0x000f620008000a00 */
[----:B-1----:R-:W-:-:S04]  /*0880*/  FADD R19, R18, R19 ;  /* 0x0000001312137221 */ /* 0x002fc80000000000 */
[----:B----4-:R-:W-:-:S04]  /*0890*/  FADD R12, R19, R12 ;  /* 0x0000000c130c7221 */ /* 0x010fc80000000000 */
[----:B------:R-:W-:-:S04]  /*08a0*/  FADD R13, R12, R13 ;  /* 0x0000000d0c0d7221 */ /* 0x000fc80000000000 */
[----:B------:R-:W-:Y:S01]  /*08b0*/  FADD R14, R13, R14 ;  /* 0x0000000e0d0e7221 */ /* 0x000fe20000000000 */
[----:B------:R-:W-:-:S03]  /*08c0*/  IMAD R13, R4, UR10, R5 ;  /* 0x0000000a040d7c24 */ /* 0x000fc6000f8e0205 */
[----:B------:R-:W-:Y:S01]  /*08d0*/  FADD R15, R14, R15 ;  /* 0x0000000f0e0f7221 */ /* 0x000fe20000000000 */
[----:B--2---:R-:W-:-:S04]  /*08e0*/  IMAD.WIDE.U32 R16, R13, 0x4, R16 ;  /* 0x000000040d107825 */ /* 0x004fc800078e0010 */
[----:B-----5:R-:W-:-:S04]  /*08f0*/  FADD R10, R15, R10 ;  /* 0x0000000a0f0a7221 */ /* 0x020fc80000000000 */
[----:B------:R-:W-:-:S05]  /*0900*/  FADD R11, R10, R11 ;  /* 0x0000000b0a0b7221 */ /* 0x000fca0000000000 */
[----:B------:R1:W-:Y:S02]  /*0910*/  STG.E desc[UR8][R16.64], R11 ;  /* 0x0000000b10007986 */ /* 0x0003e4000c101908 */
.L_x_23:
[----:B------:R-:W-:Y:S05]  /*0920*/  BSYNC.RECONVERGENT B0 ;  /* 0x0000000000007941 */ /* 0x000fea0003800200 */
.L_x_22:
[----:B---3--:R-:W-:-:S05]  /*0930*/  IMAD.IADD R4, R3, 0x1, R4 ;  /* 0x0000000103047824 */ /* 0x008fca00078e0204 */
[----:B------:R-:W-:-:S13]  /*0940*/  ISETP.GE.AND P0, PT, R4, R7, PT ;  /* 0x000000070400720c */ /* 0x000fda0003f06270 */
[----:B------:R-:W-:Y:S05]  /*0950*/  @!P0 BRA `(.L_x_24) ;  /* 0xfffffff800648947 */ /* 0x000fea000383ffff */
[----:B------:R-:W-:Y:S05]  /*0960*/  EXIT ;  /* 0x000000000000794d */ /* 0x000fea0003800000 */
.L_x_17:
[----:B------:R-:W0:Y:S01]  /*0970*/  S2R R5, SR_TID.X ;  /* 0x0000000000057919 */ /* 0x000e220000002100 */
[----:B------:R-:W1:Y:S01]  /*0980*/  LDC R7, c[0x0][0x364] ;  /* 0x0000d900ff077b82 */ /* 0x000e620000000800 */
[----:B------:R-:W1:Y:S07]  /*0990*/  S2R R6, SR_TID.Y ;  /* 0x0000000000067919 */ /* 0x000e6e0000002200 */
[----:B------:R-:W0:Y:S08]  /*09a0*/  S2UR UR7, SR_CTAID.X ;  /* 0x00000000000779c3 */ /* 0x000e300000002500 */
[----:B------:R-:W0:Y:S08]  /*09b0*/  LDC R8, c[0x0][0x360] ;  /* 0x0000d800ff087b82 */ /* 0x000e300000000800 */
[----:B------:R-:W2:Y:S08]  /*09c0*/  LDC.64 R2, c[0x0][0x388] ;  /* 0x0000e200ff027b82 */ /* 0x000eb00000000a00 */
[----:B------:R-:W1:Y:S01]  /*09d0*/  S2UR UR5, SR_CTAID.Y ;  /* 0x00000000000579c3 */ /* 0x000e620000002600 */
[----:B0-----:R-:W-:-:S02]  /*09e0*/  IMAD R8, R8, UR7, R5 ;  /* 0x0000000708087c24 */ /* 0x001fc4000f8e0205 */
[----:B--2---:R-:W-:-:S05]  /*09f0*/  IMAD R5, R3, R2, RZ ;  /* 0x0000000203057224 */ /* 0x004fca00078e02ff */
[----:B------:R-:W-:Y:S01]  /*0a00*/  ISETP.GE.AND P0, PT, R8, R5, PT ;  /* 0x000000050800720c */ /* 0x000fe20003f06270 */
[----:B-1----:R-:W-:-:S12]  /*0a10*/  IMAD R6, R7, UR5, R6 ;  /* 0x0000000507067c24 */ /* 0x002fd8000f8e0206 */
[----:B------:R-:W-:Y:S05]  /*0a20*/  @P0 EXIT ;  /* 0x000000000000094d */ /* 0x000fea0003800000 */
[----:B------:R-:W0:Y:S01]  /*0a30*/  LDCU UR5, c[0x0][0x390] ;  /* 0x00007200ff0577ac */ /* 0x000e220008000800 */
[----:B------:R-:W-:Y:S01]  /*0a40*/  BSSY.RECONVERGENT B0, `(.L_x_25) ;  /* 0x000005a000007945 */ /* 0x000fe20003800200 */
[----:B------:R-:W-:Y:S01]  /*0a50*/  IMAD.MOV.U32 R0, RZ, RZ, RZ ;  /* 0x000000ffff007224 */ /* 0x000fe200078e00ff */
[----:B------:R-:W1:Y:S01]  /*0a60*/  LDCU UR7, c[0x0][0x390] ;  /* 0x00007200ff0777ac */ /* 0x000e620008000800 */
[----:B------:R-:W2:Y:S01]  /*0a70*/  LDCU.64 UR12, c[0x0][0x3c8] ;  /* 0x00007900ff0c77ac */ /* 0x000ea20008000a00 */
[----:B0-----:R-:W-:-:S13]  /*0a80*/  ISETP.GE.AND P0, PT, R6, UR5, PT ;  /* 0x0000000506007c0c */ /* 0x001fda000bf06270 */
[----:B-12---:R-:W-:Y:S05]  /*0a90*/  @P0 BRA `(.L_x_26) ;  /* 0x0000000400500947 */ /* 0x006fea0003800000 */
[----:B------:R-:W-:Y:S01]  /*0aa0*/  IABS R9, R3 ;  /* 0x0000000300097213 */ /* 0x000fe20000000000 */
[----:B------:R-:W0:Y:S01]  /*0ab0*/  LDC.64 R12, c[0x0][0x3b0] ;  /* 0x0000ec00ff0c7b82 */ /* 0x000e220000000a00 */
[----:B------:R-:W1:Y:S02]  /*0ac0*/  LDCU.64 UR10, c[0x0][0x3c8] ;  /* 0x00007900ff0a77ac */ /* 0x000e640008000a00 */
[----:B------:R-:W2:Y:S05]  /*0ad0*/  I2F.RP R0, R9 ;  /* 0x0000000900007306 */ /* 0x000eaa0000209400 */
[----:B------:R-:W3:Y:S03]  /*0ae0*/  LDC.64 R14, c[0x0][0x3c0] ;  /* 0x0000f000ff0e7b82 */ /* 0x000ee60000000a00 */
[----:B--2---:R-:W2:Y:S02]  /*0af0*/  MUFU.RCP R0, R0 ;  /* 0x0000000000007308 */ /* 0x004ea40000001000 */
[----:B--2---:R-:W-:-:S06]  /*0b00*/  IADD3 R4, PT, PT, R0, 0xffffffe, RZ ;  /* 0x0ffffffe00047810 */ /* 0x004fcc0007ffe0ff */
[----:B------:R2:W4:Y:S02]  /*0b10*/  F2I.FTZ.U32.TRUNC.NTZ R5, R4 ;  /* 0x0000000400057305 */ /* 0x000524000021f000 */
[----:B--2---:R-:W-:Y:S02]  /*0b20*/  IMAD.MOV.U32 R4, RZ, RZ, RZ ;  /* 0x000000ffff047224 */ /* 0x004fe400078e00ff */
[----:B----4-:R-:W-:-:S04]  /*0b30*/  IMAD.MOV R2, RZ, RZ, -R5 ;  /* 0x000000ffff027224 */ /* 0x010fc800078e0a05 */
[----:B------:R-:W-:Y:S01]  /*0b40*/  IMAD R11, R2, R9, RZ ;  /* 0x00000009020b7224 */ /* 0x000fe200078e02ff */
[----:B------:R-:W-:-:S03]  /*0b50*/  IABS R2, R8 ;  /* 0x0000000800027213 */ /* 0x000fc60000000000 */
[----:B------:R-:W-:Y:S02]  /*0b60*/  IMAD.HI.U32 R5, R5, R11, R4 ;  /* 0x0000000b05057227 */ /* 0x000fe400078e0004 */
[----:B------:R-:W2:Y:S04]  /*0b70*/  LDC.64 R10, c[0x0][0x3a0] ;  /* 0x0000e800ff0a7b82 */ /* 0x000ea80000000a00 */
[----:B------:R-:W-:-:S05]  /*0b80*/  IMAD.HI.U32 R5, R5, R2, RZ ;  /* 0x0000000205057227 */ /* 0x000fca00078e00ff */
[----:B------:R-:W-:-:S05]  /*0b90*/  IADD3 R0, PT, PT, -R5, RZ, RZ ;  /* 0x000000ff05007210 */ /* 0x000fca0007ffe1ff */
[----:B------:R-:W-:-:S05]  /*0ba0*/  IMAD R0, R9, R0, R2 ;  /* 0x0000000009007224 */ /* 0x000fca00078e0202 */
[----:B------:R-:W-:-:S13]  /*0bb0*/  ISETP.GT.U32.AND P2, PT, R9, R0, PT ;  /* 0x000000000900720c */ /* 0x000fda0003f44070 */
[----:B------:R-:W-:Y:S02]  /*0bc0*/  @!P2 IMAD.IADD R0, R0, 0x1, -R9 ;  /* 0x000000010000a824 */ /* 0x000fe400078e0a09 */
[----:B------:R-:W-:Y:S01]  /*0bd0*/  @!P2 VIADD R5, R5, 0x1 ;  /* 0x000000010505a836 */ /* 0x000fe20000000000 */
[----:B------:R-:W-:Y:S02]  /*0be0*/  ISETP.NE.AND P2, PT, R3, RZ, PT ;  /* 0x000000ff0300720c */ /* 0x000fe40003f45270 */
[----:B------:R-:W-:Y:S02]  /*0bf0*/  ISETP.GE.U32.AND P0, PT, R0, R9, PT ;  /* 0x000000090000720c */ /* 0x000fe40003f06070 */
[----:B------:R-:W-:-:S04]  /*0c00*/  LOP3.LUT R0, R8, R3, RZ, 0x3c, !PT ;  /* 0x0000000308007212 */ /* 0x000fc800078e3cff */
[----:B------:R-:W-:-:S07]  /*0c10*/  ISETP.GE.AND P1, PT, R0, RZ, PT ;  /* 0x000000ff0000720c */ /* 0x000fce0003f26270 */
[----:B------:R-:W-:-:S06]  /*0c20*/  @P0 IADD3 R5, PT, PT, R5, 0x1, RZ ;  /* 0x0000000105050810 */ /* 0x000fcc0007ffe0ff */
[----:B------:R-:W-:Y:S01]  /*0c30*/  @!P1 IMAD.MOV R5, RZ, RZ, -R5 ;  /* 0x000000ffff059224 */ /* 0x000fe200078e0a05 */
[----:B------:R-:W-:-:S05]  /*0c40*/  @!P2 LOP3.LUT R5, RZ, R3, RZ, 0x33, !PT ;  /* 0x00000003ff05a212 */ /* 0x000fca00078e33ff */
[----:B------:R-:W-:-:S04]  /*0c50*/  IMAD.MOV R4, RZ, RZ, -R5 ;  /* 0x000000ffff047224 */ /* 0x000fc800078e0a05 */
[----:B------:R-:W-:Y:S02]  /*0c60*/  IMAD R4, R3, R4, R8 ;  /* 0x0000000403047224 */ /* 0x000fe400078e0208 */
[----:B------:R-:W4:Y:S02]  /*0c70*/  LDC.64 R2, c[0x0][0x3b8] ;  /* 0x0000ee00ff027b82 */ /* 0x000f240000000a00 */
[----:B-1----:R-:W-:Y:S02]  /*0c80*/  IMAD R9, R5, UR10, R4 ;  /* 0x0000000a05097c24 */ /* 0x002fe4000f8e0204 */
[----:B--2---:R-:W-:-:S04]  /*0c90*/  IMAD.WIDE R10, R4, 0x4, R10 ;  /* 0x00000004040a7825 */ /* 0x004fc800078e020a */
[C---:B0-----:R-:W-:Y:S02]  /*0ca0*/  IMAD.WIDE R12, R9.reuse, 0x4, R12 ;  /* 0x00000004090c7825 */ /* 0x041fe400078e020c */
[----:B------:R-:W2:Y:S02]  /*0cb0*/  LDG.E R10, desc[UR8][R10.64] ;  /* 0x000000080a0a7981 */ /* 0x000ea4000c1e1900 */
[C---:B---3--:R-:W-:Y:S02]  /*0cc0*/  IMAD.WIDE R14, R9.reuse, 0x4, R14 ;  /* 0x00000004090e7825 */ /* 0x048fe400078e020e */
[----:B------:R-:W3:Y:S04]  /*0cd0*/  LDG.E R12, desc[UR8][R12.64] ;  /* 0x000000080c0c7981 */ /* 0x000ee8000c1e1900 */
[----:B------:R-:W3:Y:S01]  /*0ce0*/  LDG.E R14, desc[UR8][R14.64] ;  /* 0x000000080e0e7981 */ /* 0x000ee2000c1e1900 */
[----:B----4-:R-:W-:-:S06]  /*0cf0*/  IMAD.WIDE R2, R9, 0x4, R2 ;  /* 0x0000000409027825 */ /* 0x010fcc00078e0202 */
[----:B------:R0:W5:Y:S01]  /*0d00*/  LDG.E R2, desc[UR8][R2.64] ;  /* 0x0000000802027981 */ /* 0x000162000c1e1900 */
[----:B------:R-:W1:Y:S01]  /*0d10*/  I2F.F64 R18, UR11 ;  /* 0x0000000b00127d12 */ /* 0x000e620008201c00 */
[----:B------:R-:W-:-:S07]  /*0d20*/  MOV R16, 0x1 ;  /* 0x0000000100107802 */ /* 0x000fce0000000f00 */
[----:B-1----:R-:W1:Y:S02]  /*0d30*/  MUFU.RCP64H R17, R19 ;  /* 0x0000001300117308 */ /* 0x002e640000001800 */
[----:B-1----:R-:W-:-:S08]  /*0d40*/  DFMA R20, -R18, R16, 1 ;  /* 0x3ff000001214742b */ /* 0x002fd00000000110 */
[----:B------:R-:W-:-:S08]  /*0d50*/  DFMA R20, R20, R20, R20 ;  /* 0x000000141414722b */ /* 0x000fd00000000014 */
[----:B------:R-:W-:-:S08]  /*0d60*/  DFMA R20, R16, R20, R16 ;  /* 0x000000141014722b */ /* 0x000fd00000000010 */
[----:B------:R-:W-:-:S08]  /*0d70*/  DFMA R16, -R18, R20, 1 ;  /* 0x3ff000001210742b */ /* 0x000fd00000000114 */
[----:B------:R-:W-:-:S08]  /*0d80*/  DFMA R16, R20, R16, R20 ;  /* 0x000000101410722b */ /* 0x000fd00000000014 */
[----:B------:R-:W-:-:S08]  /*0d90*/  DMUL R20, R16, 2 ;  /* 0x4000000010147828 */ /* 0x000fd00000000000 */
[----:B------:R-:W-:-:S08]  /*0da0*/  DFMA R22, -R18, R20, 2 ;  /* 0x400000001216742b */ /* 0x000fd00000000114 */
[----:B------:R-:W-:-:S10]  /*0db0*/  DFMA R16, R16, R22, R20 ;  /* 0x000000161010722b */ /* 0x000fd40000000014 */
[----:B------:R-:W-:-:S05]  /*0dc0*/  FFMA R0, RZ, R19, R17 ;  /* 0x00000013ff007223 */ /* 0x000fca0000000011 */
[----:B------:R-:W-:Y:S01]  /*0dd0*/  FSETP.GT.AND P0, PT, |R0|, 1.469367938527859385e-39, PT ;  /* 0x001000000000780b */ /* 0x000fe20003f04200 */
[----:B--2---:R-:W1:Y:S08]  /*0de0*/  F2F.F64.F32 R10, R10 ;  /* 0x0000000a000a7310 */ /* 0x004e700000201800 */
[----:B---3--:R-:W2:Y:S08]  /*0df0*/  F2F.F64.F32 R12, R12 ;  /* 0x0000000c000c7310 */ /* 0x008eb00000201800 */
[----:B------:R-:W3:Y:S01]  /*0e00*/  F2F.F64.F32 R14, R14 ;  /* 0x0000000e000e7310 */ /* 0x000ee20000201800 */
[----:B01----:R-:W-:Y:S05]  /*0e10*/  @P0 BRA `(.L_x_27) ;  /* 0x0000000000100947 */ /* 0x003fea0003800000 */
[----:B------:R-:W-:Y:S01]  /*0e20*/  IMAD.MOV.U32 R20, RZ, RZ, R18 ;  /* 0x000000ffff147224 */ /* 0x000fe200078e0012 */
[----:B------:R-:W-:Y:S01]  /*0e30*/  MOV R30, 0xe60 ;  /* 0x00000e60001e7802 */ /* 0x000fe20000000f00 */
[----:B------:R-:W-:-:S07]  /*0e40*/  IMAD.MOV.U32 R21, RZ, RZ, R19 ;  /* 0x000000ffff157224 */ /* 0x000fce00078e0013 */
[----:B--23-5:R-:W-:Y:S05]  /*0e50*/  CALL.REL.NOINC `($__internal_2_$__cuda_sm20_div_rn_f64_full) ;  /* 0x0000000000807944 */ /* 0x02cfea0003c00000 */
.L_x_27:
[----:B------:R-:W0:Y:S01]  /*0e60*/  LDC.64 R18, c[0x0][0x380] ;  /* 0x0000e000ff127b82 */ /* 0x000e220000000a00 */
[----:B------:R-:W1:Y:S01]  /*0e70*/  LDCU UR5, c[0x0][0x374] ;  /* 0x00006e80ff0577ac */ /* 0x000e620008000800 */
[----:B---3--:R-:W-:Y:S01]  /*0e80*/  DMUL R14, R14, R16 ;  /* 0x000000100e0e7228 */ /* 0x008fe20000000000 */
[----:B------:R-:W-:Y:S01]  /*0e90*/  MOV R0, RZ ;  /* 0x000000ff00007202 */ /* 0x000fe20000000f00 */
[----:B------:R-:W-:-:S04]  /*0ea0*/  IMAD.MOV.U32 R16, RZ, RZ, R6 ;  /* 0x000000ffff107224 */ /* 0x000fc800078e0006 */
[----:B------:R-:W3:Y:S01]  /*0eb0*/  LDC.64 R20, c[0x0][0x3a8] ;  /* 0x0000ea00ff147b82 */ /* 0x000ee20000000a00 */
[----:B-1----:R-:W-:-:S07]  /*0ec0*/  IMAD R3, R7, UR5, RZ ;  /* 0x0000000507037c24 */ /* 0x002fce000f8e02ff */
.L_x_28:
[----:B------:R-:W-:-:S04]  /*0ed0*/  IMAD R9, R5, UR13, R16 ;  /* 0x0000000d05097c24 */ /* 0x000fc8000f8e0210 */
[----:B------:R-:W-:-:S04]  /*0ee0*/  IMAD R9, R9, UR12, R4 ;  /* 0x0000000c09097c24 */ /* 0x000fc8000f8e0204 */
[----:B---3--:R-:W-:-:S04]  /*0ef0*/  IMAD.WIDE R26, R9, 0x4, R20 ;  /* 0x00000004091a7825 */ /* 0x008fc800078e0214 */
[----:B0-----:R-:W-:Y:S02]  /*0f00*/  IMAD.WIDE R22, R9, 0x4, R18 ;  /* 0x0000000409167825 */ /* 0x001fe400078e0212 */
[----:B------:R-:W3:Y:S04]  /*0f10*/  LDG.E R27, desc[UR8][R26.64] ;  /* 0x000000081a1b7981 */ /* 0x000ee8000c1e1900 */
[----:B------:R-:W4:Y:S01]  /*0f20*/  LDG.E.CONSTANT R22, desc[UR8][R22.64] ;  /* 0x0000000816167981 */ /* 0x000f22000c1e9900 */
[----:B------:R-:W-:-:S05]  /*0f30*/  IMAD.IADD R16, R3, 0x1, R16 ;  /* 0x0000000103107824 */ /* 0x000fca00078e0210 */
[----:B------:R-:W-:Y:S01]  /*0f40*/  ISETP.GE.AND P0, PT, R16, UR7, PT ;  /* 0x0000000710007c0c */ /* 0x000fe2000bf06270 */
[----:B---3-5:R-:W-:Y:S01]  /*0f50*/  FADD R9, -R2, R27 ;  /* 0x0000001b02097221 */ /* 0x028fe20000000100 */
[----:B----4-:R-:W0:Y:S08]  /*0f60*/  F2F.F64.F32 R24, R22 ;  /* 0x0000001600187310 */ /* 0x010e300000201800 */
[----:B------:R-:W1:Y:S01]  /*0f70*/  F2F.F64.F32 R28, R9 ;  /* 0x00000009001c7310 */ /* 0x000e620000201800 */
[----:B0-----:R-:W-:-:S02]  /*0f80*/  DMUL R24, R10, -R24 ;  /* 0x800000180a187228 */ /* 0x001fc40000000000 */
[----:B-1----:R-:W-:-:S08]  /*0f90*/  DMUL R28, R14, R28 ;  /* 0x0000001c0e1c7228 */ /* 0x002fd00000000000 */
[----:B--2---:R-:W-:-:S10]  /*0fa0*/  DFMA R24, R12, R24, -R28 ;  /* 0x000000180c18722b */ /* 0x004fd4000000081c */
[----:B------:R-:W0:Y:S02]  /*0fb0*/  F2F.F32.F64 R25, R24 ;  /* 0x0000001800197310 */ /* 0x000e240000301000 */
[----:B0-----:R-:W-:Y:S01]  /*0fc0*/  FADD R0, R25, R0 ;  /* 0x0000000019007221 */ /* 0x001fe20000000000 */
[----:B------:R-:W-:Y:S06]  /*0fd0*/  @!P0 BRA `(.L_x_28) ;  /* 0xfffffffc00bc8947 */ /* 0x000fec000383ffff */
.L_x_26:
[----:B------:R-:W-:Y:S05]  /*0fe0*/  BSYNC.RECONVERGENT B0 ;  /* 0x0000000000007941 */ /* 0x000fea0003800200 */
.L_x_25:
[----:B------:R-:W0:Y:S01]  /*0ff0*/  LDCU UR5, c[0x0][0x374] ;  /* 0x00006e80ff0577ac */ /* 0x000e220008000800 */
[----:B------:R-:W1:Y:S01]  /*1000*/  LDC.64 R2, c[0x0][0x398] ;  /* 0x0000e600ff027b82 */ /* 0x000e620000000a00 */
[----:B0-----:R-:W-:-:S04]  /*1010*/  IMAD R7, R7, UR5, RZ ;  /* 0x0000000507077c24 */ /* 0x001fc8000f8e02ff */
[----:B------:R-:W-:-:S04]  /*1020*/  IMAD R7, R8, R7, R6 ;  /* 0x0000000708077224 */ /* 0x000fc800078e0206 */
[----:B-1----:R-:W-:-:S05]  /*1030*/  IMAD.WIDE.U32 R2, R7, 0x4, R2 ;  /* 0x0000000407027825 */ /* 0x002fca00078e0002 */
[----:B------:R-:W-:Y:S01]  /*1040*/  STG.E desc[UR8][R2.64], R0 ;  /* 0x0000000002007986 */ /* 0x000fe2000c101908 */
[----:B------:R-:W-:Y:S05]  /*1050*/  EXIT ;  /* 0x000000000000794d */ /* 0x000fea0003800000 */
        .weak           $__internal_2_$__cuda_sm20_div_rn_f64_full
        .type           $__internal_2_$__cuda_sm20_div_rn_f64_full,@function
        .size           $__internal_2_$__cuda_sm20_div_rn_f64_full,(.L_x_403 - $__internal_2_$__cuda_sm20_div_rn_f64_full)
$__internal_2_$__cuda_sm20_div_rn_f64_full:
[C---:B------:R-:W-:Y:S01]  /*1060*/  FSETP.GEU.AND P0, PT, |R21|.reuse, 1.469367938527859385e-39, PT ;  /* 0x001000001500780b */ /* 0x040fe20003f0e200 */
[----:B------:R-:W-:Y:S01]  /*1070*/  IMAD.U32 R17, RZ, RZ, UR6 ;  /* 0x00000006ff117e24 */ /* 0x000fe2000f8e00ff */
[C---:B------:R-:W-:Y:S01]  /*1080*/  LOP3.LUT R18, R21.reuse, 0x800fffff, RZ, 0xc0, !PT ;  /* 0x800fffff15127812 */ /* 0x040fe200078ec0ff */
[----:B------:R-:W-:Y:S01]  /*1090*/  IMAD.MOV.U32 R24, RZ, RZ, 0x1ca00000 ;  /* 0x1ca00000ff187424 */ /* 0x000fe200078e00ff */
[----:B------:R-:W-:Y:S02]  /*10a0*/  LOP3.LUT R3, R21, 0x7ff00000, RZ, 0xc0, !PT ;  /* 0x7ff0000015037812 */ /* 0x000fe400078ec0ff */
[----:B------:R-:W-:Y:S02]  /*10b0*/  LOP3.LUT R0, R17, 0x7ff00000, RZ, 0xc0, !PT ;  /* 0x7ff0000011007812 */ /* 0x000fe400078ec0ff */
[----:B------:R-:W-:Y:S02]  /*10c0*/  LOP3.LUT R19, R18, 0x3ff00000, RZ, 0xfc, !PT ;  /* 0x3ff0000012137812 */ /* 0x000fe400078efcff */
[----:B------:R-:W-:-:S02]  /*10d0*/  ISETP.GE.U32.AND P1, PT, R0, R3, PT ;  /* 0x000000030000720c */ /* 0x000fc40003f26070 */
[----:B------:R-:W-:Y:S01]  /*10e0*/  MOV R18, R20 ;  /* 0x0000001400127202 */ /* 0x000fe20000000f00 */
[----:B------:R-:W-:Y:S01]  /*10f0*/  @!P0 DMUL R18, R20, 8.98846567431157953865e+307 ;  /* 0x7fe0000014128828 */ /* 0x000fe20000000000 */
[----:B------:R-:W-:Y:S02]  /*1100*/  SEL R23, R24, 0x63400000, !P1 ;  /* 0x6340000018177807 */ /* 0x000fe40004800000 */
[----:B------:R-:W-:Y:S02]  /*1110*/  FSETP.GEU.AND P1, PT, |R17|, 1.469367938527859385e-39, PT ;  /* 0x001000001100780b */ /* 0x000fe40003f2e200 */
[----:B------:R-:W-:Y:S01]  /*1120*/  MOV R16, UR4 ;  /* 0x0000000400107c02 */ /* 0x000fe20008000f00 */
[----:B------:R0:W1:Y:S01]  /*1130*/  MUFU.RCP64H R27, R19 ;  /* 0x00000013001b7308 */ /* 0x0000620000001800 */
[----:B------:R-:W-:Y:S02]  /*1140*/  LOP3.LUT R23, R23, 0x800fffff, R17, 0xf8, !PT ;  /* 0x800fffff17177812 */ /* 0x000fe400078ef811 */
[----:B------:R-:W-:Y:S01]  /*1150*/  MOV R9, R0 ;  /* 0x0000000000097202 */ /* 0x000fe20000000f00 */
[----:B------:R-:W-:-:S06]  /*1160*/  IMAD.MOV.U32 R22, RZ, RZ, R16 ;  /* 0x000000ffff167224 */ /* 0x000fcc00078e0010 */
[----:B0-----:R-:W-:Y:S05]  /*1170*/  @P1 BRA `(.L_x_29) ;  /* 0x0000000000201947 */ /* 0x001fea0003800000 */
[----:B------:R-:W-:-:S04]  /*1180*/  LOP3.LUT R9, R21, 0x7ff00000, RZ, 0xc0, !PT ;  /* 0x7ff0000015097812 */ /* 0x000fc800078ec0ff */
[----:B------:R-:W-:-:S04]  /*1190*/  ISETP.GE.U32.AND P1, PT, R0, R9, PT ;  /* 0x000000090000720c */ /* 0x000fc80003f26070 */
[----:B------:R-:W-:Y:S02]  /*11a0*/  SEL R9, R24, 0x63400000, !P1 ;  /* 0x6340000018097807 */ /* 0x000fe40004800000 */
[----:B------:R-:W-:Y:S02]  /*11b0*/  MOV R24, RZ ;  /* 0x000000ff00187202 */ /* 0x000fe40000000f00 */
[----:B------:R-:W-:-:S04]  /*11c0*/  LOP3.LUT R9, R9, 0x80000000, R17, 0xf8, !PT ;  /* 0x8000000009097812 */ /* 0x000fc800078ef811 */
[----:B------:R-:W-:-:S06]  /*11d0*/  LOP3.LUT R25, R9, 0x100000, RZ, 0xfc, !PT ;  /* 0x0010000009197812 */ /* 0x000fcc00078efcff */
[----:B------:R-:W-:-:S10]  /*11e0*/  DFMA R22, R22, 2, -R24 ;  /* 0x400000001616782b */ /* 0x000fd40000000818 */
[----:B------:R-:W-:-:S07]  /*11f0*/  LOP3.LUT R9, R23, 0x7ff00000, RZ, 0xc0, !PT ;  /* 0x7ff0000017097812 */ /* 0x000fce00078ec0ff */
.L_x_29:
[----:B------:R-:W-:Y:S01]  /*1200*/  IMAD.MOV.U32 R26, RZ, RZ, 0x1 ;  /* 0x00000001ff1a7424 */ /* 0x000fe200078e00ff */
[----:B------:R-:W-:Y:S01]  /*1210*/  @!P0 LOP3.LUT R3, R19, 0x7ff00000, RZ, 0xc0, !PT ;  /* 0x7ff0000013038812 */ /* 0x000fe200078ec0ff */
[----:B------:R-:W-:Y:S04]  /*1220*/  BSSY.RECONVERGENT B1, `(.L_x_30) ;  /* 0x000003f000017945 */ /* 0x000fe80003800200 */
[----:B-1----:R-:W-:-:S08]  /*1230*/  DFMA R24, R26, -R18, 1 ;  /* 0x3ff000001a18742b */ /* 0x002fd00000000812 */
[----:B------:R-:W-:-:S08]  /*1240*/  DFMA R24, R24, R24, R24 ;  /* 0x000000181818722b */ /* 0x000fd00000000018 */
[----:B------:R-:W-:-:S08]  /*1250*/  DFMA R24, R26, R24, R26 ;  /* 0x000000181a18722b */ /* 0x000fd0000000001a */
[----:B------:R-:W-:-:S08]  /*1260*/  DFMA R26, R24, -R18, 1 ;  /* 0x3ff00000181a742b */ /* 0x000fd00000000812 */
[----:B------:R-:W-:-:S08]  /*1270*/  DFMA R24, R24, R26, R24 ;  /* 0x0000001a1818722b */ /* 0x000fd00000000018 */
[----:B------:R-:W-:-:S08]  /*1280*/  DMUL R26, R24, R22 ;  /* 0x00000016181a7228 */ /* 0x000fd00000000000 */
[----:B------:R-:W-:-:S08]  /*1290*/  DFMA R28, R26, -R18, R22 ;  /* 0x800000121a1c722b */ /* 0x000fd00000000016 */
[----:B------:R-:W-:Y:S01]  /*12a0*/  DFMA R28, R24, R28, R26 ;  /* 0x0000001c181c722b */ /* 0x000fe2000000001a */
[----:B------:R-:W-:-:S04]  /*12b0*/  IADD3 R24, PT, PT, R9, -0x1, RZ ;  /* 0xffffffff09187810 */ /* 0x000fc80007ffe0ff */
[----:B------:R-:W-:Y:S01]  /*12c0*/  ISETP.GT.U32.AND P0, PT, R24, 0x7feffffe, PT ;  /* 0x7feffffe1800780c */ /* 0x000fe20003f04070 */
[----:B------:R-:W-:-:S05]  /*12d0*/  VIADD R24, R3, 0xffffffff ;  /* 0xffffffff03187836 */ /* 0x000fca0000000000 */
[----:B------:R-:W-:-:S13]  /*12e0*/  ISETP.GT.U32.OR P0, PT, R24, 0x7feffffe, P0 ;  /* 0x7feffffe1800780c */ /* 0x000fda0000704470 */
[----:B------:R-:W-:Y:S05]  /*12f0*/  @P0 BRA `(.L_x_31) ;  /* 0x0000000000700947 */ /* 0x000fea0003800000 */
[----:B------:R-:W-:Y:S02]  /*1300*/  LOP3.LUT R9, R21, 0x7ff00000, RZ, 0xc0, !PT ;  /* 0x7ff0000015097812 */ /* 0x000fe400078ec0ff */
[----:B------:R-:W-:Y:S02]  /*1310*/  MOV R16, 0x1ca00000 ;  /* 0x1ca0000000107802 */ /* 0x000fe40000000f00 */
[CC--:B------:R-:W-:Y:S02]  /*1320*/  VIADDMNMX R3, R0.reuse, -R9.reuse, 0xb9600000, !PT ;  /* 0xb960000000037446 */ /* 0x0c0fe40007800909 */
[----:B------:R-:W-:Y:S02]  /*1330*/  ISETP.GE.U32.AND P0, PT, R0, R9, PT ;  /* 0x000000090000720c */ /* 0x000fe40003f06070 */
[----:B------:R-:W-:Y:S02]  /*1340*/  VIMNMX R0, PT, PT, R3, 0x46a00000, PT ;  /* 0x46a0000003007848 */ /* 0x000fe40003fe0100 */
[----:B------:R-:W-:Y:S01]  /*1350*/  SEL R3, R16, 0x63400000, !P0 ;  /* 0x6340000010037807 */ /* 0x000fe20004000000 */
[----:B------:R-:W-:-:S04]  /*1360*/  IMAD.MOV.U32 R16, RZ, RZ, RZ ;  /* 0x000000ffff107224 */ /* 0x000fc800078e00ff */
[----:B------:R-:W-:-:S05]  /*1370*/  IMAD.IADD R0, R0, 0x1, -R3 ;  /* 0x0000000100007824 */ /* 0x000fca00078e0a03 */
[----:B------:R-:W-:-:S06]  /*1380*/  IADD3 R17, PT, PT, R0, 0x7fe00000, RZ ;  /* 0x7fe0000000117810 */ /* 0x000fcc0007ffe0ff */
[----:B------:R-:W-:-:S10]  /*1390*/  DMUL R24, R28, R16 ;  /* 0x000000101c187228 */ /* 0x000fd40000000000 */
[----:B------:R-:W-:-:S13]  /*13a0*/  FSETP.GTU.AND P0, PT, |R25|, 1.469367938527859385e-39, PT ;  /* 0x001000001900780b */ /* 0x000fda0003f0c200 */
[----:B------:R-:W-:Y:S05]  /*13b0*/  @P0 BRA `(.L_x_32) ;  /* 0x0000000000940947 */ /* 0x000fea0003800000 */
[----:B------:R-:W-:-:S06]  /*13c0*/  DFMA R18, R28, -R18, R22 ;  /* 0x800000121c12722b */ /* 0x000fcc0000000016 */
[----:B------:R-:W-:-:S04]  /*13d0*/  MOV R18, RZ ;  /* 0x000000ff00127202 */ /* 0x000fc80000000f00 */
[C---:B------:R-:W-:Y:S02]  /*13e0*/  FSETP.NEU.AND P0, PT, R19.reuse, RZ, PT ;  /* 0x000000ff1300720b */ /* 0x040fe40003f0d000 */
[----:B------:R-:W-:-:S04]  /*13f0*/  LOP3.LUT R21, R19, 0x80000000, R21, 0x48, !PT ;  /* 0x8000000013157812 */ /* 0x000fc800078e4815 */
[----:B------:R-:W-:-:S07]  /*1400*/  LOP3.LUT R19, R21, R17, RZ, 0xfc, !PT ;  /* 0x0000001115137212 */ /* 0x000fce00078efcff */
[----:B------:R-:W-:Y:S05]  /*1410*/  @!P0 BRA `(.L_x_32) ;  /* 0x00000000007c8947 */ /* 0x000fea0003800000 */
[----:B------:R-:W-:Y:S01]  /*1420*/  IMAD.MOV R17, RZ, RZ, -R0 ;  /* 0x000000ffff117224 */ /* 0x000fe200078e0a00 */
[----:B------:R-:W-:Y:S01]  /*1430*/  MOV R16, RZ ;  /* 0x000000ff00107202 */ /* 0x000fe20000000f00 */
[----:B------:R-:W-:Y:S01]  /*1440*/  DMUL.RP R18, R28, R18 ;  /* 0x000000121c127228 */ /* 0x000fe20000008000 */
[----:B------:R-:W-:-:S04]  /*1450*/  IADD3 R3, PT, PT, -R0, -0x43300000, RZ ;  /* 0xbcd0000000037810 */ /* 0x000fc80007ffe1ff */
[----:B------:R-:W-:-:S05]  /*1460*/  DFMA R16, R24, -R16, R28 ;  /* 0x800000101810722b */ /* 0x000fca000000001c */
[----:B------:R-:W-:-:S05]  /*1470*/  LOP3.LUT R21, R19, R21, RZ, 0x3c, !PT ;  /* 0x0000001513157212 */ /* 0x000fca00078e3cff */
[----:B------:R-:W-:-:S04]  /*1480*/  FSETP.NEU.AND P0, PT, |R17|, R3, PT ;  /* 0x000000031100720b */ /* 0x000fc80003f0d200 */
[----:B------:R-:W-:Y:S02]  /*1490*/  FSEL R24, R18, R24, !P0 ;  /* 0x0000001812187208 */ /* 0x000fe40004000000 */
[----:B------:R-:W-:Y:S01]  /*14a0*/  FSEL R25, R21, R25, !P0 ;  /* 0x0000001915197208 */ /* 0x000fe20004000000 */
[----:B------:R-:W-:Y:S06]  /*14b0*/  BRA `(.L_x_32) ;  /* 0x0000000000547947 */ /* 0x000fec0003800000 */
.L_x_31:
[----:B------:R-:W-:-:S14]  /*14c0*/  DSETP.NAN.AND P0, PT, R16, R16, PT ;  /* 0x000000101000722a */ /* 0x000fdc0003f08000 */
[----:B------:R-:W-:Y:S05]  /*14d0*/  @P0 BRA `(.L_x_33) ;  /* 0x0000000000440947 */ /* 0x000fea0003800000 */
[----:B------:R-:W-:-:S14]  /*14e0*/  DSETP.NAN.AND P0, PT, R20, R20, PT ;  /* 0x000000141400722a */ /* 0x000fdc0003f08000 */
[----:B------:R-:W-:Y:S05]  /*14f0*/  @P0 BRA `(.L_x_34) ;  /* 0x0000000000300947 */ /* 0x000fea0003800000 */
[----:B------:R-:W-:Y:S01]  /*1500*/  ISETP.NE.AND P0, PT, R9, R3, PT ;  /* 0x000000030900720c */ /* 0x000fe20003f05270 */
[----:B------:R-:W-:Y:S01]  /*1510*/  IMAD.MOV.U32 R24, RZ, RZ, 0x0 ;  /* 0x00000000ff187424 */ /* 0x000fe200078e00ff */
        /* <DEDUP_REMOVED lines=10> */
.L_x_34:
[----:B------:R-:W-:Y:S02]  /*15c0*/  LOP3.LUT R25, R21, 0x80000, RZ, 0xfc, !PT ;  /* 0x0008000015197812 */ /* 0x000fe400078efcff */
[----:B------:R-:W-:Y:S01]  /*15d0*/  MOV R24, R20 ;  /* 0x0000001400187202 */ /* 0x000fe20000000f00 */
[----:B------:R-:W-:Y:S06]  /*15e0*/  BRA `(.L_x_32) ;  /* 0x0000000000087947 */ /* 0x000fec0003800000 */
.L_x_33:
[----:B------:R-:W-:Y:S01]  /*15f0*/  LOP3.LUT R25, R17, 0x80000, RZ, 0xfc, !PT ;  /* 0x0008000011197812 */ /* 0x000fe200078efcff */
[----:B------:R-:W-:-:S07]  /*1600*/  IMAD.MOV.U32 R24, RZ, RZ, R16 ;  /* 0x000000ffff187224 */ /* 0x000fce00078e0010 */
.L_x_32:
[----:B------:R-:W-:Y:S05]  /*1610*/  BSYNC.RECONVERGENT B1 ;  /* 0x0000000000017941 */ /* 0x000fea0003800200 */
.L_x_30:
[----:B------:R-:W-:Y:S01]  /*1620*/  HFMA2 R31, -RZ, RZ, 0, 0 ;  /* 0x00000000ff1f7431 */ /* 0x000fe200000001ff */
[----:B------:R-:W-:Y:S01]  /*1630*/  MOV R16, R24 ;  /* 0x0000001800107202 */ /* 0x000fe20000000f00 */
[----:B------:R-:W-:Y:S02]  /*1640*/  IMAD.MOV.U32 R17, RZ, RZ, R25 ;  /* 0x000000ffff117224 */ /* 0x000fe400078e0019 */
[----:B------:R-:W-:Y:S05]  /*1650*/  RET.REL.NODEC R30 `(_Z29InstanceNormRowReduceInToTempIff7DmeanOpIffEEvPKT_iiiPT0_T1_i) ;  /* 0xffffffe81e687950 */ /* 0x000fea0003c3ffff */
.L_x_35:
        /* <DEDUP_REMOVED lines=10> */
.L_x_403:


//--------------------- .text._Z29InstanceNormRowReduceInToTempIff6DvarOpIffEEvPKT_iiiPT0_T1_i --------------------------
	.section	.text._Z29InstanceNormRowReduceInToTempIff6DvarOpIffEEvPKT_iiiPT0_T1_i,"ax",@progbits
	.align	128
        .global         _Z29InstanceNormRowReduceInToTempIff6DvarOpIffEEvPKT_iiiPT0_T1_i
        .type           _Z29InstanceNormRowReduceInToTempIff6DvarOpIffEEvPKT_iiiPT0_T1_i,@function
        .size           _Z29InstanceNormRowReduceInToTempIff6DvarOpIffEEvPKT_iiiPT0_T1_i,(.L_x_413 - _Z29InstanceNormRowReduceInToTempIff6DvarOpIffEEvPKT_iiiPT0_T1_i)
        .other          _Z29InstanceNormRowReduceInToTempIff6DvarOpIffEEvPKT_iiiPT0_T1_i,@"STO_CUDA_ENTRY STV_DEFAULT"
_Z29InstanceNormRowReduceInToTempIff6DvarOpIffEEvPKT_iiiPT0_T1_i:
.text._Z29InstanceNormRowReduceInToTempIff6DvarOpIffEEvPKT_iiiPT0_T1_i:
[----:B------:R-:W-:Y:S01]  /*0000*/  LDC R1, c[0x0][0x37c] ;  /* 0x0000df00ff017b82 */ /* 0x000fe20000000800 */
[----:B------:R-:W0:Y:S01]  /*0010*/  LDCU UR4, c[0x0][0x3c8] ;  /* 0x00007900ff0477ac */ /* 0x000e220008000800 */
[----:B------:R-:W1:Y:S01]  /*0020*/  LDCU.64 UR8, c[0x0][0x358] ;  /* 0x00006b00ff0877ac */ /* 0x000e620008000a00 */
[----:B0-----:R-:W-:-:S09]  /*0030*/  UISETP.NE.AND UP0, UPT, UR4, URZ, UPT ;  /* 0x000000ff0400728c */ /* 0x001fd2000bf05270 */
[----:B-1----:R-:W-:Y:S05]  /*0040*/  BRA.U !UP0, `(.L_x_36) ;  /* 0x0000000508d87547 */ /* 0x002fea000b800000 */
[----:B------:R-:W0:Y:S08]  /*0050*/  LDC.64 R2, c[0x0][0x388] ;  /* 0x0000e200ff027b82 */ /* 0x000e300000000a00 */
[----:B------:R-:W1:Y:S01]  /*0060*/  S2UR UR10, SR_CTAID.Y ;  /* 0x00000000000a79c3 */ /* 0x000e620000002600 */
[----:B0-----:R-:W-:-:S05]  /*0070*/  IMAD R0, R3, R2, RZ ;  /* 0x0000000203007224 */ /* 0x001fca00078e02ff */
[----:B-1----:R-:W-:-:S13]  /*0080*/  ISETP.LE.AND P0, PT, R0, UR10, PT ;  /* 0x0000000a00007c0c */ /* 0x002fda000bf03270 */
[----:B------:R-:W-:Y:S05]  /*0090*/  @P0 EXIT ;  /* 0x000000000000094d */ /* 0x000fea0003800000 */
[----:B------:R-:W0:Y:S01]  /*00a0*/  S2R R8, SR_TID.X ;  /* 0x0000000000087919 */ /* 0x000e220000002100 */
[----:B------:R-:W1:Y:S01]  /*00b0*/  LDCU UR6, c[0x0][0x360] ;  /* 0x00006c00ff0677ac */ /* 0x000e620008000800 */
[----:B------:R-:W2:Y:S01]  /*00c0*/  S2UR UR5, SR_CgaCtaId ;  /* 0x00000000000579c3 */ /* 0x000ea20000008800 */
[----:B------:R-:W-:Y:S01]  /*00d0*/  MOV R11, UR10 ;  /* 0x0000000a000b7c02 */ /* 0x000fe20008000f00 */
[----:B------:R-:W3:Y:S01]  /*00e0*/  S2R R9, SR_CTAID.X ;  /* 0x0000000000097919 */ /* 0x000ee20000002500 */
[----:B------:R-:W1:Y:S01]  /*00f0*/  LDCU UR11, c[0x0][0x370] ;  /* 0x00006e00ff0b77ac */ /* 0x000e620008000800 */
[----:B------:R-:W4:Y:S01]  /*0100*/  S2R R21, SR_LANEID ;  /* 0x0000000000157919 */ /* 0x000f220000000000 */
[----:B------:R-:W-:-:S03]  /*0110*/  UMOV UR4, 0x400 ;  /* 0x0000040000047882 */ /* 0x000fc60000000000 */
[----:B------:R-:W4:Y:S01]  /*0120*/  LDC R10, c[0x0][0x374] ;  /* 0x0000dd00ff0a7b82 */ /* 0x000f220000000800 */
[----:B-1----:R-:W-:Y:S02]  /*0130*/  UIMAD UR7, UR6, UR11, URZ ;  /* 0x0000000b060772a4 */ /* 0x002fe4000f8e02ff */
[----:B--2---:R-:W-:Y:S01]  /*0140*/  ULEA UR4, UR5, UR4, 0x18 ;  /* 0x0000000405047291 */ /* 0x004fe2000f8ec0ff */
[--C-:B0-----:R-:W-:Y:S01]  /*0150*/  SHF.R.U32.HI R13, RZ, 0x3, R8.reuse ;  /* 0x00000003ff0d7819 */ /* 0x101fe20000011608 */
[----:B---3--:R-:W-:-:S03]  /*0160*/  IMAD R12, R9, UR6, R8 ;  /* 0x00000006090c7c24 */ /* 0x008fc6000f8e0208 */
[----:B------:R-:W-:-:S07]  /*0170*/  LOP3.LUT R13, R13, 0x7c, RZ, 0xc0, !PT ;  /* 0x0000007c0d0d7812 */ /* 0x000fce00078ec0ff */
.L_x_42:
[----:B0-----:R-:W0:Y:S01]  /*0180*/  LDCU UR5, c[0x0][0x390] ;  /* 0x00007200ff0577ac */ /* 0x001e220008000800 */
[----:B------:R-:W-:Y:S01]  /*0190*/  BSSY.RECONVERGENT B0, `(.L_x_37) ;  /* 0x000003b000007945 */ /* 0x000fe20003800200 */
[----:B------:R-:W-:Y:S01]  /*01a0*/  HFMA2 R23, -RZ, RZ, 0, 0 ;  /* 0x00000000ff177431 */ /* 0x000fe200000001ff */
[----:B-1----:R-:W1:Y:S01]  /*01b0*/  LDCU UR6, c[0x0][0x3c4] ;  /* 0x00007880ff0677ac */ /* 0x002e620008000800 */
[----:B0-----:R-:W-:-:S13]  /*01c0*/  ISETP.GE.AND P0, PT, R12, UR5, PT ;  /* 0x000000050c007c0c */ /* 0x001fda000bf06270 */
[----:B-1----:R-:W-:Y:S05]  /*01d0*/  @P0 BRA `(.L_x_38) ;  /* 0x0000000000d80947 */ /* 0x002fea0003800000 */
[----:B------:R-:W0:Y:S01]  /*01e0*/  LDC R14, c[0x0][0x3c0] ;  /* 0x0000f000ff0e7b82 */ /* 0x000e220000000800 */
[----:B------:R-:W-:Y:S02]  /*01f0*/  IABS R7, R11 ;  /* 0x0000000b00077213 */ /* 0x000fe40000000000 */
[----:B------:R-:W-:-:S05]  /*0200*/  ISETP.GE.AND P2, PT, R11, RZ, PT ;  /* 0x000000ff0b00720c */ /* 0x000fca0003f46270 */
[----:B------:R-:W1:Y:S01]  /*0210*/  LDC.64 R18, c[0x0][0x3b0] ;  /* 0x0000ec00ff127b82 */ /* 0x000e620000000a00 */
[----:B0-----:R-:W-:-:S04]  /*0220*/  IABS R6, R14 ;  /* 0x0000000e00067213 */ /* 0x001fc80000000000 */
[----:B------:R-:W0:Y:S01]  /*0230*/  I2F.RP R4, R6 ;  /* 0x0000000600047306 */ /* 0x000e220000209400 */
[----:B-1----:R-:W-:-:S06]  /*0240*/  IMAD.WIDE R18, R11, 0x4, R18 ;  /* 0x000000040b127825 */ /* 0x002fcc00078e0212 */
[----:B------:R-:W2:Y:S01]  /*0250*/  LDG.E R18, desc[UR8][R18.64] ;  /* 0x0000000812127981 */ /* 0x000ea2000c1e1900 */
[----:B0-----:R-:W0:Y:S02]  /*0260*/  MUFU.RCP R4, R4 ;  /* 0x0000000400047308 */ /* 0x001e240000001000 */
[----:B0-----:R-:W-:-:S06]  /*0270*/  IADD3 R2, PT, PT, R4, 0xffffffe, RZ ;  /* 0x0ffffffe04027810 */ /* 0x001fcc0007ffe0ff */
[----:B------:R0:W1:Y:S02]  /*0280*/  F2I.FTZ.U32.TRUNC.NTZ R3, R2 ;  /* 0x0000000200037305 */ /* 0x000064000021f000 */
[----:B0-----:R-:W-:Y:S02]  /*0290*/  MOV R2, RZ ;  /* 0x000000ff00027202 */ /* 0x001fe40000000f00 */
[----:B-1----:R-:W-:-:S05]  /*02a0*/  IADD3 R5, PT, PT, RZ, -R3, RZ ;  /* 0x80000003ff057210 */ /* 0x002fca0007ffe0ff */
[----:B------:R-:W-:-:S04]  /*02b0*/  IMAD R5, R5, R6, RZ ;  /* 0x0000000605057224 */ /* 0x000fc800078e02ff */
[----:B------:R-:W-:Y:S02]  /*02c0*/  IMAD.HI.U32 R3, R3, R5, R2 ;  /* 0x0000000503037227 */ /* 0x000fe400078e0002 */
[----:B------:R-:W0:Y:S04]  /*02d0*/  LDC.64 R4, c[0x0][0x3b8] ;  /* 0x0000ee00ff047b82 */ /* 0x000e280000000a00 */
[----:B------:R-:W-:-:S05]  /*02e0*/  IMAD.HI.U32 R3, R3, R7, RZ ;  /* 0x0000000703037227 */ /* 0x000fca00078e00ff */
[----:B------:R-:W-:-:S05]  /*02f0*/  IADD3 R3, PT, PT, -R3, RZ, RZ ;  /* 0x000000ff03037210 */ /* 0x000fca0007ffe1ff */
[C---:B------:R-:W-:Y:S02]  /*0300*/  IMAD R7, R6.reuse, R3, R7 ;  /* 0x0000000306077224 */ /* 0x040fe400078e0207 */
[----:B------:R-:W1:Y:S03]  /*0310*/  LDC.64 R2, c[0x0][0x3a0] ;  /* 0x0000e800ff027b82 */ /* 0x000e660000000a00 */
[----:B------:R-:W-:-:S13]  /*0320*/  ISETP.GT.U32.AND P0, PT, R6, R7, PT ;  /* 0x000000070600720c */ /* 0x000fda0003f04070 */
[----:B------:R-:W-:-:S04]  /*0330*/  @!P0 IADD3 R7, PT, PT, R7, -R6, RZ ;  /* 0x8000000607078210 */ /* 0x000fc80007ffe0ff */
[----:B------:R-:W-:Y:S02]  /*0340*/  ISETP.GT.U32.AND P1, PT, R6, R7, PT ;  /* 0x000000070600720c */ /* 0x000fe40003f24070 */
[----:B------:R-:W-:Y:S01]  /*0350*/  ISETP.NE.AND P0, PT, R14, RZ, PT ;  /* 0x000000ff0e00720c */ /* 0x000fe20003f05270 */
[----:B0-----:R-:W-:Y:S02]  /*0360*/  IMAD.WIDE R16, R11, 0x4, R4 ;  /* 0x000000040b107825 */ /* 0x001fe400078e0204 */
[----:B------:R-:W0:Y:S03]  /*0370*/  LDC.64 R4, c[0x0][0x3a8] ;  /* 0x0000ea00ff047b82 */ /* 0x000e260000000a00 */
[----:B------:R3:W5:Y:S05]  /*0380*/  LDG.E R20, desc[UR8][R16.64] ;  /* 0x0000000810147981 */ /* 0x00076a000c1e1900 */
[----:B------:R-:W-:-:S04]  /*0390*/  @!P1 IADD3 R7, PT, PT, R7, -R6, RZ ;  /* 0x8000000607079210 */ /* 0x000fc80007ffe0ff */
[----:B------:R-:W-:Y:S02]  /*03a0*/  @!P2 IADD3 R7, PT, PT, -R7, RZ, RZ ;  /* 0x000000ff0707a210 */ /* 0x000fe40007ffe1ff */
[----:B------:R-:W-:-:S05]  /*03b0*/  @!P0 LOP3.LUT R7, RZ, R14, RZ, 0x33, !PT ;  /* 0x0000000eff078212 */ /* 0x000fca00078e33ff */
[----:B-1----:R-:W-:Y:S02]  /*03c0*/  IMAD.WIDE R14, R7, 0x4, R2 ;  /* 0x00000004070e7825 */ /* 0x002fe400078e0202 */
[----:B------:R-:W1:Y:S03]  /*03d0*/  LDC.64 R2, c[0x0][0x380] ;  /* 0x0000e000ff027b82 */ /* 0x000e660000000a00 */
[----:B------:R3:W5:Y:S01]  /*03e0*/  LDG.E R22, desc[UR8][R14.64] ;  /* 0x000000080e167981 */ /* 0x000762000c1e1900 */
[----:B------:R-:W-:Y:S02]  /*03f0*/  MOV R23, RZ ;  /* 0x000000ff00177202 */ /* 0x000fe40000000f00 */
[----:B------:R-:W-:Y:S01]  /*0400*/  MOV R24, R12 ;  /* 0x0000000c00187202 */ /* 0x000fe20000000f00 */
[----:B--2---:R-:W-:-:S04]  /*0410*/  FMUL R7, R18, R18 ;  /* 0x0000001212077220 */ /* 0x004fc80000400000 */
[----:B------:R-:W-:-:S06]  /*0420*/  FMUL R7, R18, R7 ;  /* 0x0000000712077220 */ /* 0x000fcc0000400000 */
[----:B01-3--:R-:W2:Y:S02]  /*0430*/  F2F.F64.F32 R6, R7 ;  /* 0x0000000700067310 */ /* 0x00bea40000201800 */
.L_x_39:
[----:B------:R-:W-:-:S04]  /*0440*/  IMAD R17, R11, UR6, R24 ;  /* 0x000000060b117c24 */ /* 0x000fc8000f8e0218 */
[----:B------:R-:W-:-:S04]  /*0450*/  IMAD.WIDE R14, R17, 0x4, R2 ;  /* 0x00000004110e7825 */ /* 0x000fc800078e0202 */
[----:B------:R-:W-:Y:S02]  /*0460*/  IMAD.WIDE R16, R17, 0x4, R4 ;  /* 0x0000000411107825 */ /* 0x000fe400078e0204 */
[----:B------:R-:W3:Y:S04]  /*0470*/  LDG.E.CONSTANT R15, desc[UR8][R14.64] ;  /* 0x000000080e0f7981 */ /* 0x000ee8000c1e9900 */
[----:B------:R-:W4:Y:S01]  /*0480*/  LDG.E R17, desc[UR8][R16.64] ;  /* 0x0000000810117981 */ /* 0x000f22000c1e1900 */
[----:B------:R-:W-:-:S04]  /*0490*/  IADD3 R24, PT, PT, R24, UR7, RZ ;  /* 0x0000000718187c10 */ /* 0x000fc8000fffe0ff */
[----:B------:R-:W-:Y:S01]  /*04a0*/  ISETP.GE.AND P0, PT, R24, UR5, PT ;  /* 0x0000000518007c0c */ /* 0x000fe2000bf06270 */
[----:B---3-5:R-:W-:Y:S01]  /*04b0*/  FMUL R18, R22, R15 ;  /* 0x0000000f16127220 */ /* 0x028fe20000400000 */
[----:B----4-:R-:W-:-:S04]  /*04c0*/  FADD R19, -R20, R17 ;  /* 0x0000001114137221 */ /* 0x010fc80000000100 */
[----:B------:R-:W-:-:S04]  /*04d0*/  FMUL R25, R18, R19 ;  /* 0x0000001312197220 */ /* 0x000fc80000400000 */
[----:B------:R-:W0:Y:S02]  /*04e0*/  F2F.F64.F32 R18, R25 ;  /* 0x0000001900127310 */ /* 0x000e240000201800 */
[----:B0-----:R-:W-:-:S08]  /*04f0*/  DMUL R18, R18, -0.5 ;  /* 0xbfe0000012127828 */ /* 0x001fd00000000000 */
[----:B--2---:R-:W-:-:S10]  /*0500*/  DMUL R18, R6, R18 ;  /* 0x0000001206127228 */ /* 0x004fd40000000000 */
[----:B------:R-:W0:Y:S02]  /*0510*/  F2F.F32.F64 R18, R18 ;  /* 0x0000001200127310 */ /* 0x000e240000301000 */
[----:B0-----:R-:W-:Y:S01]  /*0520*/  FADD R23, R18, R23 ;  /* 0x0000001712177221 */ /* 0x001fe20000000000 */
[----:B------:R-:W-:Y:S06]  /*0530*/  @!P0 BRA `(.L_x_39) ;  /* 0xfffffffc00c08947 */ /* 0x000fec000383ffff */
.L_x_38:
[----:B------:R-:W-:Y:S05]  /*0540*/  BSYNC.RECONVERGENT B0 ;  /* 0x0000000000007941 */ /* 0x000fea0003800200 */
.L_x_37:
[----:B------:R-:W0:Y:S01]  /*0550*/  SHFL.DOWN P0, R2, R23, 0x1, 0x1f ;  /* 0x08201f0017027f89 */ /* 0x000e220000000000 */
[----:B----4-:R-:W-:Y:S01]  /*0560*/  ISETP.NE.AND P1, PT, R21, RZ, PT ;  /* 0x000000ff1500720c */ /* 0x010fe20003f25270 */
        /* <DEDUP_REMOVED lines=19> */
[----:B------:R-:W3:Y:S04]  /*06a0*/  LDS.128 R4, [UR5+0x10] ;  /* 0x00001005ff047984 */ /* 0x000ee80008000c00 */
[----:B------:R-:W4:Y:S01]  /*06b0*/  LDS.64 R2, [UR5+0x20] ;  /* 0x00002005ff027984 */ /* 0x000f220008000a00 */
[----:B-1----:R-:W-:-:S04]  /*06c0*/  FADD R17, R16, R17 ;  /* 0x0000001110117221 */ /* 0x002fc80000000000 */
[----:B---3--:R-:W-:-:S04]  /*06d0*/  FADD R4, R17, R4 ;  /* 0x0000000411047221 */ /* 0x008fc80000000000 */
[----:B------:R-:W-:-:S04]  /*06e0*/  FADD R5, R4, R5 ;  /* 0x0000000504057221 */ /* 0x000fc80000000000 */
[----:B------:R-:W-:Y:S01]  /*06f0*/  FADD R6, R5, R6 ;  /* 0x0000000605067221 */ /* 0x000fe20000000000 */
[----:B------:R-:W-:-:S03]  /*0700*/  IMAD R5, R11, UR11, R9 ;  /* 0x0000000b0b057c24 */ /* 0x000fc6000f8e0209 */
[----:B------:R-:W-:Y:S01]  /*0710*/  FADD R7, R6, R7 ;  /* 0x0000000706077221 */ /* 0x000fe20000000000 */
[----:B--2---:R-:W-:-:S04]  /*0720*/  IMAD.WIDE.U32 R14, R5, 0x4, R14 ;  /* 0x00000004050e7825 */ /* 0x004fc800078e000e */
[----:B----4-:R-:W-:-:S04]  /*0730*/  FADD R2, R7, R2 ;  /* 0x0000000207027221 */ /* 0x010fc80000000000 */
[----:B------:R-:W-:-:S05]  /*0740*/  FADD R3, R2, R3 ;  /* 0x0000000302037221 */ /* 0x000fca0000000000 */
[----:B------:R1:W-:Y:S02]  /*0750*/  STG.E desc[UR8][R14.64], R3 ;  /* 0x000000030e007986 */ /* 0x0003e4000c101908 */
.L_x_41:
[----:B------:R-:W-:Y:S05]  /*0760*/  BSYNC.RECONVERGENT B0 ;  /* 0x0000000000007941 */ /* 0x000fea0003800200 */
.L_x_40:
[----:B------:R-:W-:-:S04]  /*0770*/  IADD3 R11, PT, PT, R10, R11, RZ ;  /* 0x0000000b0a0b7210 */ /* 0x000fc80007ffe0ff */
[----:B------:R-:W-:-:S13]  /*0780*/  ISETP.GE.AND P0, PT, R11, R0, PT ;  /* 0x000000000b00720c */ /* 0x000fda0003f06270 */
[----:B------:R-:W-:Y:S05]  /*0790*/  @!P0 BRA `(.L_x_42) ;  /* 0xfffffff800788947 */ /* 0x000fea000383ffff */
[----:B------:R-:W-:Y:S05]  /*07a0*/  EXIT ;  /* 0x000000000000794d */ /* 0x000fea0003800000 */
.L_x_36:
        /* <DEDUP_REMOVED lines=14> */
[----:B------:R-:W-:Y:S01]  /*0890*/  MOV R18, RZ ;  /* 0x000000ff00127202 */ /* 0x000fe20000000f00 */
[----:B------:R-:W1:Y:S01]  /*08a0*/  LDCU UR6, c[0x0][0x3c4] ;  /* 0x00007880ff0677ac */ /* 0x000e620008000800 */
[----:B0-----:R-:W-:-:S13]  /*08b0*/  ISETP.GE.AND P0, PT, R15, UR5, PT ;  /* 0x000000050f007c0c */ /* 0x001fda000bf06270 */
[----:B-1----:R-:W-:Y:S05]  /*08c0*/  @P0 BRA `(.L_x_44) ;  /* 0x0000000000fc0947 */ /* 0x002fea0003800000 */
[----:B------:R-:W-:Y:S01]  /*08d0*/  IABS R6, R19 ;  /* 0x0000001300067213 */ /* 0x000fe20000000000 */
[----:B------:R-:W0:Y:S01]  /*08e0*/  LDC R16, c[0x0][0x3c0] ;  /* 0x0000f000ff107b82 */ /* 0x000e220000000800 */
[----:B------:R-:W-:Y:S02]  /*08f0*/  IABS R7, R14 ;  /* 0x0000000e00077213 */ /* 0x000fe40000000000 */
[----:B------:R-:W1:Y:S05]  /*0900*/  I2F.RP R4, R6 ;  /* 0x0000000600047306 */ /* 0x000e6a0000209400 */
[----:B------:R-:W2:Y:S08]  /*0910*/  LDC.64 R8, c[0x0][0x3b0] ;  /* 0x0000ec00ff087b82 */ /* 0x000eb00000000a00 */
[----:B------:R-:W3:Y:S01]  /*0920*/  LDC.64 R12, c[0x0][0x3a0] ;  /* 0x0000e800ff0c7b82 */ /* 0x000ee20000000a00 */
[----:B-1----:R-:W1:Y:S07]  /*0930*/  MUFU.RCP R4, R4 ;  /* 0x0000000400047308 */ /* 0x002e6e0000001000 */
[----:B------:R-:W4:Y:S01]  /*0940*/  LDC.64 R10, c[0x0][0x3b8] ;  /* 0x0000ee00ff0a7b82 */ /* 0x000f220000000a00 */
[----:B-1----:R-:W-:-:S04]  /*0950*/  IADD3 R2, PT, PT, R4, 0xffffffe, RZ ;  /* 0x0ffffffe04027810 */ /* 0x002fc80007ffe0ff */
[----:B------:R1:W0:Y:S02]  /*0960*/  F2I.FTZ.U32.TRUNC.NTZ R3, R2 ;  /* 0x0000000200037305 */ /* 0x000224000021f000 */
[----:B-1----:R-:W-:Y:S01]  /*0970*/  HFMA2 R2, -RZ, RZ, 0, 0 ;  /* 0x00000000ff027431 */ /* 0x002fe200000001ff */
[----:B0-----:R-:W-:-:S05]  /*0980*/  IADD3 R5, PT, PT, RZ, -R3, RZ ;  /* 0x80000003ff057210 */ /* 0x001fca0007ffe0ff */
[----:B------:R-:W-:-:S04]  /*0990*/  IMAD R5, R5, R6, RZ ;  /* 0x0000000605057224 */ /* 0x000fc800078e02ff */
[----:B------:R-:W-:Y:S01]  /*09a0*/  IMAD.HI.U32 R3, R3, R5, R2 ;  /* 0x0000000503037227 */ /* 0x000fe200078e0002 */
[----:B------:R-:W-:Y:S02]  /*09b0*/  MOV R5, R7 ;  /* 0x0000000700057202 */ /* 0x000fe40000000f00 */
[----:B------:R-:W-:-:S03]  /*09c0*/  LOP3.LUT R2, R14, R19, RZ, 0x3c, !PT ;  /* 0x000000130e027212 */ /* 0x000fc600078e3cff */
[----:B------:R-:W-:Y:S01]  /*09d0*/  IMAD.HI.U32 R17, R3, R5, RZ ;  /* 0x0000000503117227 */ /* 0x000fe200078e00ff */
[----:B------:R-:W-:-:S04]  /*09e0*/  ISETP.GE.AND P1, PT, R2, RZ, PT ;  /* 0x000000ff0200720c */ /* 0x000fc80003f26270 */
[----:B------:R-:W-:-:S05]  /*09f0*/  IADD3 R3, PT, PT, -R17, RZ, RZ ;  /* 0x000000ff11037210 */ /* 0x000fca0007ffe1ff */
[C---:B------:R-:W-:Y:S02]  /*0a00*/  IMAD R3, R6.reuse, R3, R5 ;  /* 0x0000000306037224 */ /* 0x040fe400078e0205 */
[----:B------:R-:W0:Y:S03]  /*0a10*/  LDC.64 R4, c[0x0][0x3a8] ;  /* 0x0000ea00ff047b82 */ /* 0x000e260000000a00 */
[----:B------:R-:W-:-:S13]  /*0a20*/  ISETP.GT.U32.AND P2, PT, R6, R3, PT ;  /* 0x000000030600720c */ /* 0x000fda0003f44070 */
[-C--:B------:R-:W-:Y:S02]  /*0a30*/  @!P2 IADD3 R3, PT, PT, R3, -R6.reuse, RZ ;  /* 0x800000060303a210 */ /* 0x080fe40007ffe0ff */
[----:B------:R-:W-:Y:S02]  /*0a40*/  @!P2 IADD3 R17, PT, PT, R17, 0x1, RZ ;  /* 0x000000011111a810 */ /* 0x000fe40007ffe0ff */
[----:B------:R-:W-:Y:S02]  /*0a50*/  ISETP.GE.U32.AND P0, PT, R3, R6, PT ;  /* 0x000000060300720c */ /* 0x000fe40003f06070 */
[----:B------:R-:W-:-:S11]  /*0a60*/  ISETP.NE.AND P2, PT, R19, RZ, PT ;  /* 0x000000ff1300720c */ /* 0x000fd60003f45270 */
[----:B------:R-:W-:-:S04]  /*0a70*/  @P0 IADD3 R17, PT, PT, R17, 0x1, RZ ;  /* 0x0000000111110810 */ /* 0x000fc80007ffe0ff */
[----:B------:R-:W-:Y:S02]  /*0a80*/  @!P1 IADD3 R17, PT, PT, -R17, RZ, RZ ;  /* 0x000000ff11119210 */ /* 0x000fe40007ffe1ff */
[----:B------:R-:W-:-:S04]  /*0a90*/  @!P2 LOP3.LUT R17, RZ, R19, RZ, 0x33, !PT ;  /* 0x00000013ff11a212 */ /* 0x000fc800078e33ff */
[----:B------:R-:W-:-:S05]  /*0aa0*/  IADD3 R2, PT, PT, -R17, RZ, RZ ;  /* 0x000000ff11027210 */ /* 0x000fca0007ffe1ff */
[----:B------:R-:W-:-:S04]  /*0ab0*/  IMAD R19, R19, R2, R14 ;  /* 0x0000000213137224 */ /* 0x000fc800078e020e */
[----:B------:R-:W-:-:S04]  /*0ac0*/  IMAD R3, R17, R16, R19 ;  /* 0x0000001011037224 */ /* 0x000fc800078e0213 */
[----:B--2---:R-:W-:-:S06]  /*0ad0*/  IMAD.WIDE R8, R3, 0x4, R8 ;  /* 0x0000000403087825 */ /* 0x004fcc00078e0208 */
[----:B------:R-:W2:Y:S01]  /*0ae0*/  LDG.E R8, desc[UR8][R8.64] ;  /* 0x0000000808087981 */ /* 0x000ea2000c1e1900 */
[----:B---3--:R-:W-:-:S04]  /*0af0*/  IMAD.WIDE R12, R19, 0x4, R12 ;  /* 0x00000004130c7825 */ /* 0x008fc800078e020c */
[----:B----4-:R-:W-:Y:S01]  /*0b00*/  IMAD.WIDE R10, R3, 0x4, R10 ;  /* 0x00000004030a7825 */ /* 0x010fe200078e020a */
[----:B------:R1:W5:Y:S01]  /*0b10*/  LDG.E R20, desc[UR8][R12.64] ;  /* 0x000000080c147981 */ /* 0x000362000c1e1900 */
[----:B------:R-:W3:Y:S03]  /*0b20*/  LDC.64 R2, c[0x0][0x380] ;  /* 0x0000e000ff027b82 */ /* 0x000ee60000000a00 */
[----:B------:R1:W5:Y:S01]  /*0b30*/  LDG.E R21, desc[UR8][R10.64] ;  /* 0x000000080a157981 */ /* 0x000362000c1e1900 */
[----:B------:R-:W4:Y:S01]  /*0b40*/  LDCU UR4, c[0x0][0x374] ;  /* 0x00006e80ff0477ac */ /* 0x000f220008000800 */
[----:B------:R-:W-:Y:S01]  /*0b50*/  HFMA2 R18, -RZ, RZ, 0, 0 ;  /* 0x00000000ff127431 */ /* 0x000fe200000001ff */
[----:B------:R-:W-:Y:S01]  /*0b60*/  MOV R23, R15 ;  /* 0x0000000f00177202 */ /* 0x000fe20000000f00 */
[----:B----4-:R-:W-:Y:S02]  /*0b70*/  IMAD R22, R0, UR4, RZ ;  /* 0x0000000400167c24 */ /* 0x010fe4000f8e02ff */
[----:B--2---:R-:W-:-:S04]  /*0b80*/  FMUL R7, R8, R8 ;  /* 0x0000000808077220 */ /* 0x004fc80000400000 */
[----:B------:R-:W-:-:S06]  /*0b90*/  FMUL R7, R8, R7 ;  /* 0x0000000708077220 */ /* 0x000fcc0000400000 */
[----:B01-3--:R-:W2:Y:S02]  /*0ba0*/  F2F.F64.F32 R6, R7 ;  /* 0x0000000700067310 */ /* 0x00bea40000201800 */
.L_x_45:
[----:B------:R-:W-:-:S04]  /*0bb0*/  IMAD R8, R17, UR6, R23 ;  /* 0x0000000611087c24 */ /* 0x000fc8000f8e0217 */
[----:B------:R-:W-:-:S04]  /*0bc0*/  IMAD R11, R8, R16, R19 ;  /* 0x00000010080b7224 */ /* 0x000fc800078e0213 */
[----:B------:R-:W-:-:S04]  /*0bd0*/  IMAD.WIDE R8, R11, 0x4, R2 ;  /* 0x000000040b087825 */ /* 0x000fc800078e0202 */
[----:B------:R-:W-:Y:S02]  /*0be0*/  IMAD.WIDE R10, R11, 0x4, R4 ;  /* 0x000000040b0a7825 */ /* 0x000fe400078e0204 */
[----:B------:R-:W3:Y:S04]  /*0bf0*/  LDG.E.CONSTANT R9, desc[UR8][R8.64] ;  /* 0x0000000808097981 */ /* 0x000ee8000c1e9900 */
[----:B------:R-:W4:Y:S01]  /*0c00*/  LDG.E R10, desc[UR8][R10.64] ;  /* 0x000000080a0a7981 */ /* 0x000f22000c1e1900 */
[----:B------:R-:W-:-:S04]  /*0c10*/  IADD3 R23, PT, PT, R22, R23, RZ ;  /* 0x0000001716177210 */ /* 0x000fc80007ffe0ff */
        /* <DEDUP_REMOVED lines=10> */
.L_x_44:
[----:B------:R-:W-:Y:S05]  /*0cc0*/  BSYNC.RECONVERGENT B0 ;  /* 0x0000000000007941 */ /* 0x000fea0003800200 */
.L_x_43:
[----:B------:R-:W0:Y:S01]  /*0cd0*/  LDCU UR4, c[0x0][0x374] ;  /* 0x00006e80ff0477ac */ /* 0x000e220008000800 */
[----:B------:R-:W1:Y:S01]  /*0ce0*/  LDC.64 R2, c[0x0][0x398] ;  /* 0x0000e600ff027b82 */ /* 0x000e620000000a00 */
[----:B0-----:R-:W-:-:S04]  /*0cf0*/  IMAD R0, R0, UR4, RZ ;  /* 0x0000000400007c24 */ /* 0x001fc8000f8e02ff */
[----:B------:R-:W-:-:S04]  /*0d00*/  IMAD R15, R14, R0, R15 ;  /* 0x000000000e0f7224 */ /* 0x000fc800078e020f */
[----:B-1----:R-:W-:-:S05]  /*0d10*/  IMAD.WIDE.U32 R2, R15, 0x4, R2 ;  /* 0x000000040f027825 */ /* 0x002fca00078e0002 */
[----:B------:R-:W-:Y:S01]  /*0d20*/  STG.E desc[UR8][R2.64], R18 ;  /* 0x0000001202007986 */ /* 0x000fe2000c101908 */
[----:B------:R-:W-:Y:S05]  /*0d30*/  EXIT ;  /* 0x000000000000794d */ /* 0x000fea0003800000 */
.L_x_46:
        /* <DEDUP_REMOVED lines=12> */
.L_x_413:


//--------------------- .text._Z30InstanceNormRowReduceTempToOutIf7DmeanOpIffEEvPKT_iiiPS2_T0_ --------------------------
	.section	.text._Z30InstanceNormRowReduceTempToOutIf7DmeanOpIffEEvPKT_iiiPS2_T0_,"ax",@progbits
	.align	128
        .global         _Z30InstanceNormRowReduceTempToOutIf7DmeanOpIffEEvPKT_iiiPS2_T0_
        .type           _Z30InstanceNormRowReduceTempToOutIf7DmeanOpIffEEvPKT_iiiPS2_T0_,@function
        .size           _Z30InstanceNormRowReduceTempToOutIf7DmeanOpIffEEvPKT_iiiPS2_T0_,(.L_x_414 - _Z30InstanceNormRowReduceTempToOutIf7DmeanOpIffEEvPKT_iiiPS2_T0_)
        .other          _Z30InstanceNormRowReduceTempToOutIf7DmeanOpIffEEvPKT_iiiPS2_T0_,@"STO_CUDA_ENTRY STV_DEFAULT"
_Z30InstanceNormRowReduceTempToOutIf7DmeanOpIffEEvPKT_iiiPS2_T0_:
.text._Z30InstanceNormRowReduceTempToOutIf7DmeanOpIffEEvPKT_iiiPS2_T0_:
[----:B------:R-:W-:Y:S08]  /*0000*/  LDC R1, c[0x0][0x37c] ;  /* 0x0000df00ff017b82 */ /* 0x000ff00000000800 */
[----:B------:R-:W0:Y:S08]  /*0010*/  LDC.64 R2, c[0x0][0x388] ;  /* 0x0000e200ff027b82 */ /* 0x000e300000000a00 */
[----:B------:R-:W1:Y:S01]  /*0020*/  S2UR UR8, SR_CTAID.X ;  /* 0x00000000000879c3 */ /* 0x000e620000002500 */
[----:B0-----:R-:W-:-:S05]  /*0030*/  IMAD R0, R3, R2, RZ ;  /* 0x0000000203007224 */ /* 0x001fca00078e02ff */
[----:B-1----:R-:W-:-:S13]  /*0040*/  ISETP.LE.AND P0, PT, R0, UR8, PT ;  /* 0x0000000800007c0c */ /* 0x002fda000bf03270 */
[----:B------:R-:W-:Y:S05]  /*0050*/  @P0 EXIT ;  /* 0x000000000000094d */ /* 0x000fea0003800000 */
[----:B------:R-:W0:Y:S01]  /*0060*/  S2R R10, SR_TID.X ;  /* 0x00000000000a7919 */ /* 0x000e220000002100 */
[----:B------:R-:W1:Y:S01]  /*0070*/  LDCU UR4, c[0x0][0x390] ;  /* 0x00007200ff0477ac */ /* 0x000e620008000800 */
[----:B------:R-:W2:Y:S01]  /*0080*/  S2UR UR5, SR_CgaCtaId ;  /* 0x00000000000579c3 */ /* 0x000ea20000008800 */
[----:B------:R-:W-:Y:S01]  /*0090*/  MOV R13, UR8 ;  /* 0x00000008000d7c02 */ /* 0x000fe20008000f00 */
[----:B------:R-:W3:Y:S01]  /*00a0*/  S2R R17, SR_LANEID ;  /* 0x0000000000117919 */ /* 0x000ee20000000000 */
[----:B------:R-:W4:Y:S01]  /*00b0*/  LDCU.64 UR6, c[0x0][0x380] ;  /* 0x00007000ff0677ac */ /* 0x000f220008000a00 */
[----:B------:R-:W0:Y:S04]  /*00c0*/  LDCU.64 UR10, c[0x0][0x358] ;  /* 0x00006b00ff0a77ac */ /* 0x000e280008000a00 */
[----:B------:R-:W3:Y:S01]  /*00d0*/  LDC R12, c[0x0][0x370] ;  /* 0x0000dc00ff0c7b82 */ /* 0x000ee20000000800 */
[----:B----4-:R-:W-:-:S04]  /*00e0*/  UIADD3 UR6, UP0, UPT, UR6, 0x2000, URZ ;  /* 0x0000200006067890 */ /* 0x010fc8000ff1e0ff */
[----:B------:R-:W-:Y:S01]  /*00f0*/  UIADD3.X UR7, UPT, UPT, URZ, UR7, URZ, UP0, !UPT ;  /* 0x00000007ff077290 */ /* 0x000fe200087fe4ff */
[----:B0-----:R-:W-:Y:S02]  /*0100*/  LOP3.LUT R11, RZ, R10, RZ, 0x33, !PT ;  /* 0x0000000aff0b7212 */ /* 0x001fe400078e33ff */
[----:B------:R-:W-:Y:S02]  /*0110*/  SHF.R.U32.HI R14, RZ, 0x3, R10 ;  /* 0x00000003ff0e7819 */ /* 0x000fe4000001160a */
[----:B-1----:R-:W-:Y:S01]  /*0120*/  IADD3 R11, PT, PT, R11, UR4, RZ ;  /* 0x000000040b0b7c10 */ /* 0x002fe2000fffe0ff */
[----:B------:R-:W-:Y:S01]  /*0130*/  UMOV UR4, 0x400 ;  /* 0x0000040000047882 */ /* 0x000fe20000000000 */
[----:B------:R-:W-:Y:S01]  /*0140*/  LOP3.LUT R14, R14, 0x7c, RZ, 0xc0, !PT ;  /* 0x0000007c0e0e7812 */ /* 0x000fe200078ec0ff */
[----:B--2---:R-:W-:Y:S01]  /*0150*/  ULEA UR4, UR5, UR4, 0x18 ;  /* 0x0000000405047291 */ /* 0x004fe2000f8ec0ff */
[----:B------:R-:W-:-:S04]  /*0160*/  LEA.HI R15, R11, 0x1, RZ, 0x18 ;  /* 0x000000010b0f7811 */ /* 0x000fc800078fc0ff */
[C---:B------:R-:W-:Y:S02]  /*0170*/  LOP3.LUT R18, R15.reuse, 0xf, RZ, 0xc0, !PT ;  /* 0x0000000f0f127812 */ /* 0x040fe400078ec0ff */
[----:B------:R-:W-:Y:S02]  /*0180*/  LOP3.LUT R19, R15, 0x7, RZ, 0xc0, !PT ;  /* 0x000000070f137812 */ /* 0x000fe400078ec0ff */
[----:B------:R-:W-:Y:S02]  /*0190*/  IADD3 R2, PT, PT, R18, -0x1, RZ ;  /* 0xffffffff12027810 */ /* 0x000fe40007ffe0ff */
[----:B------:R-:W-:Y:S02]  /*01a0*/  IADD3 R3, PT, PT, R19, -0x1, RZ ;  /* 0xffffffff13037810 */ /* 0x000fe40007ffe0ff */
[----:B------:R-:W-:Y:S02]  /*01b0*/  LOP3.LUT R16, R15, 0x1fffff0, RZ, 0xc0, !PT ;  /* 0x01fffff00f107812 */ /* 0x000fe400078ec0ff */
[----:B------:R-:W-:-:S02]  /*01c0*/  ISETP.GE.U32.AND P0, PT, R2, 0x7, PT ;  /* 0x000000070200780c */ /* 0x000fc40003f06070 */
[----:B------:R-:W-:Y:S02]  /*01d0*/  ISETP.GE.U32.AND P1, PT, R3, 0x3, PT ;  /* 0x000000030300780c */ /* 0x000fe40003f26070 */
[----:B------:R-:W-:Y:S02]  /*01e0*/  LOP3.LUT R15, R15, 0x3, RZ, 0xc0, !PT ;  /* 0x000000030f0f7812 */ /* 0x000fe400078ec0ff */
[----:B---3--:R-:W-:-:S09]  /*01f0*/  IADD3 R16, PT, PT, -R16, RZ, RZ ;  /* 0x000000ff10107210 */ /* 0x008fd20007ffe1ff */
.L_x_58:
[----:B0-----:R-:W0:Y:S01]  /*0200*/  LDCU UR5, c[0x0][0x390] ;  /* 0x00007200ff0577ac */ /* 0x001e220008000800 */
[----:B------:R-:W-:Y:S01]  /*0210*/  BSSY.RECONVERGENT B0, `(.L_x_47) ;  /* 0x000006e000007945 */ /* 0x000fe20003800200 */
[----:B------:R-:W-:Y:S01]  /*0220*/  HFMA2 R20, -RZ, RZ, 0, 0 ;  /* 0x00000000ff147431 */ /* 0x000fe200000001ff */
[----:B0-----:R-:W-:-:S13]  /*0230*/  ISETP.GE.AND P2, PT, R10, UR5, PT ;  /* 0x000000050a007c0c */ /* 0x001fda000bf46270 */
[----:B-1----:R-:W-:Y:S05]  /*0240*/  @P2 BRA `(.L_x_48) ;  /* 0x0000000400a82947 */ /* 0x002fea0003800000 */
[----:B------:R-:W-:Y:S01]  /*0250*/  ISETP.GE.U32.AND P3, PT, R11, 0xf00, PT ;  /* 0x00000f000b00780c */ /* 0x000fe20003f66070 */
[----:B------:R-:W-:Y:S01]  /*0260*/  BSSY.RECONVERGENT B1, `(.L_x_49) ;  /* 0x0000031000017945 */ /* 0x000fe20003800200 */
[----:B------:R-:W-:Y:S02]  /*0270*/  ISETP.NE.AND P2, PT, R18, RZ, PT ;  /* 0x000000ff1200720c */ /* 0x000fe40003f45270 */
[----:B------:R-:W-:Y:S02]  /*0280*/  MOV R20, RZ ;  /* 0x000000ff00147202 */ /* 0x000fe40000000f00 */
[----:B------:R-:W-:-:S07]  /*0290*/  MOV R4, R10 ;  /* 0x0000000a00047202 */ /* 0x000fce0000000f00 */
[----:B------:R-:W-:Y:S05]  /*02a0*/  @!P3 BRA `(.L_x_50) ;  /* 0x0000000000b0b947 */ /* 0x000fea0003800000 */
[----:B------:R-:W-:Y:S01]  /*02b0*/  IMAD R5, R13, UR5, R10 ;  /* 0x000000050d057c24 */ /* 0x000fe2000f8e020a */
[----:B------:R-:W-:Y:S02]  /*02c0*/  MOV R20, RZ ;  /* 0x000000ff00147202 */ /* 0x000fe40000000f00 */
[----:B------:R-:W-:Y:S02]  /*02d0*/  MOV R6, R16 ;  /* 0x0000001000067202 */ /* 0x000fe40000000f00 */
[----:B------:R-:W-:-:S07]  /*02e0*/  MOV R4, R10 ;  /* 0x0000000a00047202 */ /* 0x000fce0000000f00 */
.L_x_51:
[----:B------:R-:W-:Y:S02]  /*02f0*/  MOV R2, UR6 ;  /* 0x0000000600027c02 */ /* 0x000fe40008000f00 */
[----:B------:R-:W-:-:S03]  /*0300*/  MOV R3, UR7 ;  /* 0x0000000700037c02 */ /* 0x000fc60008000f00 */
[----:B------:R-:W-:-:S05]  /*0310*/  IMAD.WIDE R2, R5, 0x4, R2 ;  /* 0x0000000405027825 */ /* 0x000fca00078e0202 */
[----:B------:R-:W2:Y:S04]  /*0320*/  LDG.E.CONSTANT R21, desc[UR10][R2.64+-0x2000] ;  /* 0xffe0000a02157981 */ /* 0x000ea8000c1e9900 */
[----:B------:R-:W3:Y:S04]  /*0330*/  LDG.E.CONSTANT R27, desc[UR10][R2.64+-0x1c00] ;  /* 0xffe4000a021b7981 */ /* 0x000ee8000c1e9900 */
[----:B------:R-:W4:Y:S04]  /*0340*/  LDG.E.CONSTANT R25, desc[UR10][R2.64+-0x1800] ;  /* 0xffe8000a02197981 */ /* 0x000f28000c1e9900 */
[----:B------:R-:W5:Y:S04]  /*0350*/  LDG.E.CONSTANT R24, desc[UR10][R2.64+-0x1400] ;  /* 0xffec000a02187981 */ /* 0x000f68000c1e9900 */
[----:B------:R-:W5:Y:S04]  /*0360*/  LDG.E.CONSTANT R23, desc[UR10][R2.64+-0x1000] ;  /* 0xfff0000a02177981 */ /* 0x000f68000c1e9900 */
[----:B------:R-:W5:Y:S04]  /*0370*/  LDG.E.CONSTANT R22, desc[UR10][R2.64+-0xc00] ;  /* 0xfff4000a02167981 */ /* 0x000f68000c1e9900 */
[----:B------:R-:W5:Y:S04]  /*0380*/  LDG.E.CONSTANT R7, desc[UR10][R2.64+-0x800] ;  /* 0xfff8000a02077981 */ /* 0x000f68000c1e9900 */
[----:B------:R-:W5:Y:S04]  /*0390*/  LDG.E.CONSTANT R9, desc[UR10][R2.64+-0x400] ;  /* 0xfffc000a02097981 */ /* 0x000f68000c1e9900 */
[----:B------:R-:W5:Y:S01]  /*03a0*/  LDG.E.CONSTANT R8, desc[UR10][R2.64] ;  /* 0x0000000a02087981 */ /* 0x000f62000c1e9900 */
[----:B--2---:R-:W-:-:S03]  /*03b0*/  FADD R20, R21, R20 ;  /* 0x0000001415147221 */ /* 0x004fc60000000000 */
[----:B------:R-:W2:Y:S01]  /*03c0*/  LDG.E.CONSTANT R21, desc[UR10][R2.64+0x400] ;  /* 0x0004000a02157981 */ /* 0x000ea2000c1e9900 */
[----:B---3--:R-:W-:-:S03]  /*03d0*/  FADD R26, R20, R27 ;  /* 0x0000001b141a7221 */ /* 0x008fc60000000000 */
[----:B------:R-:W3:Y:S01]  /*03e0*/  LDG.E.CONSTANT R20, desc[UR10][R2.64+0x800] ;  /* 0x0008000a02147981 */ /* 0x000ee2000c1e9900 */
[----:B----4-:R-:W-:-:S03]  /*03f0*/  FADD R27, R26, R25 ;  /* 0x000000191a1b7221 */ /* 0x010fc60000000000 */
[----:B------:R-:W4:Y:S01]  /*0400*/  LDG.E.CONSTANT R25, desc[UR10][R2.64+0xc00] ;  /* 0x000c000a02197981 */ /* 0x000f22000c1e9900 */
[----:B-----5:R-:W-:-:S03]  /*0410*/  FADD R26, R27, R24 ;  /* 0x000000181b1a7221 */ /* 0x020fc60000000000 */
[----:B------:R-:W5:Y:S01]  /*0420*/  LDG.E.CONSTANT R24, desc[UR10][R2.64+0x1000] ;  /* 0x0010000a02187981 */ /* 0x000f62000c1e9900 */
[----:B------:R-:W-:-:S03]  /*0430*/  FADD R27, R26, R23 ;  /* 0x000000171a1b7221 */ /* 0x000fc60000000000 */
[----:B------:R-:W5:Y:S01]  /*0440*/  LDG.E.CONSTANT R23, desc[UR10][R2.64+0x1400] ;  /* 0x0014000a02177981 */ /* 0x000f62000c1e9900 */
[----:B------:R-:W-:-:S03]  /*0450*/  FADD R28, R27, R22 ;  /* 0x000000161b1c7221 */ /* 0x000fc60000000000 */
[----:B------:R-:W5:Y:S04]  /*0460*/  LDG.E.CONSTANT R22, desc[UR10][R2.64+0x1800] ;  /* 0x0018000a02167981 */ /* 0x000f68000c1e9900 */
[----:B------:R-:W5:Y:S01]  /*0470*/  LDG.E.CONSTANT R26, desc[UR10][R2.64+0x1c00] ;  /* 0x001c000a021a7981 */ /* 0x000f62000c1e9900 */
[----:B------:R-:W-:Y:S01]  /*0480*/  FADD R28, R28, R7 ;  /* 0x000000071c1c7221 */ /* 0x000fe20000000000 */
[----:B------:R-:W-:Y:S02]  /*0490*/  IADD3 R6, PT, PT, R6, 0x10, RZ ;  /* 0x0000001006067810 */ /* 0x000fe40007ffe0ff */
[----:B------:R-:W-:Y:S01]  /*04a0*/  IADD3 R4, PT, PT, R4, 0x1000, RZ ;  /* 0x0000100004047810 */ /* 0x000fe20007ffe0ff */
[----:B------:R-:W-:Y:S01]  /*04b0*/  FADD R9, R28, R9 ;  /* 0x000000091c097221 */ /* 0x000fe20000000000 */
[----:B------:R-:W-:-:S02]  /*04c0*/  ISETP.NE.AND P3, PT, R6, RZ, PT ;  /* 0x000000ff0600720c */ /* 0x000fc40003f65270 */
[----:B------:R-:W-:Y:S01]  /*04d0*/  IADD3 R5, PT, PT, R5, 0x1000, RZ ;  /* 0x0000100005057810 */ /* 0x000fe20007ffe0ff */
[----:B------:R-:W-:-:S04]  /*04e0*/  FADD R8, R9, R8 ;  /* 0x0000000809087221 */ /* 0x000fc80000000000 */
[----:B--2---:R-:W-:-:S04]  /*04f0*/  FADD R21, R8, R21 ;  /* 0x0000001508157221 */ /* 0x004fc80000000000 */
[----:B---3--:R-:W-:-:S04]  /*0500*/  FADD R20, R21, R20 ;  /* 0x0000001415147221 */ /* 0x008fc80000000000 */
[----:B----4-:R-:W-:-:S04]  /*0510*/  FADD R25, R20, R25 ;  /* 0x0000001914197221 */ /* 0x010fc80000000000 */
[----:B-----5:R-:W-:-:S04]  /*0520*/  FADD R24, R25, R24 ;  /* 0x0000001819187221 */ /* 0x020fc80000000000 */
[----:B------:R-:W-:-:S04]  /*0530*/  FADD R23, R24, R23 ;  /* 0x0000001718177221 */ /* 0x000fc80000000000 */
[----:B------:R-:W-:-:S04]  /*0540*/  FADD R23, R23, R22 ;  /* 0x0000001617177221 */ /* 0x000fc80000000000 */
[----:B------:R-:W-:Y:S01]  /*0550*/  FADD R20, R23, R26 ;  /* 0x0000001a17147221 */ /* 0x000fe20000000000 */
[----:B------:R-:W-:Y:S06]  /*0560*/  @P3 BRA `(.L_x_51) ;  /* 0xfffffffc00603947 */ /* 0x000fec000383ffff */
.L_x_50:
[----:B------:R-:W-:Y:S05]  /*0570*/  BSYNC.RECONVERGENT B1 ;  /* 0x0000000000017941 */ /* 0x000fea0003800200 */
.L_x_49:
[----:B------:R-:W-:Y:S05]  /*0580*/  @!P2 BRA `(.L_x_48) ;  /* 0x0000000000d8a947 */ /* 0x000fea0003800000 */
[----:B------:R-:W-:Y:S01]  /*0590*/  BSSY.RECONVERGENT B1, `(.L_x_52) ;  /* 0x0000017000017945 */ /* 0x000fe20003800200 */
[----:B------:R-:W-:-:S03]  /*05a0*/  ISETP.NE.AND P2, PT, R19, RZ, PT ;  /* 0x000000ff1300720c */ /* 0x000fc60003f45270 */
[----:B------:R-:W-:Y:S10]  /*05b0*/  @!P0 BRA `(.L_x_53) ;  /* 0x0000000000508947 */ /* 0x000ff40003800000 */
[----:B------:R-:W0:Y:S01]  /*05c0*/  LDC.64 R2, c[0x0][0x380] ;  /* 0x0000e000ff027b82 */ /* 0x000e220000000a00 */
[----:B------:R-:W-:-:S04]  /*05d0*/  IMAD R5, R13, UR5, R4 ;  /* 0x000000050d057c24 */ /* 0x000fc8000f8e0204 */
[----:B0-----:R-:W-:-:S05]  /*05e0*/  IMAD.WIDE R2, R5, 0x4, R2 ;  /* 0x0000000405027825 */ /* 0x001fca00078e0202 */
[----:B------:R-:W2:Y:S04]  /*05f0*/  LDG.E.CONSTANT R5, desc[UR10][R2.64] ;  /* 0x0000000a02057981 */ /* 0x000ea8000c1e9900 */
[----:B------:R-:W3:Y:S04]  /*0600*/  LDG.E.CONSTANT R6, desc[UR10][R2.64+0x400] ;  /* 0x0004000a02067981 */ /* 0x000ee8000c1e9900 */
[----:B------:R-:W4:Y:S04]  /*0610*/  LDG.E.CONSTANT R8, desc[UR10][R2.64+0x800] ;  /* 0x0008000a02087981 */ /* 0x000f28000c1e9900 */
[----:B------:R-:W5:Y:S04]  /*0620*/  LDG.E.CONSTANT R22, desc[UR10][R2.64+0xc00] ;  /* 0x000c000a02167981 */ /* 0x000f68000c1e9900 */
[----:B------:R-:W5:Y:S04]  /*0630*/  LDG.E.CONSTANT R24, desc[UR10][R2.64+0x1000] ;  /* 0x0010000a02187981 */ /* 0x000f68000c1e9900 */
[----:B------:R-:W5:Y:S04]  /*0640*/  LDG.E.CONSTANT R26, desc[UR10][R2.64+0x1400] ;  /* 0x0014000a021a7981 */ /* 0x000f68000c1e9900 */
[----:B------:R-:W5:Y:S04]  /*0650*/  LDG.E.CONSTANT R28, desc[UR10][R2.64+0x1800] ;  /* 0x0018000a021c7981 */ /* 0x000f68000c1e9900 */
[----:B------:R-:W5:Y:S01]  /*0660*/  LDG.E.CONSTANT R7, desc[UR10][R2.64+0x1c00] ;  /* 0x001c000a02077981 */ /* 0x000f62000c1e9900 */
[----:B------:R-:W-:Y:S01]  /*0670*/  IADD3 R4, PT, PT, R4, 0x800, RZ ;  /* 0x0000080004047810 */ /* 0x000fe20007ffe0ff */
[----:B--2---:R-:W-:-:S04]  /*0680*/  FADD R5, R20, R5 ;  /* 0x0000000514057221 */ /* 0x004fc80000000000 */
[----:B---3--:R-:W-:-:S04]  /*0690*/  FADD R5, R5, R6 ;  /* 0x0000000605057221 */ /* 0x008fc80000000000 */
[----:B----4-:R-:W-:-:S04]  /*06a0*/  FADD R5, R5, R8 ;  /* 0x0000000805057221 */ /* 0x010fc80000000000 */
[----:B-----5:R-:W-:-:S04]  /*06b0*/  FADD R5, R5, R22 ;  /* 0x0000001605057221 */ /* 0x020fc80000000000 */
[----:B------:R-:W-:-:S04]  /*06c0*/  FADD R5, R5, R24 ;  /* 0x0000001805057221 */ /* 0x000fc80000000000 */
[----:B------:R-:W-:-:S04]  /*06d0*/  FADD R5, R5, R26 ;  /* 0x0000001a05057221 */ /* 0x000fc80000000000 */
[----:B------:R-:W-:-:S04]  /*06e0*/  FADD R5, R5, R28 ;  /* 0x0000001c05057221 */ /* 0x000fc80000000000 */
[----:B------:R-:W-:-:S07]  /*06f0*/  FADD R20, R5, R7 ;  /* 0x0000000705147221 */ /* 0x000fce0000000000 */
.L_x_53:
[----:B------:R-:W-:Y:S05]  /*0700*/  BSYNC.RECONVERGENT B1 ;  /* 0x0000000000017941 */ /* 0x000fea0003800200 */
.L_x_52:
        /* <DEDUP_REMOVED lines=10> */
[----:B------:R-:W5:Y:S01]  /*07b0*/  LDG.E.CONSTANT R22, desc[UR10][R2.64+0xc00] ;  /* 0x000c000a02167981 */ /* 0x000f62000c1e9900 */
[----:B------:R-:W-:Y:S01]  /*07c0*/  IADD3 R4, PT, PT, R4, 0x400, RZ ;  /* 0x0000040004047810 */ /* 0x000fe20007ffe0ff */
[----:B--2---:R-:W-:-:S04]  /*07d0*/  FADD R5, R20, R5 ;  /* 0x0000000514057221 */ /* 0x004fc80000000000 */
[----:B---3--:R-:W-:-:S04]  /*07e0*/  FADD R5, R5, R6 ;  /* 0x0000000605057221 */ /* 0x008fc80000000000 */
[----:B----4-:R-:W-:-:S04]  /*07f0*/  FADD R5, R5, R8 ;  /* 0x0000000805057221 */ /* 0x010fc80000000000 */
[----:B-----5:R-:W-:-:S07]  /*0800*/  FADD R20, R5, R22 ;  /* 0x0000001605147221 */ /* 0x020fce0000000000 */
.L_x_55:
[----:B------:R-:W-:Y:S05]  /*0810*/  BSYNC.RECONVERGENT B1 ;  /* 0x0000000000017941 */ /* 0x000fea0003800200 */
.L_x_54:
[----:B------:R-:W-:Y:S05]  /*0820*/  @!P2 BRA `(.L_x_48) ;  /* 0x000000000030a947 */ /* 0x000fea0003800000 */
[----:B------:R-:W0:Y:S01]  /*0830*/  LDC.64 R2, c[0x0][0x380] ;  /* 0x0000e000ff027b82 */ /* 0x000e220000000a00 */
[----:B------:R-:W-:-:S04]  /*0840*/  IMAD R5, R13, UR5, R4 ;  /* 0x000000050d057c24 */ /* 0x000fc8000f8e0204 */
[----:B0-----:R-:W-:-:S05]  /*0850*/  IMAD.WIDE R2, R5, 0x4, R2 ;  /* 0x0000000405027825 */ /* 0x001fca00078e0202 */
[----:B------:R-:W2:Y:S01]  /*0860*/  LDG.E.CONSTANT R5, desc[UR10][R2.64] ;  /* 0x0000000a02057981 */ /* 0x000ea2000c1e9900 */
[----:B------:R-:W-:Y:S01]  /*0870*/  ISETP.NE.AND P2, PT, R15, 0x1, PT ;  /* 0x000000010f00780c */ /* 0x000fe20003f45270 */
[----:B--2---:R-:W-:-:S12]  /*0880*/  FADD R20, R20, R5 ;  /* 0x0000000514147221 */ /* 0x004fd80000000000 */
[----:B------:R-:W-:Y:S05]  /*0890*/  @!P2 BRA `(.L_x_48) ;  /* 0x000000000014a947 */ /* 0x000fea0003800000 */
[----:B------:R-:W-:Y:S01]  /*08a0*/  ISETP.NE.AND P2, PT, R15, 0x2, PT ;  /* 0x000000020f00780c */ /* 0x000fe20003f45270 */
[----:B------:R-:W2:-:S12]  /*08b0*/  LDG.E.CONSTANT R5, desc[UR10][R2.64+0x400] ;  /* 0x0004000a02057981 */ /* 0x000e98000c1e9900 */
[----:B------:R-:W3:Y:S01]  /*08c0*/  @P2 LDG.E.CONSTANT R7, desc[UR10][R2.64+0x800] ;  /* 0x0008000a02072981 */ /* 0x000ee2000c1e9900 */
[----:B--2---:R-:W-:-:S04]  /*08d0*/  FADD R20, R20, R5 ;  /* 0x0000000514147221 */ /* 0x004fc80000000000 */
[----:B---3--:R-:W-:-:S07]  /*08e0*/  @P2 FADD R20, R20, R7 ;  /* 0x0000000714142221 */ /* 0x008fce0000000000 */
.L_x_48:
[----:B------:R-:W-:Y:S05]  /*08f0*/  BSYNC.RECONVERGENT B0 ;  /* 0x0000000000007941 */ /* 0x000fea0003800200 */
.L_x_47:
[----:B------:R-:W0:Y:S01]  /*0900*/  SHFL.DOWN P2, R3, R20, 0x1, 0x1f ;  /* 0x08201f0014037f89 */ /* 0x000e220000040000 */
[----:B------:R-:W-:Y:S01]  /*0910*/  ISETP.NE.AND P3, PT, R17, RZ, PT ;  /* 0x000000ff1100720c */ /* 0x000fe20003f65270 */
        /* <DEDUP_REMOVED lines=17> */
[----:B-1----:R-:W-:Y:S01]  /*0a30*/  ULEA UR5, UR8, UR5, 0x18 ;  /* 0x0000000508057291 */ /* 0x002fe2000f8ec0ff */
[----:B--2---:R-:W-:-:S08]  /*0a40*/  IMAD.WIDE R8, R13, 0x4, R8 ;  /* 0x000000040d087825 */ /* 0x004fd000078e0208 */
[----:B------:R-:W0:Y:S04]  /*0a50*/  LDS R20, [UR5+0xc] ;  /* 0x00000c05ff147984 */ /* 0x000e280008000800 */
[----:B------:R-:W1:Y:S04]  /*0a60*/  LDS.128 R4, [UR5+0x10] ;  /* 0x00001005ff047984 */ /* 0x000e680008000c00 */
[----:B------:R-:W2:Y:S01]  /*0a70*/  LDS.64 R2, [UR5+0x20] ;  /* 0x00002005ff027984 */ /* 0x000ea20008000a00 */
[----:B0-----:R-:W-:-:S04]  /*0a80*/  FADD R21, R21, R20 ;  /* 0x0000001415157221 */ /* 0x001fc80000000000 */
[----:B-1----:R-:W-:-:S04]  /*0a90*/  FADD R4, R21, R4 ;  /* 0x0000000415047221 */ /* 0x002fc80000000000 */
[----:B------:R-:W-:-:S04]  /*0aa0*/  FADD R5, R4, R5 ;  /* 0x0000000504057221 */ /* 0x000fc80000000000 */
[----:B------:R-:W-:-:S04]  /*0ab0*/  FADD R6, R5, R6 ;  /* 0x0000000605067221 */ /* 0x000fc80000000000 */
[----:B------:R-:W-:-:S04]  /*0ac0*/  FADD R7, R6, R7 ;  /* 0x0000000706077221 */ /* 0x000fc80000000000 */
[----:B--2---:R-:W-:-:S04]  /*0ad0*/  FADD R2, R7, R2 ;  /* 0x0000000207027221 */ /* 0x004fc80000000000 */
[----:B------:R-:W-:-:S05]  /*0ae0*/  FADD R3, R2, R3 ;  /* 0x0000000302037221 */ /* 0x000fca0000000000 */
[----:B------:R1:W-:Y:S02]  /*0af0*/  STG.E desc[UR10][R8.64], R3 ;  /* 0x0000000308007986 */ /* 0x0003e4000c10190a */
.L_x_57:
[----:B------:R-:W-:Y:S05]  /*0b00*/  BSYNC.RECONVERGENT B0 ;  /* 0x0000000000007941 */ /* 0x000fea0003800200 */
.L_x_56:
[----:B------:R-:W-:-:S04]  /*0b10*/  IADD3 R13, PT, PT, R12, R13, RZ ;  /* 0x0000000d0c0d7210 */ /* 0x000fc80007ffe0ff */
[----:B------:R-:W-:-:S13]  /*0b20*/  ISETP.GE.AND P2, PT, R13, R0, PT ;  /* 0x000000000d00720c */ /* 0x000fda0003f46270 */
[----:B------:R-:W-:Y:S05]  /*0b30*/  @!P2 BRA `(.L_x_58) ;  /* 0xfffffff400b0a947 */ /* 0x000fea000383ffff */
[----:B------:R-:W-:Y:S05]  /*0b40*/  EXIT ;  /* 0x000000000000794d */ /* 0x000fea0003800000 */
.L_x_59:
        /* <DEDUP_REMOVED lines=11> */
.L_x_414:


//--------------------- .text._Z32InstanceNormRowReduceInToOut_NDCIff7DmeanOpIffEEvPKT_iiiPT0_T1_ --------------------------
	.section	.text._Z32InstanceNormRowReduceInToOut_NDCIff7DmeanOpIffEEvPKT_iiiPT0_T1_,"ax",@progbits
	.align	128
        .global         _Z32InstanceNormRowReduceInToOut_NDCIff7DmeanOpIffEEvPKT_iiiPT0_T1_
        .type           _Z32InstanceNormRowReduceInToOut_NDCIff7DmeanOpIffEEvPKT_iiiPT0_T1_,@function
        .size           _Z32InstanceNormRowReduceInToOut_NDCIff7DmeanOpIffEEvPKT_iiiPT0_T1_,(.L_x_404 - _Z32InstanceNormRowReduceInToOut_NDCIff7DmeanOpIffEEvPKT_iiiPT0_T1_)
        .other          _Z32InstanceNormRowReduceInToOut_NDCIff7DmeanOpIffEEvPKT_iiiPT0_T1_,@"STO_CUDA_ENTRY STV_DEFAULT"
_Z32InstanceNormRowReduceInToOut_NDCIff7DmeanOpIffEEvPKT_iiiPT0_T1_:
.text._Z32InstanceNormRowReduceInToOut_NDCIff7DmeanOpIffEEvPKT_iiiPT0_T1_:
[----:B------:R-:W-:Y:S01]  /*0000*/  LDC R1, c[0x0][0x37c] ;  /* 0x0000df00ff017b82 */ /* 0x000fe20000000800 */
[----:B------:R-:W0:Y:S07]  /*0010*/  S2R R3, SR_TID.X ;  /* 0x0000000000037919 */ /* 0x000e2e0000002100 */
[----:B------:R-:W0:Y:S01]  /*0020*/  S2UR UR4, SR_CTAID.X ;  /* 0x00000000000479c3 */ /* 0x000e220000002500 */
[----:B------:R-:W1:Y:S01]  /*0030*/  LDCU UR7, c[0x0][0x38c] ;  /* 0x00007180ff0777ac */ /* 0x000e620008000800 */
[----:B------:R-:W2:Y:S01]  /*0040*/  S2R R5, SR_TID.Y ;  /* 0x0000000000057919 */ /* 0x000ea20000002200 */
[----:B------:R-:W3:Y:S05]  /*0050*/  S2R R6, SR_TID.Z ;  /* 0x0000000000067919 */ /* 0x000eea0000002300 */
[----:B------:R-:W0:Y:S08]  /*0060*/  LDC R0, c[0x0][0x360] ;  /* 0x0000d800ff007b82 */ /* 0x000e300000000800 */
[----:B------:R-:W2:Y:S08]  /*0070*/  LDC R2, c[0x0][0x364] ;  /* 0x0000d900ff027b82 */ /* 0x000eb00000000800 */
[----:B------:R-:W2:Y:S08]  /*0080*/  S2UR UR5, SR_CTAID.Y ;  /* 0x00000000000579c3 */ /* 0x000eb00000002600 */
[----:B------:R-:W3:Y:S01]  /*0090*/  S2UR UR6, SR_CTAID.Z ;  /* 0x00000000000679c3 */ /* 0x000ee20000002700 */
[----:B0-----:R-:W-:-:S05]  /*00a0*/  IMAD R3, R0, UR4, R3 ;  /* 0x0000000400037c24 */ /* 0x001fca000f8e0203 */
[----:B-1----:R-:W-:Y:S02]  /*00b0*/  ISETP.GE.AND P0, PT, R3, UR7, PT ;  /* 0x0000000703007c0c */ /* 0x002fe4000bf06270 */
[----:B------:R-:W3:Y:S01]  /*00c0*/  LDC R7, c[0x0][0x368] ;  /* 0x0000da00ff077b82 */ /* 0x000ee20000000800 */
[----:B--2---:R-:W-:Y:S02]  /*00d0*/  IMAD R4, R2, UR5, R5 ;  /* 0x0000000502047c24 */ /* 0x004fe4000f8e0205 */
[----:B---3--:R-:W-:-:S08]  /*00e0*/  IMAD R6, R7, UR6, R6 ;  /* 0x0000000607067c24 */ /* 0x008fd0000f8e0206 */
[----:B------:R-:W-:Y:S05]  /*00f0*/  @P0 EXIT ;  /* 0x000000000000094d */ /* 0x000fea0003800000 */
[----:B------:R-:W0:Y:S01]  /*0100*/  LDCU UR4, c[0x0][0x390] ;  /* 0x00007200ff0477ac */ /* 0x000e220008000800 */
[----:B------:R-:W-:Y:S01]  /*0110*/  BSSY.RECONVERGENT B0, `(.L_x_60) ;  /* 0x0000040000007945 */ /* 0x000fe20003800200 */
[----:B------:R-:W-:Y:S01]  /*0120*/  IMAD.MOV.U32 R7, RZ, RZ, RZ ;  /* 0x000000ffff077224 */ /* 0x000fe200078e00ff */
[----:B------:R-:W1:Y:S01]  /*0130*/  LDCU.64 UR6, c[0x0][0x358] ;  /* 0x00006b00ff0677ac */ /* 0x000e620008000a00 */
[----:B------:R-:W2:Y:S01]  /*0140*/  LDCU UR10, c[0x0][0x390] ;  /* 0x00007200ff0a77ac */ /* 0x000ea20008000800 */
[----:B------:R-:W3:Y:S01]  /*0150*/  LDCU.64 UR8, c[0x0][0x3c8] ;  /* 0x00007900ff0877ac */ /* 0x000ee20008000a00 */
[----:B0-----:R-:W-:-:S13]  /*0160*/  ISETP.GE.AND P0, PT, R4, UR4, PT ;  /* 0x0000000404007c0c */ /* 0x001fda000bf06270 */
[----:B-123--:R-:W-:Y:S05]  /*0170*/  @P0 BRA `(.L_x_61) ;  /* 0x0000000000e40947 */ /* 0x00efea0003800000 */
[----:B------:R-:W0:Y:S01]  /*0180*/  LDC.64 R8, c[0x0][0x3a0] ;  /* 0x0000e800ff087b82 */ /* 0x000e220000000a00 */
[----:B------:R-:W1:Y:S07]  /*0190*/  LDCU.64 UR4, c[0x0][0x3c8] ;  /* 0x00007900ff0477ac */ /* 0x000e6e0008000a00 */
[----:B------:R-:W2:Y:S08]  /*01a0*/  LDC.64 R10, c[0x0][0x3b0] ;  /* 0x0000ec00ff0a7b82 */ /* 0x000eb00000000a00 */
[----:B------:R-:W3:Y:S01]  /*01b0*/  LDC.64 R12, c[0x0][0x3c0] ;  /* 0x0000f000ff0c7b82 */ /* 0x000ee20000000a00 */
[----:B-1----:R-:W-:-:S07]  /*01c0*/  IMAD R5, R6, UR4, R3 ;  /* 0x0000000406057c24 */ /* 0x002fce000f8e0203 */
[----:B------:R-:W1:Y:S01]  /*01d0*/  LDC.64 R14, c[0x0][0x3b8] ;  /* 0x0000ee00ff0e7b82 */ /* 0x000e620000000a00 */
[----:B0-----:R-:W-:-:S06]  /*01e0*/  IMAD.WIDE R8, R3, 0x4, R8 ;  /* 0x0000000403087825 */ /* 0x001fcc00078e0208 */
[----:B------:R-:W4:Y:S01]  /*01f0*/  LDG.E.CONSTANT R8, desc[UR6][R8.64] ;  /* 0x0000000608087981 */ /* 0x000f22000c1e9900 */
[----:B--2---:R-:W-:-:S06]  /*0200*/  IMAD.WIDE R10, R5, 0x4, R10 ;  /* 0x00000004050a7825 */ /* 0x004fcc00078e020a */
[----:B------:R-:W2:Y:S01]  /*0210*/  LDG.E.CONSTANT R10, desc[UR6][R10.64] ;  /* 0x000000060a0a7981 */ /* 0x000ea2000c1e9900 */
[----:B---3--:R-:W-:-:S06]  /*0220*/  IMAD.WIDE R12, R5, 0x4, R12 ;  /* 0x00000004050c7825 */ /* 0x008fcc00078e020c */
[----:B------:R-:W3:Y:S01]  /*0230*/  LDG.E.CONSTANT R12, desc[UR6][R12.64] ;  /* 0x000000060c0c7981 */ /* 0x000ee2000c1e9900 */
[----:B-1----:R-:W-:-:S05]  /*0240*/  IMAD.WIDE R14, R5, 0x4, R14 ;  /* 0x00000004050e7825 */ /* 0x002fca00078e020e */
[----:B------:R0:W5:Y:S01]  /*0250*/  LDG.E.CONSTANT R5, desc[UR6][R14.64] ;  /* 0x000000060e057981 */ /* 0x000162000c1e9900 */
[----:B------:R-:W1:Y:S01]  /*0260*/  I2F.F64 R26, UR5 ;  /* 0x00000005001a7d12 */ /* 0x000e620008201c00 */
[----:B------:R-:W-:-:S07]  /*0270*/  IMAD.MOV.U32 R16, RZ, RZ, 0x1 ;  /* 0x00000001ff107424 */ /* 0x000fce00078e00ff */
        /* <DEDUP_REMOVED lines=11> */
[----:B----4-:R-:W1:Y:S08]  /*0330*/  F2F.F64.F32 R8, R8 ;  /* 0x0000000800087310 */ /* 0x010e700000201800 */
[----:B--2---:R-:W2:Y:S08]  /*0340*/  F2F.F64.F32 R10, R10 ;  /* 0x0000000a000a7310 */ /* 0x004eb00000201800 */
[----:B---3--:R-:W3:Y:S01]  /*0350*/  F2F.F64.F32 R12, R12 ;  /* 0x0000000c000c7310 */ /* 0x008ee20000201800 */
[----:B01----:R-:W-:Y:S05]  /*0360*/  @P0 BRA `(.L_x_62) ;  /* 0x0000000000080947 */ /* 0x003fea0003800000 */
[----:B------:R-:W-:-:S07]  /*0370*/  MOV R0, 0x390 ;  /* 0x0000039000007802 */ /* 0x000fce0000000f00 */
[----:B--23-5:R-:W-:Y:S05]  /*0380*/  CALL.REL.NOINC `($__internal_3_$__cuda_sm20_div_rn_f64_full) ;  /* 0x0000000000887944 */ /* 0x02cfea0003c00000 */
.L_x_62:
[----:B------:R-:W0:Y:S01]  /*0390*/  LDC.64 R14, c[0x0][0x380] ;  /* 0x0000e000ff0e7b82 */ /* 0x000e220000000a00 */
[----:B------:R-:W1:Y:S01]  /*03a0*/  LDCU UR4, c[0x0][0x374] ;  /* 0x00006e80ff0477ac */ /* 0x000e620008000800 */
[----:B---3--:R-:W-:Y:S01]  /*03b0*/  DMUL R12, R12, R18 ;  /* 0x000000120c0c7228 */ /* 0x008fe20000000000 */
[----:B------:R-:W-:Y:S01]  /*03c0*/  IMAD.MOV.U32 R7, RZ, RZ, RZ ;  /* 0x000000ffff077224 */ /* 0x000fe200078e00ff */
[----:B------:R-:W-:-:S04]  /*03d0*/  MOV R23, R4 ;  /* 0x0000000400177202 */ /* 0x000fc80000000f00 */
[----:B------:R-:W3:Y:S01]  /*03e0*/  LDC.64 R16, c[0x0][0x3a8] ;  /* 0x0000ea00ff107b82 */ /* 0x000ee20000000a00 */
[----:B-1----:R-:W-:-:S07]  /*03f0*/  IMAD R0, R2, UR4, RZ ;  /* 0x0000000402007c24 */ /* 0x002fce000f8e02ff */
.L_x_63:
[----:B------:R-:W-:-:S04]  /*0400*/  IMAD R18, R6, UR9, R23 ;  /* 0x0000000906127c24 */ /* 0x000fc8000f8e0217 */
[----:B------:R-:W-:-:S04]  /*0410*/  IMAD R25, R18, UR8, R3 ;  /* 0x0000000812197c24 */ /* 0x000fc8000f8e0203 */
[----:B0-----:R-:W-:-:S04]  /*0420*/  IMAD.WIDE R26, R25, 0x4, R14 ;  /* 0x00000004191a7825 */ /* 0x001fc800078e020e */
[----:B---3--:R-:W-:Y:S02]  /*0430*/  IMAD.WIDE R24, R25, 0x4, R16 ;  /* 0x0000000419187825 */ /* 0x008fe400078e0210 */
[----:B------:R-:W3:Y:S04]  /*0440*/  LDG.E.CONSTANT R26, desc[UR6][R26.64] ;  /* 0x000000061a1a7981 */ /* 0x000ee8000c1e9900 */
[----:B------:R-:W4:Y:S01]  /*0450*/  LDG.E.CONSTANT R24, desc[UR6][R24.64] ;  /* 0x0000000618187981 */ /* 0x000f22000c1e9900 */
[----:B------:R-:W-:-:S05]  /*0460*/  IMAD.IADD R23, R0, 0x1, R23 ;  /* 0x0000000100177824 */ /* 0x000fca00078e0217 */
[----:B------:R-:W-:Y:S01]  /*0470*/  ISETP.GE.AND P0, PT, R23, UR10, PT ;  /* 0x0000000a17007c0c */ /* 0x000fe2000bf06270 */
[----:B---3--:R-:W0:Y:S01]  /*0480*/  F2F.F64.F32 R20, R26 ;  /* 0x0000001a00147310 */ /* 0x008e220000201800 */
[----:B----45:R-:W-:-:S07]  /*0490*/  FADD R22, -R5, R24 ;  /* 0x0000001805167221 */ /* 0x030fce0000000100 */
[----:B------:R-:W1:Y:S01]  /*04a0*/  F2F.F64.F32 R18, R22 ;  /* 0x0000001600127310 */ /* 0x000e620000201800 */
[----:B0-----:R-:W-:Y:S02]  /*04b0*/  DMUL R20, R8, -R20 ;  /* 0x8000001408147228 */ /* 0x001fe40000000000 */
[----:B-1----:R-:W-:-:S08]  /*04c0*/  DMUL R18, R12, R18 ;  /* 0x000000120c127228 */ /* 0x002fd00000000000 */
[----:B--2---:R-:W-:-:S10]  /*04d0*/  DFMA R18, R10, R20, -R18 ;  /* 0x000000140a12722b */ /* 0x004fd40000000812 */
[----:B------:R-:W0:Y:S02]  /*04e0*/  F2F.F32.F64 R18, R18 ;  /* 0x0000001200127310 */ /* 0x000e240000301000 */
[----:B0-----:R-:W-:Y:S01]  /*04f0*/  FADD R7, R18, R7 ;  /* 0x0000000712077221 */ /* 0x001fe20000000000 */
[----:B------:R-:W-:Y:S06]  /*0500*/  @!P0 BRA `(.L_x_63) ;  /* 0xfffffffc00bc8947 */ /* 0x000fec000383ffff */
.L_x_61:
[----:B------:R-:W-:Y:S05]  /*0510*/  BSYNC.RECONVERGENT B0 ;  /* 0x0000000000007941 */ /* 0x000fea0003800200 */
.L_x_60:
[----:B------:R-:W0:Y:S01]  /*0520*/  LDCU UR5, c[0x0][0x38c] ;  /* 0x00007180ff0577ac */ /* 0x000e220008000800 */
[----:B------:R-:W1:Y:S01]  /*0530*/  LDC.64 R8, c[0x0][0x398] ;  /* 0x0000e600ff087b82 */ /* 0x000e620000000a00 */
[----:B------:R-:W2:Y:S01]  /*0540*/  LDCU UR4, c[0x0][0x374] ;  /* 0x00006e80ff0477ac */ /* 0x000ea20008000800 */
[----:B0-----:R-:W-:Y:S02]  /*0550*/  IMAD R3, R6, UR5, R3 ;  /* 0x0000000506037c24 */ /* 0x001fe4000f8e0203 */
[----:B--2---:R-:W-:-:S04]  /*0560*/  IMAD R2, R2, UR4, RZ ;  /* 0x0000000402027c24 */ /* 0x004fc8000f8e02ff */
[----:B------:R-:W-:-:S04]  /*0570*/  IMAD R3, R3, R2, R4 ;  /* 0x0000000203037224 */ /* 0x000fc800078e0204 */
[----:B-1----:R-:W-:-:S05]  /*0580*/  IMAD.WIDE.U32 R2, R3, 0x4, R8 ;  /* 0x0000000403027825 */ /* 0x002fca00078e0008 */
[----:B------:R-:W-:Y:S01]  /*0590*/  STG.E desc[UR6][R2.64], R7 ;  /* 0x0000000702007986 */ /* 0x000fe2000c101906 */
[----:B------:R-:W-:Y:S05]  /*05a0*/  EXIT ;  /* 0x000000000000794d */ /* 0x000fea0003800000 */
        .weak           $__internal_3_$__cuda_sm20_div_rn_f64_full
        .type           $__internal_3_$__cuda_sm20_div_rn_f64_full,@function
        .size           $__internal_3_$__cuda_sm20_div_rn_f64_full,(.L_x_404 - $__internal_3_$__cuda_sm20_div_rn_f64_full)
$__internal_3_$__cuda_sm20_div_rn_f64_full:
[C---:B------:R-:W-:Y:S01]  /*05b0*/  FSETP.GEU.AND P0, PT, |R27|.reuse, 1.469367938527859385e-39, PT ;  /* 0x001000001b00780b */ /* 0x040fe20003f0e200 */
[--C-:B------:R-:W-:Y:S01]  /*05c0*/  IMAD.MOV.U32 R16, RZ, RZ, R26.reuse ;  /* 0x000000ffff107224 */ /* 0x100fe200078e001a */
[C---:B------:R-:W-:Y:S01]  /*05d0*/  LOP3.LUT R14, R27.reuse, 0x800fffff, RZ, 0xc0, !PT ;  /* 0x800fffff1b0e7812 */ /* 0x040fe200078ec0ff */
[----:B------:R-:W-:Y:S01]  /*05e0*/  IMAD.MOV.U32 R18, RZ, RZ, 0x1 ;  /* 0x00000001ff127424 */ /* 0x000fe200078e00ff */
[----:B------:R-:W-:Y:S02]  /*05f0*/  MOV R17, R27 ;  /* 0x0000001b00117202 */ /* 0x000fe40000000f00 */
[----:B------:R-:W-:Y:S01]  /*0600*/  LOP3.LUT R15, R14, 0x3ff00000, RZ, 0xfc, !PT ;  /* 0x3ff000000e0f7812 */ /* 0x000fe200078efcff */
[----:B------:R-:W-:Y:S01]  /*0610*/  IMAD.MOV.U32 R14, RZ, RZ, R26 ;  /* 0x000000ffff0e7224 */ /* 0x000fe200078e001a */
[----:B------:R-:W-:Y:S02]  /*0620*/  LOP3.LUT R26, R27, 0x7ff00000, RZ, 0xc0, !PT ;  /* 0x7ff000001b1a7812 */ /* 0x000fe400078ec0ff */
[----:B------:R-:W-:-:S02]  /*0630*/  MOV R7, 0x1ca00000 ;  /* 0x1ca0000000077802 */ /* 0x000fc40000000f00 */
[----:B------:R-:W-:Y:S01]  /*0640*/  ISETP.LE.U32.AND P1, PT, R26, 0x40000000, PT ;  /* 0x400000001a00780c */ /* 0x000fe20003f23070 */
[----:B------:R-:W-:-:S06]  /*0650*/  @!P0 DMUL R14, R16, 8.98846567431157953865e+307 ;  /* 0x7fe00000100e8828 */ /* 0x000fcc0000000000 */
[----:B------:R-:W0:Y:S04]  /*0660*/  MUFU.RCP64H R19, R15 ;  /* 0x0000000f00137308 */ /* 0x000e280000001800 */
[----:B------:R-:W-:Y:S01]  /*0670*/  @!P0 LOP3.LUT R26, R15, 0x7ff00000, RZ, 0xc0, !PT ;  /* 0x7ff000000f1a8812 */ /* 0x000fe200078ec0ff */
[----:B0-----:R-:W-:-:S08]  /*0680*/  DFMA R20, R18, -R14, 1 ;  /* 0x3ff000001214742b */ /* 0x001fd0000000080e */
[----:B------:R-:W-:-:S08]  /*0690*/  DFMA R20, R20, R20, R20 ;  /* 0x000000141414722b */ /* 0x000fd00000000014 */
[----:B------:R-:W-:-:S08]  /*06a0*/  DFMA R18, R18, R20, R18 ;  /* 0x000000141212722b */ /* 0x000fd00000000012 */
[----:B------:R-:W-:-:S08]  /*06b0*/  DFMA R24, R18, -R14, 1 ;  /* 0x3ff000001218742b */ /* 0x000fd0000000080e */
[----:B------:R-:W-:Y:S01]  /*06c0*/  DFMA R24, R18, R24, R18 ;  /* 0x000000181218722b */ /* 0x000fe20000000012 */
[----:B------:R-:W-:Y:S01]  /*06d0*/  SEL R19, R7, 0x63400000, !P1 ;  /* 0x6340000007137807 */ /* 0x000fe20004800000 */
[----:B------:R-:W-:-:S06]  /*06e0*/  IMAD.MOV.U32 R18, RZ, RZ, RZ ;  /* 0x000000ffff127224 */ /* 0x000fcc00078e00ff */
[----:B------:R-:W-:-:S08]  /*06f0*/  DMUL R20, R24, R18 ;  /* 0x0000001218147228 */ /* 0x000fd00000000000 */
[----:B------:R-:W-:-:S08]  /*0700*/  DFMA R22, R20, -R14, R18 ;  /* 0x8000000e1416722b */ /* 0x000fd00000000012 */
[----:B------:R-:W-:Y:S01]  /*0710*/  DFMA R20, R24, R22, R20 ;  /* 0x000000161814722b */ /* 0x000fe20000000014 */
[----:B------:R-:W-:-:S05]  /*0720*/  IMAD.MOV.U32 R23, RZ, RZ, 0x40000000 ;  /* 0x40000000ff177424 */ /* 0x000fca00078e00ff */
[----:B------:R-:W-:-:S04]  /*0730*/  IADD3 R22, PT, PT, R23, -0x1, RZ ;  /* 0xffffffff17167810 */ /* 0x000fc80007ffe0ff */
[----:B------:R-:W-:Y:S01]  /*0740*/  ISETP.GT.U32.AND P0, PT, R22, 0x7feffffe, PT ;  /* 0x7feffffe1600780c */ /* 0x000fe20003f04070 */
[----:B------:R-:W-:-:S05]  /*0750*/  VIADD R22, R26, 0xffffffff ;  /* 0xffffffff1a167836 */ /* 0x000fca0000000000 */
[----:B------:R-:W-:-:S13]  /*0760*/  ISETP.GT.U32.OR P0, PT, R22, 0x7feffffe, P0 ;  /* 0x7feffffe1600780c */ /* 0x000fda0000704470 */
[----:B------:R-:W-:Y:S05]  /*0770*/  @P0 BRA `(.L_x_64) ;  /* 0x0000000000740947 */ /* 0x000fea0003800000 */
[----:B------:R-:W-:Y:S01]  /*0780*/  LOP3.LUT R24, R17, 0x7ff00000, RZ, 0xc0, !PT ;  /* 0x7ff0000011187812 */ /* 0x000fe200078ec0ff */
[----:B------:R-:W-:-:S03]  /*0790*/  IMAD.MOV.U32 R22, RZ, RZ, 0x40000000 ;  /* 0x40000000ff167424 */ /* 0x000fc600078e00ff */
[C---:B------:R-:W-:Y:S02]  /*07a0*/  IADD3 R23, PT, PT, -R24.reuse, RZ, RZ ;  /* 0x000000ff18177210 */ /* 0x040fe40007ffe1ff */
[----:B------:R-:W-:Y:S02]  /*07b0*/  ISETP.LE.U32.AND P0, PT, R24, 0x40000000, PT ;  /* 0x400000001800780c */ /* 0x000fe40003f03070 */
[----:B------:R-:W-:Y:S02]  /*07c0*/  VIADDMNMX R22, R23, R22, 0xb9600000, !PT ;  /* 0xb960000017167446 */ /* 0x000fe40007800116 */
[----:B------:R-:W-:Y:S02]  /*07d0*/  SEL R24, R7, 0x63400000, !P0 ;  /* 0x6340000007187807 */ /* 0x000fe40004000000 */
[----:B------:R-:W-:Y:S02]  /*07e0*/  VIMNMX R7, PT, PT, R22, 0x46a00000, PT ;  /* 0x46a0000016077848 */ /* 0x000fe40003fe0100 */
[----:B------:R-:W-:-:S03]  /*07f0*/  MOV R22, RZ ;  /* 0x000000ff00167202 */ /* 0x000fc60000000f00 */
[----:B------:R-:W-:-:S04]  /*0800*/  IMAD.IADD R7, R7, 0x1, -R24 ;  /* 0x0000000107077824 */ /* 0x000fc800078e0a18 */
[----:B------:R-:W-:-:S06]  /*0810*/  VIADD R23, R7, 0x7fe00000 ;  /* 0x7fe0000007177836 */ /* 0x000fcc0000000000 */
[----:B------:R-:W-:-:S10]  /*0820*/  DMUL R24, R20, R22 ;  /* 0x0000001614187228 */ /* 0x000fd40000000000 */
[----:B------:R-:W-:-:S13]  /*0830*/  FSETP.GTU.AND P0, PT, |R25|, 1.469367938527859385e-39, PT ;  /* 0x001000001900780b */ /* 0x000fda0003f0c200 */
[----:B------:R-:W-:Y:S05]  /*0840*/  @P0 BRA `(.L_x_65) ;  /* 0x0000000000840947 */ /* 0x000fea0003800000 */
[----:B------:R-:W-:Y:S01]  /*0850*/  DFMA R14, R20, -R14, R18 ;  /* 0x8000000e140e722b */ /* 0x000fe20000000012 */
[----:B------:R-:W-:-:S09]  /*0860*/  IMAD.MOV.U32 R22, RZ, RZ, RZ ;  /* 0x000000ffff167224 */ /* 0x000fd200078e00ff */
[C---:B------:R-:W-:Y:S02]  /*0870*/  FSETP.NEU.AND P0, PT, R15.reuse, RZ, PT ;  /* 0x000000ff0f00720b */ /* 0x040fe40003f0d000 */
[----:B------:R-:W-:-:S04]  /*0880*/  LOP3.LUT R17, R15, 0x80000000, R17, 0x48, !PT ;  /* 0x800000000f117812 */ /* 0x000fc800078e4811 */
[----:B------:R-:W-:-:S07]  /*0890*/  LOP3.LUT R23, R17, R23, RZ, 0xfc, !PT ;  /* 0x0000001711177212 */ /* 0x000fce00078efcff */
[----:B------:R-:W-:Y:S05]  /*08a0*/  @!P0 BRA `(.L_x_65) ;  /* 0x00000000006c8947 */ /* 0x000fea0003800000 */
[----:B------:R-:W-:Y:S01]  /*08b0*/  IMAD.MOV R15, RZ, RZ, -R7 ;  /* 0x000000ffff0f7224 */ /* 0x000fe200078e0a07 */
[----:B------:R-:W-:Y:S02]  /*08c0*/  MOV R14, RZ ;  /* 0x000000ff000e7202 */ /* 0x000fe40000000f00 */
[----:B------:R-:W-:-:S04]  /*08d0*/  IADD3 R7, PT, PT, -R7, -0x43300000, RZ ;  /* 0xbcd0000007077810 */ /* 0x000fc80007ffe1ff */
[----:B------:R-:W-:Y:S02]  /*08e0*/  DFMA R14, R24, -R14, R20 ;  /* 0x8000000e180e722b */ /* 0x000fe40000000014 */
[----:B------:R-:W-:-:S08]  /*08f0*/  DMUL.RP R20, R20, R22 ;  /* 0x0000001614147228 */ /* 0x000fd00000008000 */
[----:B------:R-:W-:Y:S02]  /*0900*/  FSETP.NEU.AND P0, PT, |R15|, R7, PT ;  /* 0x000000070f00720b */ /* 0x000fe40003f0d200 */
[----:B------:R-:W-:Y:S02]  /*0910*/  LOP3.LUT R17, R21, R17, RZ, 0x3c, !PT ;  /* 0x0000001115117212 */ /* 0x000fe400078e3cff */
[----:B------:R-:W-:Y:S02]  /*0920*/  FSEL R24, R20, R24, !P0 ;  /* 0x0000001814187208 */ /* 0x000fe40004000000 */
[----:B------:R-:W-:Y:S01]  /*0930*/  FSEL R25, R17, R25, !P0 ;  /* 0x0000001911197208 */ /* 0x000fe20004000000 */
[----:B------:R-:W-:Y:S06]  /*0940*/  BRA `(.L_x_65) ;  /* 0x0000000000447947 */ /* 0x000fec0003800000 */
.L_x_64:
[----:B------:R-:W-:-:S14]  /*0950*/  DSETP.NAN.AND P0, PT, R16, R16, PT ;  /* 0x000000101000722a */ /* 0x000fdc0003f08000 */
[----:B------:R-:W-:Y:S05]  /*0960*/  @P0 BRA `(.L_x_66) ;  /* 0x0000000000340947 */ /* 0x000fea0003800000 */
[----:B------:R-:W-:Y:S01]  /*0970*/  ISETP.NE.AND P0, PT, R23, R26, PT ;  /* 0x0000001a1700720c */ /* 0x000fe20003f05270 */
[----:B------:R-:W-:Y:S02]  /*0980*/  IMAD.MOV.U32 R24, RZ, RZ, 0x0 ;  /* 0x00000000ff187424 */ /* 0x000fe400078e00ff */
[----:B------:R-:W-:-:S10]  /*0990*/  IMAD.MOV.U32 R25, RZ, RZ, -0x80000 ;  /* 0xfff80000ff197424 */ /* 0x000fd400078e00ff */
[----:B------:R-:W-:Y:S05]  /*09a0*/  @!P0 BRA `(.L_x_65) ;  /* 0x00000000002c8947 */ /* 0x000fea0003800000 */
[----:B------:R-:W-:Y:S02]  /*09b0*/  ISETP.NE.AND P0, PT, R23, 0x7ff00000, PT ;  /* 0x7ff000001700780c */ /* 0x000fe40003f05270 */
[----:B------:R-:W-:Y:S02]  /*09c0*/  LOP3.LUT R16, R17, 0x40000000, RZ, 0x3c, !PT ;  /* 0x4000000011107812 */ /* 0x000fe400078e3cff */
[----:B------:R-:W-:Y:S02]  /*09d0*/  ISETP.EQ.OR P0, PT, R26, RZ, !P0 ;  /* 0x000000ff1a00720c */ /* 0x000fe40004702670 */
[----:B------:R-:W-:-:S11]  /*09e0*/  LOP3.LUT R25, R16, 0x80000000, RZ, 0xc0, !PT ;  /* 0x8000000010197812 */ /* 0x000fd600078ec0ff */
[----:B------:R-:W-:Y:S02]  /*09f0*/  @P0 LOP3.LUT R7, R25, 0x7ff00000, RZ, 0xfc, !PT ;  /* 0x7ff0000019070812 */ /* 0x000fe400078efcff */
[----:B------:R-:W-:Y:S01]  /*0a00*/  @!P0 MOV R24, RZ ;  /* 0x000000ff00188202 */ /* 0x000fe20000000f00 */
[----:B------:R-:W-:Y:S02]  /*0a10*/  @P0 IMAD.MOV.U32 R24, RZ, RZ, RZ ;  /* 0x000000ffff180224 */ /* 0x000fe400078e00ff */
[----:B------:R-:W-:Y:S01]  /*0a20*/  @P0 IMAD.MOV.U32 R25, RZ, RZ, R7 ;  /* 0x000000ffff190224 */ /* 0x000fe200078e0007 */
[----:B------:R-:W-:Y:S06]  /*0a30*/  BRA `(.L_x_65) ;  /* 0x0000000000087947 */ /* 0x000fec0003800000 */
.L_x_66:
[----:B------:R-:W-:Y:S02]  /*0a40*/  LOP3.LUT R25, R17, 0x80000, RZ, 0xfc, !PT ;  /* 0x0008000011197812 */ /* 0x000fe400078efcff */
[----:B------:R-:W-:-:S07]  /*0a50*/  MOV R24, R16 ;  /* 0x0000001000187202 */ /* 0x000fce0000000f00 */
.L_x_65:
[----:B------:R-:W-:Y:S01]  /*0a60*/  MOV R14, R0 ;  /* 0x00000000000e7202 */ /* 0x000fe20000000f00 */
[----:B------:R-:W-:Y:S02]  /*0a70*/  IMAD.MOV.U32 R15, RZ, RZ, 0x0 ;  /* 0x00000000ff0f7424 */ /* 0x000fe400078e00ff */
[----:B------:R-:W-:Y:S02]  /*0a80*/  IMAD.MOV.U32 R18, RZ, RZ, R24 ;  /* 0x000000ffff127224 */ /* 0x000fe400078e0018 */
[----:B------:R-:W-:Y:S01]  /*0a90*/  IMAD.MOV.U32 R19, RZ, RZ, R25 ;  /* 0x000000ffff137224 */ /* 0x000fe200078e0019 */
[----:B------:R-:W-:Y:S06]  /*0aa0*/  RET.REL.NODEC R14 `(_Z32InstanceNormRowReduceInToOut_NDCIff7DmeanOpIffEEvPKT_iiiPT0_T1_) ;  /* 0xfffffff40e547950 */ /* 0x000fec0003c3ffff */
.L_x_67:
        /* <DEDUP_REMOVED lines=13> */
.L_x_404:


//--------------------- .text._Z30InstanceNormRowReduceTempToOutIf6DvarOpIffEEvPKT_iiiPS2_T0_ --------------------------
	.section	.text._Z30InstanceNormRowReduceTempToOutIf6DvarOpIffEEvPKT_iiiPS2_T0_,"ax",@progbits
	.align	128
        .global         _Z30InstanceNormRowReduceTempToOutIf6DvarOpIffEEvPKT_iiiPS2_T0_
        .type           _Z30InstanceNormRowReduceTempToOutIf6DvarOpIffEEvPKT_iiiPS2_T0_,@function
        .size           _Z30InstanceNormRowReduceTempToOutIf6DvarOpIffEEvPKT_iiiPS2_T0_,(.L_x_416 - _Z30InstanceNormRowReduceTempToOutIf6DvarOpIffEEvPKT_iiiPS2_T0_)
        .other          _Z30InstanceNormRowReduceTempToOutIf6DvarOpIffEEvPKT_iiiPS2_T0_,@"STO_CUDA_ENTRY STV_DEFAULT"
_Z30InstanceNormRowReduceTempToOutIf6DvarOpIffEEvPKT_iiiPS2_T0_:
.text._Z30InstanceNormRowReduceTempToOutIf6DvarOpIffEEvPKT_iiiPS2_T0_:
        /* <DEDUP_REMOVED lines=32> */
.L_x_79:
        /* <DEDUP_REMOVED lines=15> */
.L_x_72:
        /* <DEDUP_REMOVED lines=40> */
.L_x_71:
[----:B------:R-:W-:Y:S05]  /*0570*/  BSYNC.RECONVERGENT B1 ;  /* 0x0000000000017941 */ /* 0x000fea0003800200 */
.L_x_70:
        /* <DEDUP_REMOVED lines=24> */
.L_x_74:
[----:B------:R-:W-:Y:S05]  /*0700*/  BSYNC.RECONVERGENT B1 ;  /* 0x0000000000017941 */ /* 0x000fea0003800200 */
.L_x_73:
        /* <DEDUP_REMOVED lines=16> */
.L_x_76:
[----:B------:R-:W-:Y:S05]  /*0810*/  BSYNC.RECONVERGENT B1 ;  /* 0x0000000000017941 */ /* 0x000fea0003800200 */
.L_x_75:
        /* <DEDUP_REMOVED lines=13> */
.L_x_69:
[----:B------:R-:W-:Y:S05]  /*08f0*/  BSYNC.RECONVERGENT B0 ;  /* 0x0000000000007941 */ /* 0x000fea0003800200 */
.L_x_68:
        /* <DEDUP_REMOVED lines=32> */
.L_x_78:
[----:B------:R-:W-:Y:S05]  /*0b00*/  BSYNC.RECONVERGENT B0 ;  /* 0x0000000000007941 */ /* 0x000fea0003800200 */
.L_x_77:
[----:B------:R-:W-:-:S04]  /*0b10*/  IADD3 R13, PT, PT, R12, R13, RZ ;  /* 0x0000000d0c0d7210 */ /* 0x000fc80007ffe0ff */
[----:B------:R-:W-:-:S13]  /*0b20*/  ISETP.GE.AND P2, PT, R13, R0, PT ;  /* 0x000000000d00720c */ /* 0x000fda0003f46270 */
[----:B------:R-:W-:Y:S05]  /*0b30*/  @!P2 BRA `(.L_x_79) ;  /* 0xfffffff400b0a947 */ /* 0x000fea000383ffff */
[----:B------:R-:W-:Y:S05]  /*0b40*/  EXIT ;  /* 0x000000000000794d */ /* 0x000fea0003800000 */
.L_x_80:
        /* <DEDUP_REMOVED lines=11> */
.L_x_416:


//--------------------- .text._Z32InstanceNormRowReduceInToOut_NDCIff6DvarOpIffEEvPKT_iiiPT0_T1_ --------------------------
	.section	.text._Z32InstanceNormRowReduceInToOut_NDCIff6DvarOpIffEEvPKT_iiiPT0_T1_,"ax",@progbits
	.align	128
        .global         _Z32InstanceNormRowReduceInToOut_NDCIff6DvarOpIffEEvPKT_iiiPT0_T1_
        .type           _Z32InstanceNormRowReduceInToOut_NDCIff6DvarOpIffEEvPKT_iiiPT0_T1_,@function
        .size           _Z32InstanceNormRowReduceInToOut_NDCIff6DvarOpIffEEvPKT_iiiPT0_T1_,(.L_x_417 - _Z32InstanceNormRowReduceInToOut_NDCIff6DvarOpIffEEvPKT_iiiPT0_T1_)
        .other          _Z32InstanceNormRowReduceInToOut_NDCIff6DvarOpIffEEvPKT_iiiPT0_T1_,@"STO_CUDA_ENTRY STV_DEFAULT"
_Z32InstanceNormRowReduceInToOut_NDCIff6DvarOpIffEEvPKT_iiiPT0_T1_:
.text._Z32InstanceNormRowReduceInToOut_NDCIff6DvarOpIffEEvPKT_iiiPT0_T1_:
        /* <DEDUP_REMOVED lines=18> */
[----:B------:R-:W-:Y:S01]  /*0120*/  HFMA2 R14, -RZ, RZ, 0, 0 ;  /* 0x00000000ff0e7431 */ /* 0x000fe200000001ff */
[----:B------:R-:W1:Y:S01]  /*0130*/  LDCU.64 UR6, c[0x0][0x358] ;  /* 0x00006b00ff0677ac */ /* 0x000e620008000a00 */
[----:B------:R-:W2:Y:S01]  /*0140*/  LDCU UR9, c[0x0][0x3c4] ;  /* 0x00007880ff0977ac */ /* 0x000ea20008000800 */
[----:B0-----:R-:W-:-:S13]  /*0150*/  ISETP.GE.AND P0, PT, R13, UR5, PT ;  /* 0x000000050d007c0c */ /* 0x001fda000bf06270 */
[----:B-12---:R-:W-:Y:S05]  /*0160*/  @P0 BRA `(.L_x_82) ;  /* 0x0000000000940947 */ /* 0x006fea0003800000 */
[----:B------:R-:W0:Y:S08]  /*0170*/  LDC R17, c[0x0][0x3c0] ;  /* 0x0000f000ff117b82 */ /* 0x000e300000000800 */
[----:B------:R-:W1:Y:S08]  /*0180*/  LDC.64 R8, c[0x0][0x3b0] ;  /* 0x0000ec00ff087b82 */ /* 0x000e700000000a00 */
[----:B------:R-:W2:Y:S01]  /*0190*/  LDC.64 R22, c[0x0][0x3a0] ;  /* 0x0000e800ff167b82 */ /* 0x000ea20000000a00 */
[----:B0-----:R-:W-:-:S07]  /*01a0*/  IMAD R3, R15, R17, R12 ;  /* 0x000000110f037224 */ /* 0x001fce00078e020c */
[----:B------:R-:W0:Y:S01]  /*01b0*/  LDC.64 R10, c[0x0][0x3b8] ;  /* 0x0000ee00ff0a7b82 */ /* 0x000e220000000a00 */
[----:B-1----:R-:W-:-:S07]  /*01c0*/  IMAD.WIDE R8, R3, 0x4, R8 ;  /* 0x0000000403087825 */ /* 0x002fce00078e0208 */
[----:B------:R-:W1:Y:S01]  /*01d0*/  LDC.64 R6, c[0x0][0x380] ;  /* 0x0000e000ff067b82 */ /* 0x000e620000000a00 */
[----:B------:R-:W3:Y:S01]  /*01e0*/  LDG.E.CONSTANT R8, desc[UR6][R8.64] ;  /* 0x0000000608087981 */ /* 0x000ee2000c1e9900 */
[----:B--2---:R-:W-:-:S06]  /*01f0*/  IMAD.WIDE R22, R12, 0x4, R22 ;  /* 0x000000040c167825 */ /* 0x004fcc00078e0216 */
[----:B------:R-:W2:Y:S01]  /*0200*/  LDC.64 R4, c[0x0][0x3a8] ;  /* 0x0000ea00ff047b82 */ /* 0x000ea20000000a00 */
[----:B------:R4:W5:Y:S01]  /*0210*/  LDG.E.CONSTANT R16, desc[UR6][R22.64] ;  /* 0x0000000616107981 */ /* 0x000962000c1e9900 */
[----:B0-----:R-:W-:-:S05]  /*0220*/  IMAD.WIDE R10, R3, 0x4, R10 ;  /* 0x00000004030a7825 */ /* 0x001fca00078e020a */
[----:B------:R4:W5:Y:S01]  /*0230*/  LDG.E.CONSTANT R18, desc[UR6][R10.64] ;  /* 0x000000060a127981 */ /* 0x000962000c1e9900 */
[----:B------:R-:W0:Y:S01]  /*0240*/  LDCU UR4, c[0x0][0x374] ;  /* 0x00006e80ff0477ac */ /* 0x000e220008000800 */
[----:B------:R-:W-:Y:S02]  /*0250*/  MOV R14, RZ ;  /* 0x000000ff000e7202 */ /* 0x000fe40000000f00 */
[----:B------:R-:W-:Y:S01]  /*0260*/  MOV R20, R13 ;  /* 0x0000000d00147202 */ /* 0x000fe20000000f00 */
[----:B0-----:R-:W-:Y:S02]  /*0270*/  IMAD R19, R0, UR4, RZ ;  /* 0x0000000400137c24 */ /* 0x001fe4000f8e02ff */
[----:B---3--:R-:W-:-:S04]  /*0280*/  FMUL R3, R8, R8 ;  /* 0x0000000808037220 */ /* 0x008fc80000400000 */
[----:B------:R-:W-:-:S06]  /*0290*/  FMUL R3, R8, R3 ;  /* 0x0000000308037220 */ /* 0x000fcc0000400000 */
[----:B-12-4-:R-:W0:Y:S02]  /*02a0*/  F2F.F64.F32 R2, R3 ;  /* 0x0000000300027310 */ /* 0x016e240000201800 */
.L_x_83:
[----:B------:R-:W-:-:S04]  /*02b0*/  IMAD R8, R15, UR9, R20 ;  /* 0x000000090f087c24 */ /* 0x000fc8000f8e0214 */
[----:B------:R-:W-:-:S04]  /*02c0*/  IMAD R11, R8, R17, R12 ;  /* 0x00000011080b7224 */ /* 0x000fc800078e020c */
[----:B------:R-:W-:-:S04]  /*02d0*/  IMAD.WIDE R8, R11, 0x4, R6 ;  /* 0x000000040b087825 */ /* 0x000fc800078e0206 */
[----:B------:R-:W-:Y:S02]  /*02e0*/  IMAD.WIDE R10, R11, 0x4, R4 ;  /* 0x000000040b0a7825 */ /* 0x000fe400078e0204 */
[----:B------:R-:W2:Y:S04]  /*02f0*/  LDG.E.CONSTANT R9, desc[UR6][R8.64] ;  /* 0x0000000608097981 */ /* 0x000ea8000c1e9900 */
[----:B------:R-:W3:Y:S01]  /*0300*/  LDG.E.CONSTANT R11, desc[UR6][R10.64] ;  /* 0x000000060a0b7981 */ /* 0x000ee2000c1e9900 */
[----:B------:R-:W-:-:S04]  /*0310*/  IADD3 R20, PT, PT, R19, R20, RZ ;  /* 0x0000001413147210 */ /* 0x000fc80007ffe0ff */
[----:B------:R-:W-:Y:S01]  /*0320*/  ISETP.GE.AND P0, PT, R20, UR5, PT ;  /* 0x0000000514007c0c */ /* 0x000fe2000bf06270 */
[----:B--2--5:R-:W-:Y:S01]  /*0330*/  FMUL R21, R16, R9 ;  /* 0x0000000910157220 */ /* 0x024fe20000400000 */
[----:B---3--:R-:W-:-:S04]  /*0340*/  FADD R22, -R18, R11 ;  /* 0x0000000b12167221 */ /* 0x008fc80000000100 */
[----:B------:R-:W-:-:S04]  /*0350*/  FMUL R21, R21, R22 ;  /* 0x0000001615157220 */ /* 0x000fc80000400000 */
[----:B------:R-:W1:Y:S02]  /*0360*/  F2F.F64.F32 R22, R21 ;  /* 0x0000001500167310 */ /* 0x000e640000201800 */
[----:B-1----:R-:W-:-:S08]  /*0370*/  DMUL R22, R22, -0.5 ;  /* 0xbfe0000016167828 */ /* 0x002fd00000000000 */
[----:B0-----:R-:W-:-:S10]  /*0380*/  DMUL R22, R2, R22 ;  /* 0x0000001602167228 */ /* 0x001fd40000000000 */
[----:B------:R-:W0:Y:S02]  /*0390*/  F2F.F32.F64 R23, R22 ;  /* 0x0000001600177310 */ /* 0x000e240000301000 */
[----:B0-----:R-:W-:Y:S01]  /*03a0*/  FADD R14, R23, R14 ;  /* 0x0000000e170e7221 */ /* 0x001fe20000000000 */
[----:B------:R-:W-:Y:S06]  /*03b0*/  @!P0 BRA `(.L_x_83) ;  /* 0xfffffffc00bc8947 */ /* 0x000fec000383ffff */
.L_x_82:
[----:B------:R-:W-:Y:S05]  /*03c0*/  BSYNC.RECONVERGENT B0 ;  /* 0x0000000000007941 */ /* 0x000fea0003800200 */
.L_x_81:
[----:B------:R-:W0:Y:S01]  /*03d0*/  LDCU UR4, c[0x0][0x374] ;  /* 0x00006e80ff0477ac */ /* 0x000e220008000800 */
[----:B------:R-:W1:Y:S01]  /*03e0*/  LDC.64 R2, c[0x0][0x398] ;  /* 0x0000e600ff027b82 */ /* 0x000e620000000a00 */
[----:B------:R-:W-:Y:S02]  /*03f0*/  IMAD R12, R15, UR8, R12 ;  /* 0x000000080f0c7c24 */ /* 0x000fe4000f8e020c */
[----:B0-----:R-:W-:-:S04]  /*0400*/  IMAD R0, R0, UR4, RZ ;  /* 0x0000000400007c24 */ /* 0x001fc8000f8e02ff */
[----:B------:R-:W-:-:S04]  /*0410*/  IMAD R13, R12, R0, R13 ;  /* 0x000000000c0d7224 */ /* 0x000fc800078e020d */
[----:B-1----:R-:W-:-:S05]  /*0420*/  IMAD.WIDE.U32 R2, R13, 0x4, R2 ;  /* 0x000000040d027825 */ /* 0x002fca00078e0002 */
[----:B------:R-:W-:Y:S01]  /*0430*/  STG.E desc[UR6][R2.64], R14 ;  /* 0x0000000e02007986 */ /* 0x000fe2000c101906 */
[----:B------:R-:W-:Y:S05]  /*0440*/  EXIT ;  /* 0x000000000000794d */ /* 0x000fea0003800000 */
.L_x_84:
        /* <DEDUP_REMOVED lines=11> */
.L_x_417:


//--------------------- .text._Z28InstanceNormRowReduceInToOutIff6DvarOpIffE7DmeanOpIffEEvPKT_iiPT0_S8_T1_T2_ --------------------------
	.section	.text._Z28InstanceNormRowReduceInToOutIff6DvarOpIffE7DmeanOpIffEEvPKT_iiPT0_S8_T1_T2_,"ax",@progbits
	.align	128
        .global         _Z28InstanceNormRowReduceInToOutIff6DvarOpIffE7DmeanOpIffEEvPKT_iiPT0_S8_T1_T2_
        .type           _Z28InstanceNormRowReduceInToOutIff6DvarOpIffE7DmeanOpIffEEvPKT_iiPT0_S8_T1_T2_,@function
        .size           _Z28InstanceNormRowReduceInToOutIff6DvarOpIffE7DmeanOpIffEEvPKT_iiPT0_S8_T1_T2_,(.L_x_405 - _Z28InstanceNormRowReduceInToOutIff6DvarOpIffE7DmeanOpIffEEvPKT_iiPT0_S8_T1_T2_)
        .other          _Z28InstanceNormRowReduceInToOutIff6DvarOpIffE7DmeanOpIffEEvPKT_iiPT0_S8_T1_T2_,@"STO_CUDA_ENTRY STV_DEFAULT"
_Z28InstanceNormRowReduceInToOutIff6DvarOpIffE7DmeanOpIffEEvPKT_iiPT0_S8_T1_T2_:
.text._Z28InstanceNormRowReduceInToOutIff6DvarOpIffE7DmeanOpIffEEvPKT_iiPT0_S8_T1_T2_:
[----:B------:R-:W-:Y:S08]  /*0000*/  LDC R1, c[0x0][0x37c] ;  /* 0x0000df00ff017b82 */ /* 0x000ff00000000800 */
[----:B------:R-:W0:Y:S08]  /*0010*/  S2UR UR6, SR_CTAID.X ;  /* 0x00000000000679c3 */ /* 0x000e300000002500 */
[----:B------:R-:W0:Y:S02]  /*0020*/  LDC R0, c[0x0][0x388] ;  /* 0x0000e200ff007b82 */ /* 0x000e240000000800 */
[----:B0-----:R-:W-:-:S13]  /*0030*/  ISETP.LE.AND P0, PT, R0, UR6, PT ;  /* 0x0000000600007c0c */ /* 0x001fda000bf03270 */
[----:B------:R-:W-:Y:S05]  /*0040*/  @P0 EXIT ;  /* 0x000000000000094d */ /* 0x000fea0003800000 */
[----:B------:R-:W0:Y:S01]  /*0050*/  LDCU UR4, c[0x0][0x3f4] ;  /* 0x00007e80ff0477ac */ /* 0x000e220008000800 */
[----:B------:R-:W-:Y:S01]  /*0060*/  HFMA2 R2, -RZ, RZ, 0, 5.9604644775390625e-08 ;  /* 0x00000001ff027431 */ /* 0x000fe200000001ff */
[----:B------:R-:W1:Y:S01]  /*0070*/  S2R R13, SR_TID.X ;  /* 0x00000000000d7919 */ /* 0x000e620000002100 */
[----:B------:R-:W2:Y:S01]  /*0080*/  S2UR UR5, SR_CgaCtaId ;  /* 0x00000000000579c3 */ /* 0x000ea20000008800 */
[----:B------:R-:W-:Y:S01]  /*0090*/  MOV R12, UR6 ;  /* 0x00000006000c7c02 */ /* 0x000fe20008000f00 */
[----:B0-----:R-:W0:Y:S01]  /*00a0*/  I2F.F64 R4, UR4 ;  /* 0x0000000400047d12 */ /* 0x001e220008201c00 */
[----:B------:R-:W-:Y:S02]  /*00b0*/  UMOV UR4, 0x400 ;  /* 0x0000040000047882 */ /* 0x000fe40000000000 */
[----:B--2---:R-:W-:-:S05]  /*00c0*/  ULEA UR4, UR5, UR4, 0x18 ;  /* 0x0000000405047291 */ /* 0x004fca000f8ec0ff */
[----:B0-----:R-:W0:Y:S02]  /*00d0*/  MUFU.RCP64H R3, R5 ;  /* 0x0000000500037308 */ /* 0x001e240000001800 */
[----:B0-----:R-:W-:-:S08]  /*00e0*/  DFMA R6, -R4, R2, 1 ;  /* 0x3ff000000406742b */ /* 0x001fd00000000102 */
[----:B------:R-:W-:-:S08]  /*00f0*/  DFMA R6, R6, R6, R6 ;  /* 0x000000060606722b */ /* 0x000fd00000000006 */
[----:B------:R-:W-:-:S08]  /*0100*/  DFMA R6, R2, R6, R2 ;  /* 0x000000060206722b */ /* 0x000fd00000000002 */
[----:B------:R-:W-:-:S08]  /*0110*/  DFMA R2, -R4, R6, 1 ;  /* 0x3ff000000402742b */ /* 0x000fd00000000106 */
[----:B------:R-:W-:-:S08]  /*0120*/  DFMA R2, R6, R2, R6 ;  /* 0x000000020602722b */ /* 0x000fd00000000006 */
[----:B------:R-:W-:-:S08]  /*0130*/  DMUL R6, R2, 2 ;  /* 0x4000000002067828 */ /* 0x000fd00000000000 */
[----:B------:R-:W-:-:S08]  /*0140*/  DFMA R8, -R4, R6, 2 ;  /* 0x400000000408742b */ /* 0x000fd00000000106 */
[----:B------:R-:W-:Y:S01]  /*0150*/  DFMA R2, R2, R8, R6 ;  /* 0x000000080202722b */ /* 0x000fe20000000006 */
[----:B-1----:R-:W-:-:S04]  /*0160*/  SHF.R.U32.HI R7, RZ, 0x3, R13 ;  /* 0x00000003ff077819 */ /* 0x002fc8000001160d */
[----:B------:R-:W-:-:S05]  /*0170*/  LOP3.LUT R7, R7, 0x7c, RZ, 0xc0, !PT ;  /* 0x0000007c07077812 */ /* 0x000fca00078ec0ff */
[----:B------:R-:W-:-:S05]  /*0180*/  FFMA R0, RZ, R5, R3 ;  /* 0x00000005ff007223 */ /* 0x000fca0000000003 */
[----:B------:R-:W-:-:S13]  /*0190*/  FSETP.GT.AND P0, PT, |R0|, 1.469367938527859385e-39, PT ;  /* 0x001000000000780b */ /* 0x000fda0003f04200 */
[----:B------:R-:W-:Y:S05]  /*01a0*/  @P0 BRA `(.L_x_85) ;  /* 0x0000000000100947 */ /* 0x000fea0003800000 */
[----:B------:R-:W-:-:S07]  /*01b0*/  MOV R0, 0x1d0 ;  /* 0x000001d000007802 */ /* 0x000fce0000000f00 */
[----:B------:R-:W-:Y:S05]  /*01c0*/  CALL.REL.NOINC `($__internal_4_$__cuda_sm20_div_rn_f64_full) ;  /* 0x0000002400407944 */ /* 0x000fea0003c00000 */
[----:B------:R-:W-:Y:S02]  /*01d0*/  MOV R2, R10 ;  /* 0x0000000a00027202 */ /* 0x000fe40000000f00 */
[----:B------:R-:W-:-:S07]  /*01e0*/  MOV R3, R11 ;  /* 0x0000000b00037202 */ /* 0x000fce0000000f00 */
.L_x_85:
[----:B------:R-:W0:Y:S01]  /*01f0*/  LDCU UR6, c[0x0][0x38c] ;  /* 0x00007180ff0677ac */ /* 0x000e220008000800 */
[----:B------:R-:W1:Y:S01]  /*0200*/  S2R R6, SR_LANEID ;  /* 0x0000000000067919 */ /* 0x000e620000000000 */
[----:B------:R-:W2:Y:S01]  /*0210*/  LDC R5, c[0x0][0x370] ;  /* 0x0000dc00ff057b82 */ /* 0x000ea20000000800 */
[----:B------:R-:W-:Y:S01]  /*0220*/  LOP3.LUT R4, RZ, R13, RZ, 0x33, !PT ;  /* 0x0000000dff047212 */ /* 0x000fe200078e33ff */
[----:B------:R-:W3:Y:S01]  /*0230*/  LDCU.64 UR8, c[0x0][0x380] ;  /* 0x00007000ff0877ac */ /* 0x000ee20008000a00 */
[----:B------:R-:W4:Y:S01]  /*0240*/  LDCU.64 UR10, c[0x0][0x3a8] ;  /* 0x00007500ff0a77ac */ /* 0x000f220008000a00 */
[----:B------:R-:W1:Y:S01]  /*0250*/  LDCU.64 UR12, c[0x0][0x358] ;  /* 0x00006b00ff0c77ac */ /* 0x000e620008000a00 */
[----:B0-----:R-:W-:-:S04]  /*0260*/  IADD3 R4, PT, PT, R4, UR6, RZ ;  /* 0x0000000604047c10 */ /* 0x001fc8000fffe0ff */
[----:B------:R-:W-:Y:S01]  /*0270*/  LEA.HI R0, R4, 0x1, RZ, 0x18 ;  /* 0x0000000104007811 */ /* 0x000fe200078fc0ff */
[----:B---3--:R-:W-:Y:S02]  /*0280*/  UIADD3 UR7, UP0, UPT, UR8, 0x1000, URZ ;  /* 0x0000100008077890 */ /* 0x008fe4000ff1e0ff */
[----:B----4-:R-:W-:Y:S01]  /*0290*/  UIADD3 UR5, UP1, UPT, UR10, 0x1000, URZ ;  /* 0x000010000a057890 */ /* 0x010fe2000ff3e0ff */
[----:B------:R-:W-:Y:S01]  /*02a0*/  LOP3.LUT R0, R0, 0x1fffff8, RZ, 0xc0, !PT ;  /* 0x01fffff800007812 */ /* 0x000fe200078ec0ff */
[----:B------:R-:W-:Y:S02]  /*02b0*/  UIADD3.X UR8, UPT, UPT, URZ, UR9, URZ, UP0, !UPT ;  /* 0x00000009ff087290 */ /* 0x000fe400087fe4ff */
[----:B------:R-:W-:-:S12]  /*02c0*/  UIADD3.X UR6, UPT, UPT, URZ, UR11, URZ, UP1, !UPT ;  /* 0x0000000bff067290 */ /* 0x000fd80008ffe4ff */
.L_x_108:
[----:B0-----:R-:W0:Y:S01]  /*02d0*/  LDCU UR9, c[0x0][0x38c] ;  /* 0x00007180ff0977ac */ /* 0x001e220008000800 */
[----:B------:R-:W-:Y:S01]  /*02e0*/  BSSY.RECONVERGENT B0, `(.L_x_86) ;  /* 0x00000fb000007945 */ /* 0x000fe20003800200 */
[----:B------:R-:W-:Y:S01]  /*02f0*/  HFMA2 R24, -RZ, RZ, 0, 0 ;  /* 0x00000000ff187431 */ /* 0x000fe200000001ff */
[----:B0-----:R-:W-:-:S13]  /*0300*/  ISETP.GE.AND P0, PT, R13, UR9, PT ;  /* 0x000000090d007c0c */ /* 0x001fda000bf06270 */
[----:B-1-3-5:R-:W-:Y:S05]  /*0310*/  @P0 BRA `(.L_x_87) ;  /* 0x0000000c00dc0947 */ /* 0x02afea0003800000 */
[----:B------:R-:W0:Y:S01]  /*0320*/  LDC R18, c[0x0][0x3c0] ;  /* 0x0000f000ff127b82 */ /* 0x000e220000000800 */
[----:B------:R-:W-:Y:S02]  /*0330*/  MOV R8, RZ ;  /* 0x000000ff00087202 */ /* 0x000fe40000000f00 */
[----:B------:R-:W-:Y:S02]  /*0340*/  IABS R17, R12 ;  /* 0x0000000c00117213 */ /* 0x000fe40000000000 */
[----:B0-----:R-:W-:-:S04]  /*0350*/  IABS R14, R18 ;  /* 0x00000012000e7213 */ /* 0x001fc80000000000 */
[----:B------:R-:W0:Y:S08]  /*0360*/  I2F.RP R10, R14 ;  /* 0x0000000e000a7306 */ /* 0x000e300000209400 */
[----:B0-----:R-:W0:Y:S02]  /*0370*/  MUFU.RCP R10, R10 ;  /* 0x0000000a000a7308 */ /* 0x001e240000001000 */
[----:B0-----:R-:W-:-:S06]  /*0380*/  IADD3 R11, PT, PT, R10, 0xffffffe, RZ ;  /* 0x0ffffffe0a0b7810 */ /* 0x001fcc0007ffe0ff */
[----:B------:R0:W3:Y:S01]  /*0390*/  F2I.FTZ.U32.TRUNC.NTZ R9, R11 ;  /* 0x0000000b00097305 */ /* 0x0000e2000021f000 */
[----:B------:R-:W-:Y:S01]  /*03a0*/  ISETP.GE.AND P3, PT, R12, RZ, PT ;  /* 0x000000ff0c00720c */ /* 0x000fe20003f66270 */
[----:B0-----:R-:W0:Y:S01]  /*03b0*/  LDC.64 R10, c[0x0][0x3b8] ;  /* 0x0000ee00ff0a7b82 */ /* 0x001e220000000a00 */
[----:B---3--:R-:W-:-:S05]  /*03c0*/  IADD3 R15, PT, PT, RZ, -R9, RZ ;  /* 0x80000009ff0f7210 */ /* 0x008fca0007ffe0ff */
[----:B------:R-:W-:-:S04]  /*03d0*/  IMAD R15, R15, R14, RZ ;  /* 0x0000000e0f0f7224 */ /* 0x000fc800078e02ff */
[----:B------:R-:W-:-:S06]  /*03e0*/  IMAD.HI.U32 R8, R9, R15, R8 ;  /* 0x0000000f09087227 */ /* 0x000fcc00078e0008 */
[----:B------:R-:W-:Y:S02]  /*03f0*/  IMAD.HI.U32 R15, R8, R17, RZ ;  /* 0x00000011080f7227 */ /* 0x000fe400078e00ff */
[----:B------:R-:W3:Y:S03]  /*0400*/  LDC.64 R8, c[0x0][0x3b0] ;  /* 0x0000ec00ff087b82 */ /* 0x000ee60000000a00 */
[----:B------:R-:W-:-:S05]  /*0410*/  IADD3 R15, PT, PT, -R15, RZ, RZ ;  /* 0x000000ff0f0f7210 */ /* 0x000fca0007ffe1ff */
[----:B------:R-:W-:-:S05]  /*0420*/  IMAD R15, R14, R15, R17 ;  /* 0x0000000f0e0f7224 */ /* 0x000fca00078e0211 */
[----:B------:R-:W-:Y:S01]  /*0430*/  ISETP.GT.U32.AND P1, PT, R14, R15, PT ;  /* 0x0000000f0e00720c */ /* 0x000fe20003f24070 */
[----:B---3--:R-:W-:-:S12]  /*0440*/  IMAD.WIDE R16, R12, 0x4, R8 ;  /* 0x000000040c107825 */ /* 0x008fd800078e0208 */
[----:B------:R-:W-:Y:S01]  /*0450*/  @!P1 IADD3 R15, PT, PT, R15, -R14, RZ ;  /* 0x8000000e0f0f9210 */ /* 0x000fe20007ffe0ff */
[----:B------:R-:W3:Y:S03]  /*0460*/  LDC.64 R8, c[0x0][0x3a0] ;  /* 0x0000e800ff087b82 */ /* 0x000ee60000000a00 */
[----:B------:R-:W-:Y:S01]  /*0470*/  ISETP.GT.U32.AND P2, PT, R14, R15, PT ;  /* 0x0000000f0e00720c */ /* 0x000fe20003f44070 */
[----:B-1----:R-:W4:Y:S01]  /*0480*/  LDG.E R16, desc[UR12][R16.64] ;  /* 0x0000000c10107981 */ /* 0x002f22000c1e1900 */
[----:B------:R-:W-:-:S11]  /*0490*/  ISETP.NE.AND P1, PT, R18, RZ, PT ;  /* 0x000000ff1200720c */ /* 0x000fd60003f25270 */
[----:B------:R-:W-:-:S04]  /*04a0*/  @!P2 IADD3 R15, PT, PT, R15, -R14, RZ ;  /* 0x8000000e0f0fa210 */ /* 0x000fc80007ffe0ff */
[----:B------:R-:W-:Y:S01]  /*04b0*/  MOV R21, R15 ;  /* 0x0000000f00157202 */ /* 0x000fe20000000f00 */
[----:B0-----:R-:W-:-:S03]  /*04c0*/  IMAD.WIDE R14, R12, 0x4, R10 ;  /* 0x000000040c0e7825 */ /* 0x001fc600078e020a */
[----:B------:R-:W-:Y:S02]  /*04d0*/  @!P3 IADD3 R21, PT, PT, -R21, RZ, RZ ;  /* 0x000000ff1515b210 */ /* 0x000fe40007ffe1ff */
[----:B------:R-:W-:-:S05]  /*04e0*/  @!P1 LOP3.LUT R21, RZ, R18, RZ, 0x33, !PT ;  /* 0x00000012ff159212 */ /* 0x000fca00078e33ff */
[----:B---3--:R-:W-:Y:S02]  /*04f0*/  IMAD.WIDE R20, R21, 0x4, R8 ;  /* 0x0000000415147825 */ /* 0x008fe400078e0208 */
[----:B------:R0:W5:Y:S04]  /*0500*/  LDG.E R9, desc[UR12][R14.64] ;  /* 0x0000000c0e097981 */ /* 0x000168000c1e1900 */
[----:B------:R0:W5:Y:S01]  /*0510*/  LDG.E R20, desc[UR12][R20.64] ;  /* 0x0000000c14147981 */ /* 0x000162000c1e1900 */
[----:B------:R-:W-:Y:S01]  /*0520*/  ISETP.GE.U32.AND P1, PT, R4, 0x700, PT ;  /* 0x000007000400780c */ /* 0x000fe20003f26070 */
[----:B------:R-:W-:Y:S01]  /*0530*/  BSSY.RECONVERGENT B1, `(.L_x_88) ;  /* 0x0000067000017945 */ /* 0x000fe20003800200 */
[----:B------:R-:W-:Y:S02]  /*0540*/  MOV R24, RZ ;  /* 0x000000ff00187202 */ /* 0x000fe40000000f00 */
[----:B------:R-:W-:Y:S01]  /*0550*/  MOV R23, R13 ;  /* 0x0000000d00177202 */ /* 0x000fe20000000f00 */
[----:B----4-:R-:W-:-:S04]  /*0560*/  FMUL R11, R16, R16 ;  /* 0x00000010100b7220 */ /* 0x010fc80000400000 */
[----:B------:R-:W-:-:S06]  /*0570*/  FMUL R11, R16, R11 ;  /* 0x0000000b100b7220 */ /* 0x000fcc0000400000 */
[----:B------:R-:W1:Y:S01]  /*0580*/  F2F.F64.F32 R10, R11 ;  /* 0x0000000b000a7310 */ /* 0x000e620000201800 */
[----:B0-----:R-:W-:Y:S05]  /*0590*/  @!P1 BRA `(.L_x_89) ;  /* 0x0000000400809947 */ /* 0x001fea0003800000 */
[----:B------:R-:W0:Y:S01]  /*05a0*/  LDCU UR9, c[0x0][0x3c4] ;  /* 0x00007880ff0977ac */ /* 0x000e220008000800 */
[----:B------:R-:W-:Y:S02]  /*05b0*/  IADD3 R22, PT, PT, -R0, RZ, RZ ;  /* 0x000000ff00167210 */ /* 0x000fe40007ffe1ff */
[----:B------:R-:W-:Y:S02]  /*05c0*/  MOV R24, RZ ;  /* 0x000000ff00187202 */ /* 0x000fe40000000f00 */
[----:B------:R-:W-:Y:S01]  /*05d0*/  MOV R23, R13 ;  /* 0x0000000d00177202 */ /* 0x000fe20000000f00 */
[----:B0-----:R-:W-:-:S07]  /*05e0*/  IMAD R8, R12, UR9, R13 ;  /* 0x000000090c087c24 */ /* 0x001fce000f8e020d */
.L_x_90:
[----:B------:R-:W-:Y:S02]  /*05f0*/  MOV R14, UR7 ;  /* 0x00000007000e7c02 */ /* 0x000fe40008000f00 */
[----:B------:R-:W-:Y:S02]  /*0600*/  MOV R15, UR8 ;  /* 0x00000008000f7c02 */ /* 0x000fe40008000f00 */
[----:B------:R-:W-:Y:S02]  /*0610*/  MOV R16, UR5 ;  /* 0x0000000500107c02 */ /* 0x000fe40008000f00 */
[----:B------:R-:W-:Y:S01]  /*0620*/  MOV R17, UR6 ;  /* 0x0000000600117c02 */ /* 0x000fe20008000f00 */
[----:B------:R-:W-:-:S04]  /*0630*/  IMAD.WIDE R14, R8, 0x4, R14 ;  /* 0x00000004080e7825 */ /* 0x000fc800078e020e */
[----:B------:R-:W-:Y:S01]  /*0640*/  IMAD.WIDE R16, R8, 0x4, R16 ;  /* 0x0000000408107825 */ /* 0x000fe200078e0210 */
[----:B------:R-:W3:Y:S04]  /*0650*/  LDG.E.CONSTANT R19, desc[UR12][R14.64+-0x1000] ;  /* 0xfff0000c0e137981 */ /* 0x000ee8000c1e9900 */
[----:B------:R-:W4:Y:S04]  /*0660*/  LDG.E R18, desc[UR12][R16.64+-0x1000] ;  /* 0xfff0000c10127981 */ /* 0x000f28000c1e1900 */
[----:B------:R-:W2:Y:S04]  /*0670*/  LDG.E.CONSTANT R25, desc[UR12][R14.64+-0xc00] ;  /* 0xfff4000c0e197981 */ /* 0x000ea8000c1e9900 */
[----:B------:R-:W2:Y:S04]  /*0680*/  LDG.E R26, desc[UR12][R16.64+-0xc00] ;  /* 0xfff4000c101a7981 */ /* 0x000ea8000c1e1900 */
[----:B------:R-:W2:Y:S01]  /*0690*/  LDG.E R28, desc[UR12][R16.64+-0x800] ;  /* 0xfff8000c101c7981 */ /* 0x000ea2000c1e1900 */
[----:B---3-5:R-:W-:Y:S01]  /*06a0*/  FMUL R19, R20, R19 ;  /* 0x0000001314137220 */ /* 0x028fe20000400000 */
[----:B----4-:R-:W-:-:S04]  /*06b0*/  FADD R18, -R9, R18 ;  /* 0x0000001209127221 */ /* 0x010fc80000000100 */
[----:B------:R-:W-:Y:S01]  /*06c0*/  FMUL R29, R19, R18 ;  /* 0x00000012131d7220 */ /* 0x000fe20000400000 */
[----:B--2---:R-:W-:-:S03]  /*06d0*/  FMUL R25, R20, R25 ;  /* 0x0000001914197220 */ /* 0x004fc60000400000 */
[----:B------:R0:W2:Y:S01]  /*06e0*/  F2F.F64.F32 R18, R29 ;  /* 0x0000001d00127310 */ /* 0x0000a20000201800 */
[----:B------:R-:W-:-:S04]  /*06f0*/  FADD R26, -R9, R26 ;  /* 0x0000001a091a7221 */ /* 0x000fc80000000100 */
[----:B0-----:R-:W-:Y:S02]  /*0700*/  FMUL R29, R25, R26 ;  /* 0x0000001a191d7220 */ /* 0x001fe40000400000 */
[----:B------:R-:W3:Y:S01]  /*0710*/  LDG.E.CONSTANT R25, desc[UR12][R14.64+-0x800] ;  /* 0xfff8000c0e197981 */ /* 0x000ee2000c1e9900 */
[----:B--2---:R-:W-:-:S08]  /*0720*/  DMUL R18, R18, -0.5 ;  /* 0xbfe0000012127828 */ /* 0x004fd00000000000 */
[----:B-1----:R-:W-:-:S06]  /*0730*/  DMUL R18, R10, R18 ;  /* 0x000000120a127228 */ /* 0x002fcc0000000000 */
[----:B------:R0:W-:Y:S04]  /*0740*/  F2F.F32.F64 R21, R18 ;  /* 0x0000001200157310 */ /* 0x0001e80000301000 */
[----:B0-----:R-:W2:Y:S04]  /*0750*/  LDG.E.CONSTANT R19, desc[UR12][R14.64+-0x400] ;  /* 0xfffc000c0e137981 */ /* 0x001ea8000c1e9900 */
[----:B------:R-:W4:Y:S01]  /*0760*/  LDG.E R18, desc[UR12][R16.64+-0x400] ;  /* 0xfffc000c10127981 */ /* 0x000f22000c1e1900 */
[----:B------:R-:W0:Y:S02]  /*0770*/  F2F.F64.F32 R26, R29 ;  /* 0x0000001d001a7310 */ /* 0x000e240000201800 */
[----:B0-----:R-:W-:-:S08]  /*0780*/  DMUL R26, R26, -0.5 ;  /* 0xbfe000001a1a7828 */ /* 0x001fd00000000000 */
[----:B------:R-:W-:-:S10]  /*0790*/  DMUL R26, R10, R26 ;  /* 0x0000001a0a1a7228 */ /* 0x000fd40000000000 */
[----:B------:R0:W-:Y:S01]  /*07a0*/  F2F.F32.F64 R26, R26 ;  /* 0x0000001a001a7310 */ /* 0x0001e20000301000 */
[----:B------:R-:W-:Y:S01]  /*07b0*/  FADD R28, -R9, R28 ;  /* 0x0000001c091c7221 */ /* 0x000fe20000000100 */
[----:B------:R-:W-:Y:S01]  /*07c0*/  FADD R21, R21, R24 ;  /* 0x0000001815157221 */ /* 0x000fe20000000000 */
[----:B--2---:R-:W-:Y:S01]  /*07d0*/  FMUL R19, R20, R19 ;  /* 0x0000001314137220 */ /* 0x004fe20000400000 */
[----:B----4-:R-:W-:-:S04]  /*07e0*/  FADD R18, -R9, R18 ;  /* 0x0000001209127221 */ /* 0x010fc80000000100 */
[----:B0-----:R-:W-:Y:S02]  /*07f0*/  FMUL R27, R19, R18 ;  /* 0x00000012131b7220 */ /* 0x001fe40000400000 */
[----:B------:R-:W2:Y:S04]  /*0800*/  LDG.E.CONSTANT R19, desc[UR12][R14.64] ;  /* 0x0000000c0e137981 */ /* 0x000ea8000c1e9900 */
[----:B------:R-:W4:Y:S01]  /*0810*/  LDG.E R18, desc[UR12][R16.64] ;  /* 0x0000000c10127981 */ /* 0x000f22000c1e1900 */
[----:B---3--:R-:W-:-:S04]  /*0820*/  FMUL R25, R20, R25 ;  /* 0x0000001914197220 */ /* 0x008fc80000400000 */
[----:B------:R-:W-:-:S04]  /*0830*/  FMUL R28, R25, R28 ;  /* 0x0000001c191c7220 */ /* 0x000fc80000400000 */
[----:B------:R-:W0:Y:S08]  /*0840*/  F2F.F64.F32 R24, R28 ;  /* 0x0000001c00187310 */ /* 0x000e300000201800 */
[----:B------:R-:W1:Y:S01]  /*0850*/  F2F.F64.F32 R28, R27 ;  /* 0x0000001b001c7310 */ /* 0x000e620000201800 */
[----:B0-----:R-:W-:Y:S02]  /*0860*/  DMUL R24, R24, -0.5 ;  /* 0xbfe0000018187828 */ /* 0x001fe40000000000 */
[----:B-1----:R-:W-:-:S06]  /*0870*/  DMUL R28, R28, -0.5 ;  /* 0xbfe000001c1c7828 */ /* 0x002fcc0000000000 */
[C---:B------:R-:W-:Y:S02]  /*0880*/  DMUL R24, R10.reuse, R24 ;  /* 0x000000180a187228 */ /* 0x040fe40000000000 */
[----:B------:R-:W-:Y:S01]  /*0890*/  DMUL R28, R10, R28 ;  /* 0x0000001c0a1c7228 */ /* 0x000fe20000000000 */
[----:B------:R-:W-:Y:S02]  /*08a0*/  FADD R26, R21, R26 ;  /* 0x0000001a151a7221 */ /* 0x000fe40000000000 */
[----:B------:R-:W3:Y:S05]  /*08b0*/  LDG.E.CONSTANT R21, desc[UR12][R14.64+0x400] ;  /* 0x0004000c0e157981 */ /* 0x000eea000c1e9900 */
[----:B------:R-:W0:Y:S08]  /*08c0*/  F2F.F32.F64 R25, R24 ;  /* 0x0000001800197310 */ /* 0x000e300000301000 */
[----:B------:R1:W-:Y:S02]  /*08d0*/  F2F.F32.F64 R24, R28 ;  /* 0x0000001c00187310 */ /* 0x0003e40000301000 */
[----:B-1----:R-:W3:Y:S01]  /*08e0*/  LDG.E R28, desc[UR12][R16.64+0x400] ;  /* 0x0004000c101c7981 */ /* 0x002ee2000c1e1900 */
[----:B0-----:R-:W-:-:S03]  /*08f0*/  FADD R25, R26, R25 ;  /* 0x000000191a197221 */ /* 0x001fc60000000000 */
[----:B------:R-:W3:Y:S04]  /*0900*/  LDG.E R26, desc[UR12][R16.64+0x800] ;  /* 0x0008000c101a7981 */ /* 0x000ee8000c1e1900 */
[----:B------:R-:W3:Y:S01]  /*0910*/  LDG.E R16, desc[UR12][R16.64+0xc00] ;  /* 0x000c000c10107981 */ /* 0x000ee2000c1e1900 */
[----:B--2---:R-:W-:Y:S01]  /*0920*/  FMUL R19, R20, R19 ;  /* 0x0000001314137220 */ /* 0x004fe20000400000 */
[----:B----4-:R-:W-:-:S04]  /*0930*/  FADD R18, -R9, R18 ;  /* 0x0000001209127221 */ /* 0x010fc80000000100 */
[----:B------:R-:W-:-:S04]  /*0940*/  FMUL R27, R19, R18 ;  /* 0x00000012131b7220 */ /* 0x000fc80000400000 */
[----:B------:R0:W1:Y:S02]  /*0950*/  F2F.F64.F32 R18, R27 ;  /* 0x0000001b00127310 */ /* 0x0000640000201800 */
[----:B0-----:R-:W2:Y:S04]  /*0960*/  LDG.E.CONSTANT R27, desc[UR12][R14.64+0x800] ;  /* 0x0008000c0e1b7981 */ /* 0x001ea8000c1e9900 */
[----:B------:R-:W4:Y:S01]  /*0970*/  LDG.E.CONSTANT R15, desc[UR12][R14.64+0xc00] ;  /* 0x000c000c0e0f7981 */ /* 0x000f22000c1e9900 */
[----:B---3--:R-:W-:Y:S01]  /*0980*/  FMUL R21, R20, R21 ;  /* 0x0000001514157220 */ /* 0x008fe20000400000 */
[----:B------:R-:W-:-:S04]  /*0990*/  FADD R28, -R9, R28 ;  /* 0x0000001c091c7221 */ /* 0x000fc80000000100 */
[----:B------:R-:W-:-:S04]  /*09a0*/  FMUL R21, R21, R28 ;  /* 0x0000001c15157220 */ /* 0x000fc80000400000 */
[----:B------:R-:W0:Y:S01]  /*09b0*/  F2F.F64.F32 R28, R21 ;  /* 0x00000015001c7310 */ /* 0x000e220000201800 */
[----:B-1----:R-:W-:Y:S02]  /*09c0*/  DMUL R18, R18, -0.5 ;  /* 0xbfe0000012127828 */ /* 0x002fe40000000000 */
[----:B0-----:R-:W-:-:S06]  /*09d0*/  DMUL R28, R28, -0.5 ;  /* 0xbfe000001c1c7828 */ /* 0x001fcc0000000000 */
[C---:B------:R-:W-:Y:S02]  /*09e0*/  DMUL R18, R10.reuse, R18 ;  /* 0x000000120a127228 */ /* 0x040fe40000000000 */
[----:B------:R-:W-:Y:S01]  /*09f0*/  DMUL R28, R10, R28 ;  /* 0x0000001c0a1c7228 */ /* 0x000fe20000000000 */
[----:B------:R-:W-:-:S07]  /*0a00*/  FADD R26, -R9, R26 ;  /* 0x0000001a091a7221 */ /* 0x000fce0000000100 */
[----:B------:R-:W0:Y:S08]  /*0a10*/  F2F.F32.F64 R18, R18 ;  /* 0x0000001200127310 */ /* 0x000e300000301000 */
[----:B------:R1:W3:Y:S02]  /*0a20*/  F2F.F32.F64 R28, R28 ;  /* 0x0000001c001c7310 */ /* 0x0002e40000301000 */
[----:B-1----:R-:W-:Y:S01]  /*0a30*/  FADD R29, -R9, R16 ;  /* 0x00000010091d7221 */ /* 0x002fe20000000100 */
[----:B------:R-:W-:Y:S01]  /*0a40*/  IADD3 R22, PT, PT, R22, 0x8, RZ ;  /* 0x0000000816167810 */ /* 0x000fe20007ffe0ff */
[----:B------:R-:W-:-:S03]  /*0a50*/  FADD R25, R25, R24 ;  /* 0x0000001819197221 */ /* 0x000fc60000000000 */
[----:B------:R-:W-:Y:S01]  /*0a60*/  ISETP.NE.AND P1, PT, R22, RZ, PT ;  /* 0x000000ff1600720c */ /* 0x000fe20003f25270 */
[----:B0-----:R-:W-:-:S04]  /*0a70*/  FADD R25, R25, R18 ;  /* 0x0000001219197221 */ /* 0x001fc80000000000 */
[----:B---3--:R-:W-:Y:S01]  /*0a80*/  FADD R25, R25, R28 ;  /* 0x0000001c19197221 */ /* 0x008fe20000000000 */
[----:B------:R-:W-:Y:S02]  /*0a90*/  IADD3 R23, PT, PT, R23, 0x800, RZ ;  /* 0x0000080017177810 */ /* 0x000fe40007ffe0ff */
[----:B------:R-:W-:Y:S01]  /*0aa0*/  IADD3 R8, PT, PT, R8, 0x800, RZ ;  /* 0x0000080008087810 */ /* 0x000fe20007ffe0ff */
[----:B--2---:R-:W-:-:S04]  /*0ab0*/  FMUL R27, R20, R27 ;  /* 0x0000001b141b7220 */ /* 0x004fc80000400000 */
[----:B------:R-:W-:Y:S01]  /*0ac0*/  FMUL R19, R27, R26 ;  /* 0x0000001a1b137220 */ /* 0x000fe20000400000 */
[----:B----4-:R-:W-:-:S03]  /*0ad0*/  FMUL R21, R20, R15 ;  /* 0x0000000f14157220 */ /* 0x010fc60000400000 */
[----:B------:R-:W0:Y:S01]  /*0ae0*/  F2F.F64.F32 R26, R19 ;  /* 0x00000013001a7310 */ /* 0x000e220000201800 */
[----:B------:R-:W-:-:S07]  /*0af0*/  FMUL R21, R21, R29 ;  /* 0x0000001d15157220 */ /* 0x000fce0000400000 */
[----:B------:R-:W1:Y:S01]  /*0b00*/  F2F.F64.F32 R14, R21 ;  /* 0x00000015000e7310 */ /* 0x000e620000201800 */
[----:B0-----:R-:W-:Y:S02]  /*0b10*/  DMUL R26, R26, -0.5 ;  /* 0xbfe000001a1a7828 */ /* 0x001fe40000000000 */
[----:B-1----:R-:W-:-:S06]  /*0b20*/  DMUL R14, R14, -0.5 ;  /* 0xbfe000000e0e7828 */ /* 0x002fcc0000000000 */
[C---:B------:R-:W-:Y:S02]  /*0b30*/  DMUL R26, R10.reuse, R26 ;  /* 0x0000001a0a1a7228 */ /* 0x040fe40000000000 */
[----:B------:R-:W-:-:S08]  /*0b40*/  DMUL R14, R10, R14 ;  /* 0x0000000e0a0e7228 */ /* 0x000fd00000000000 */
[----:B------:R-:W0:Y:S08]  /*0b50*/  F2F.F32.F64 R26, R26 ;  /* 0x0000001a001a7310 */ /* 0x000e300000301000 */
[----:B------:R-:W1:Y:S01]  /*0b60*/  F2F.F32.F64 R14, R14 ;  /* 0x0000000e000e7310 */ /* 0x000e620000301000 */
[----:B0-----:R-:W-:-:S04]  /*0b70*/  FADD R25, R25, R26 ;  /* 0x0000001a19197221 */ /* 0x001fc80000000000 */
[----:B-1----:R-:W-:Y:S01]  /*0b80*/  FADD R24, R25, R14 ;  /* 0x0000000e19187221 */ /* 0x002fe20000000000 */
[----:B------:R-:W-:Y:S06]  /*0b90*/  @P1 BRA `(.L_x_90) ;  /* 0xfffffff800941947 */ /* 0x000fec000383ffff */
.L_x_89:
[----:B------:R-:W-:Y:S05]  /*0ba0*/  BSYNC.RECONVERGENT B1 ;  /* 0x0000000000017941 */ /* 0x000fea0003800200 */
.L_x_88:
[----:B------:R-:W-:-:S04]  /*0bb0*/  LEA.HI R8, R4, 0x1, RZ, 0x18 ;  /* 0x0000000104087811 */ /* 0x000fc800078fc0ff */
[----:B------:R-:W-:-:S04]  /*0bc0*/  LOP3.LUT R14, R8, 0x7, RZ, 0xc0, !PT ;  /* 0x00000007080e7812 */ /* 0x000fc800078ec0ff */
[----:B------:R-:W-:-:S13]  /*0bd0*/  ISETP.NE.AND P1, PT, R14, RZ, PT ;  /* 0x000000ff0e00720c */ /* 0x000fda0003f25270 */
[----:B------:R-:W-:Y:S05]  /*0be0*/  @!P1 BRA `(.L_x_87) ;  /* 0x0000000400a89947 */ /* 0x000fea0003800000 */
[----:B------:R-:W-:Y:S01]  /*0bf0*/  IADD3 R14, PT, PT, R14, -0x1, RZ ;  /* 0xffffffff0e0e7810 */ /* 0x000fe20007ffe0ff */
[----:B------:R-:W-:Y:S01]  /*0c00*/  BSSY.RECONVERGENT B1, `(.L_x_91) ;  /* 0x0000034000017945 */ /* 0x000fe20003800200 */
[----:B------:R-:W-:Y:S02]  /*0c10*/  LOP3.LUT R8, R8, 0x3, RZ, 0xc0, !PT ;  /* 0x0000000308087812 */ /* 0x000fe400078ec0ff */
[----:B------:R-:W-:Y:S02]  /*0c20*/  ISETP.GE.U32.AND P1, PT, R14, 0x3, PT ;  /* 0x000000030e00780c */ /* 0x000fe40003f26070 */
[----:B------:R-:W-:-:S11]  /*0c30*/  ISETP.NE.AND P2, PT, R8, RZ, PT ;  /* 0x000000ff0800720c */ /* 0x000fd60003f45270 */
[----:B------:R-:W-:Y:S05]  /*0c40*/  @!P1 BRA `(.L_x_92) ;  /* 0x0000000000bc9947 */ /* 0x000fea0003800000 */
[----:B------:R-:W0:Y:S01]  /*0c50*/  LDC.64 R16, c[0x0][0x380] ;  /* 0x0000e000ff107b82 */ /* 0x000e220000000a00 */
[----:B------:R-:W3:Y:S07]  /*0c60*/  LDCU UR9, c[0x0][0x3c4] ;  /* 0x00007880ff0977ac */ /* 0x000eee0008000800 */
[----:B------:R-:W4:Y:S01]  /*0c70*/  LDC.64 R14, c[0x0][0x3a8] ;  /* 0x0000ea00ff0e7b82 */ /* 0x000f220000000a00 */
[----:B---3--:R-:W-:-:S04]  /*0c80*/  IMAD R19, R12, UR9, R23 ;  /* 0x000000090c137c24 */ /* 0x008fc8000f8e0217 */
[----:B0-----:R-:W-:-:S05]  /*0c90*/  IMAD.WIDE R16, R19, 0x4, R16 ;  /* 0x0000000413107825 */ /* 0x001fca00078e0210 */
[----:B------:R-:W3:Y:S01]  /*0ca0*/  LDG.E.CONSTANT R27, desc[UR12][R16.64] ;  /* 0x0000000c101b7981 */ /* 0x000ee2000c1e9900 */
[----:B----4-:R-:W-:-:S03]  /*0cb0*/  IMAD.WIDE R14, R19, 0x4, R14 ;  /* 0x00000004130e7825 */ /* 0x010fc600078e020e */
[----:B------:R-:W4:Y:S04]  /*0cc0*/  LDG.E.CONSTANT R25, desc[UR12][R16.64+0x400] ;  /* 0x0004000c10197981 */ /* 0x000f28000c1e9900 */
[----:B------:R-:W2:Y:S04]  /*0cd0*/  LDG.E R28, desc[UR12][R14.64] ;  /* 0x0000000c0e1c7981 */ /* 0x000ea8000c1e1900 */
[----:B------:R-:W2:Y:S04]  /*0ce0*/  LDG.E R26, desc[UR12][R14.64+0x400] ;  /* 0x0004000c0e1a7981 */ /* 0x000ea8000c1e1900 */
[----:B------:R-:W2:Y:S04]  /*0cf0*/  LDG.E.CONSTANT R19, desc[UR12][R16.64+0x800] ;  /* 0x0008000c10137981 */ /* 0x000ea8000c1e9900 */
[----:B------:R-:W2:Y:S04]  /*0d00*/  LDG.E R18, desc[UR12][R14.64+0x800] ;  /* 0x0008000c0e127981 */ /* 0x000ea8000c1e1900 */
[----:B------:R-:W2:Y:S04]  /*0d10*/  LDG.E.CONSTANT R21, desc[UR12][R16.64+0xc00] ;  /* 0x000c000c10157981 */ /* 0x000ea8000c1e9900 */
[----:B------:R0:W2:Y:S01]  /*0d20*/  LDG.E R22, desc[UR12][R14.64+0xc00] ;  /* 0x000c000c0e167981 */ /* 0x0000a2000c1e1900 */
[----:B------:R-:W-:Y:S01]  /*0d30*/  IADD3 R23, PT, PT, R23, 0x400, RZ ;  /* 0x0000040017177810 */ /* 0x000fe20007ffe0ff */
[C---:B---3-5:R-:W-:Y:S01]  /*0d40*/  FMUL R27, R20.reuse, R27 ;  /* 0x0000001b141b7220 */ /* 0x068fe20000400000 */
[----:B----4-:R-:W-:Y:S01]  /*0d50*/  FMUL R25, R20, R25 ;  /* 0x0000001914197220 */ /* 0x010fe20000400000 */
[C---:B--2---:R-:W-:Y:S01]  /*0d60*/  FADD R28, -R9.reuse, R28 ;  /* 0x0000001c091c7221 */ /* 0x044fe20000000100 */
[----:B------:R-:W-:-:S03]  /*0d70*/  FADD R29, -R9, R26 ;  /* 0x0000001a091d7221 */ /* 0x000fc60000000100 */
[----:B------:R-:W-:Y:S01]  /*0d80*/  FMUL R28, R27, R28 ;  /* 0x0000001c1b1c7220 */ /* 0x000fe20000400000 */
[----:B------:R-:W-:-:S03]  /*0d90*/  FMUL R25, R25, R29 ;  /* 0x0000001d19197220 */ /* 0x000fc60000400000 */
[----:B------:R-:W2:Y:S01]  /*0da0*/  F2F.F64.F32 R26, R28 ;  /* 0x0000001c001a7310 */ /* 0x000ea20000201800 */
[----:B------:R-:W-:Y:S01]  /*0db0*/  FMUL R29, R20, R19 ;  /* 0x00000013141d7220 */ /* 0x000fe20000400000 */
[----:B0-----:R-:W-:-:S04]  /*0dc0*/  FADD R14, -R9, R18 ;  /* 0x00000012090e7221 */ /* 0x001fc80000000100 */
[----:B------:R-:W-:Y:S02]  /*0dd0*/  FMUL R29, R29, R14 ;  /* 0x0000000e1d1d7220 */ /* 0x000fe40000400000 */
[----:B------:R-:W0:Y:S01]  /*0de0*/  F2F.F64.F32 R18, R25 ;  /* 0x0000001900127310 */ /* 0x000e220000201800 */
[----:B------:R-:W-:Y:S01]  /*0df0*/  FMUL R21, R20, R21 ;  /* 0x0000001514157220 */ /* 0x000fe20000400000 */
[----:B------:R-:W-:-:S04]  /*0e00*/  FADD R22, -R9, R22 ;  /* 0x0000001609167221 */ /* 0x000fc80000000100 */
[----:B------:R-:W-:Y:S02]  /*0e10*/  FMUL R21, R21, R22 ;  /* 0x0000001615157220 */ /* 0x000fe40000400000 */
[----:B------:R-:W3:Y:S01]  /*0e20*/  F2F.F64.F32 R16, R29 ;  /* 0x0000001d00107310 */ /* 0x000ee20000201800 */
[----:B--2---:R-:W-:-:S07]  /*0e30*/  DMUL R26, R26, -0.5 ;  /* 0xbfe000001a1a7828 */ /* 0x004fce0000000000 */
[----:B------:R-:W2:Y:S01]  /*0e40*/  F2F.F64.F32 R14, R21 ;  /* 0x00000015000e7310 */ /* 0x000ea20000201800 */
[----:B0-----:R-:W-:Y:S02]  /*0e50*/  DMUL R18, R18, -0.5 ;  /* 0xbfe0000012127828 */ /* 0x001fe40000000000 */
[----:B-1----:R-:W-:Y:S02]  /*0e60*/  DMUL R26, R10, R26 ;  /* 0x0000001a0a1a7228 */ /* 0x002fe40000000000 */
[----:B---3--:R-:W-:-:S04]  /*0e70*/  DMUL R16, R16, -0.5 ;  /* 0xbfe0000010107828 */ /* 0x008fc80000000000 */
[----:B------:R-:W-:Y:S02]  /*0e80*/  DMUL R18, R10, R18 ;  /* 0x000000120a127228 */ /* 0x000fe40000000000 */
[----:B--2---:R-:W-:Y:S02]  /*0e90*/  DMUL R14, R14, -0.5 ;  /* 0xbfe000000e0e7828 */ /* 0x004fe40000000000 */
[C---:B------:R-:W-:Y:S01]  /*0ea0*/  DMUL R16, R10.reuse, R16 ;  /* 0x000000100a107228 */ /* 0x040fe20000000000 */
[----:B------:R-:W0:Y:S05]  /*0eb0*/  F2F.F32.F64 R27, R26 ;  /* 0x0000001a001b7310 */ /* 0x000e2a0000301000 */
[----:B------:R-:W-:-:S03]  /*0ec0*/  DMUL R14, R10, R14 ;  /* 0x0000000e0a0e7228 */ /* 0x000fc60000000000 */
[----:B------:R-:W1:Y:S08]  /*0ed0*/  F2F.F32.F64 R18, R18 ;  /* 0x0000001200127310 */ /* 0x000e700000301000 */
[----:B------:R-:W2:Y:S01]  /*0ee0*/  F2F.F32.F64 R16, R16 ;  /* 0x0000001000107310 */ /* 0x000ea20000301000 */
[----:B0-----:R-:W-:-:S07]  /*0ef0*/  FADD R21, R24, R27 ;  /* 0x0000001b18157221 */ /* 0x001fce0000000000 */
[----:B------:R-:W0:Y:S01]  /*0f00*/  F2F.F32.F64 R14, R14 ;  /* 0x0000000e000e7310 */ /* 0x000e220000301000 */
[----:B-1----:R-:W-:-:S04]  /*0f10*/  FADD R21, R21, R18 ;  /* 0x0000001215157221 */ /* 0x002fc80000000000 */
[----:B--2---:R-:W-:-:S04]  /*0f20*/  FADD R21, R21, R16 ;  /* 0x0000001015157221 */ /* 0x004fc80000000000 */
[----:B0-----:R-:W-:-:S07]  /*0f30*/  FADD R24, R21, R14 ;  /* 0x0000000e15187221 */ /* 0x001fce0000000000 */
.L_x_92:
[----:B------:R-:W-:Y:S05]  /*0f40*/  BSYNC.RECONVERGENT B1 ;  /* 0x0000000000017941 */ /* 0x000fea0003800200 */
.L_x_91:
[----:B------:R-:W-:Y:S05]  /*0f50*/  @!P2 BRA `(.L_x_87) ;  /* 0x0000000000cca947 */ /* 0x000fea0003800000 */
[----:B------:R-:W-:Y:S01]  /*0f60*/  IADD3 R8, PT, PT, R8, -0x1, RZ ;  /* 0xffffffff08087810 */ /* 0x000fe20007ffe0ff */
[----:B------:R-:W-:Y:S01]  /*0f70*/  BSSY.RECONVERGENT B1, `(.L_x_93) ;  /* 0x0000020000017945 */ /* 0x000fe20003800200 */
[----:B------:R-:W-:Y:S02]  /*0f80*/  LOP3.LUT R14, R4, 0x100, RZ, 0xc0, !PT ;  /* 0x00000100040e7812 */ /* 0x000fe400078ec0ff */
[----:B------:R-:W-:Y:S02]  /*0f90*/  ISETP.NE.AND P1, PT, R8, RZ, PT ;  /* 0x000000ff0800720c */ /* 0x000fe40003f25270 */
        /* <DEDUP_REMOVED lines=11> */
[----:B------:R-:W2:Y:S01]  /*1050*/  LDG.E R16, desc[UR12][R18.64+0x400] ;  /* 0x0004000c12107981 */ /* 0x000ea2000c1e1900 */
[----:B------:R-:W-:Y:S01]  /*1060*/  IADD3 R23, PT, PT, R23, 0x200, RZ ;  /* 0x0000020017177810 */ /* 0x000fe20007ffe0ff */
[C---:B---3-5:R-:W-:Y:S01]  /*1070*/  FMUL R14, R20.reuse, R17 ;  /* 0x00000011140e7220 */ /* 0x068fe20000400000 */
[----:B----4-:R-:W-:Y:S01]  /*1080*/  FMUL R15, R20, R15 ;  /* 0x0000000f140f7220 */ /* 0x010fe20000400000 */
[----:B--2---:R-:W-:-:S04]  /*1090*/  FADD R8, -R9, R8 ;  /* 0x0000000809087221 */ /* 0x004fc80000000100 */
[----:B------:R-:W-:Y:S01]  /*10a0*/  FMUL R8, R15, R8 ;  /* 0x000000080f087220 */ /* 0x000fe20000400000 */
[----:B------:R-:W-:-:S03]  /*10b0*/  FADD R15, -R9, R16 ;  /* 0x00000010090f7221 */ /* 0x000fc60000000100 */
[----:B------:R-:W0:Y:S01]  /*10c0*/  F2F.F64.F32 R16, R8 ;  /* 0x0000000800107310 */ /* 0x000e220000201800 */
[----:B------:R-:W-:-:S07]  /*10d0*/  FMUL R21, R14, R15 ;  /* 0x0000000f0e157220 */ /* 0x000fce0000400000 */
[----:B------:R-:W2:Y:S01]  /*10e0*/  F2F.F64.F32 R14, R21 ;  /* 0x00000015000e7310 */ /* 0x000ea20000201800 */
[----:B0-----:R-:W-:Y:S02]  /*10f0*/  DMUL R16, R16, -0.5 ;  /* 0xbfe0000010107828 */ /* 0x001fe40000000000 */
[----:B--2---:R-:W-:-:S06]  /*1100*/  DMUL R14, R14, -0.5 ;  /* 0xbfe000000e0e7828 */ /* 0x004fcc0000000000 */
[C---:B-1----:R-:W-:Y:S02]  /*1110*/  DMUL R16, R10.reuse, R16 ;  /* 0x000000100a107228 */ /* 0x042fe40000000000 */
[----:B------:R-:W-:-:S08]  /*1120*/  DMUL R14, R10, R14 ;  /* 0x0000000e0a0e7228 */ /* 0x000fd00000000000 */
[----:B------:R-:W0:Y:S08]  /*1130*/  F2F.F32.F64 R17, R16 ;  /* 0x0000001000117310 */ /* 0x000e300000301000 */
[----:B------:R-:W1:Y:S01]  /*1140*/  F2F.F32.F64 R15, R14 ;  /* 0x0000000e000f7310 */ /* 0x000e620000301000 */
[----:B0-----:R-:W-:-:S04]  /*1150*/  FADD R24, R24, R17 ;  /* 0x0000001118187221 */ /* 0x001fc80000000000 */
[----:B-1----:R-:W-:-:S07]  /*1160*/  FADD R24, R24, R15 ;  /* 0x0000000f18187221 */ /* 0x002fce0000000000 */
.L_x_94:
[----:B------:R-:W-:Y:S05]  /*1170*/  BSYNC.RECONVERGENT B1 ;  /* 0x0000000000017941 */ /* 0x000fea0003800200 */
.L_x_93:
[----:B------:R-:W-:Y:S05]  /*1180*/  @P2 BRA `(.L_x_87) ;  /* 0x0000000000402947 */ /* 0x000fea0003800000 */
[----:B------:R-:W0:Y:S01]  /*1190*/  LDC.64 R16, c[0x0][0x380] ;  /* 0x0000e000ff107b82 */ /* 0x000e220000000a00 */
[----:B------:R-:W3:Y:S07]  /*11a0*/  LDCU UR9, c[0x0][0x3c4] ;  /* 0x00007880ff0977ac */ /* 0x000eee0008000800 */
[----:B------:R-:W4:Y:S01]  /*11b0*/  LDC.64 R14, c[0x0][0x3a8] ;  /* 0x0000ea00ff0e7b82 */ /* 0x000f220000000a00 */
[----:B---3--:R-:W-:-:S04]  /*11c0*/  IMAD R19, R12, UR9, R23 ;  /* 0x000000090c137c24 */ /* 0x008fc8000f8e0217 */
[----:B0-----:R-:W-:-:S06]  /*11d0*/  IMAD.WIDE R16, R19, 0x4, R16 ;  /* 0x0000000413107825 */ /* 0x001fcc00078e0210 */
[----:B------:R-:W3:Y:S01]  /*11e0*/  LDG.E.CONSTANT R17, desc[UR12][R16.64] ;  /* 0x0000000c10117981 */ /* 0x000ee2000c1e9900 */
[----:B----4-:R-:W-:-:S06]  /*11f0*/  IMAD.WIDE R14, R19, 0x4, R14 ;  /* 0x00000004130e7825 */ /* 0x010fcc00078e020e */
[----:B------:R-:W4:Y:S01]  /*1200*/  LDG.E R14, desc[UR12][R14.64] ;  /* 0x0000000c0e0e7981 */ /* 0x000f22000c1e1900 */
[----:B---3-5:R-:W-:Y:S01]  /*1210*/  FMUL R20, R20, R17 ;  /* 0x0000001114147220 */ /* 0x028fe20000400000 */
[----:B----4-:R-:W-:-:S04]  /*1220*/  FADD R9, -R9, R14 ;  /* 0x0000000e09097221 */ /* 0x010fc80000000100 */
[----:B------:R-:W-:-:S04]  /*1230*/  FMUL R20, R20, R9 ;  /* 0x0000000914147220 */ /* 0x000fc80000400000 */
[----:B------:R-:W0:Y:S02]  /*1240*/  F2F.F64.F32 R8, R20 ;  /* 0x0000001400087310 */ /* 0x000e240000201800 */
[----:B0-----:R-:W-:-:S08]  /*1250*/  DMUL R8, R8, -0.5 ;  /* 0xbfe0000008087828 */ /* 0x001fd00000000000 */
[----:B-1----:R-:W-:-:S10]  /*1260*/  DMUL R8, R10, R8 ;  /* 0x000000080a087228 */ /* 0x002fd40000000000 */
[----:B------:R-:W0:Y:S02]  /*1270*/  F2F.F32.F64 R9, R8 ;  /* 0x0000000800097310 */ /* 0x000e240000301000 */
[----:B0-----:R-:W-:-:S07]  /*1280*/  FADD R24, R24, R9 ;  /* 0x0000000918187221 */ /* 0x001fce0000000000 */
.L_x_87:
[----:B-1----:R-:W-:Y:S05]  /*1290*/  BSYNC.RECONVERGENT B0 ;  /* 0x0000000000007941 */ /* 0x002fea0003800200 */
.L_x_86:
[----:B-----5:R-:W0:Y:S01]  /*12a0*/  SHFL.DOWN P1, R9, R24, 0x1, 0x1f ;  /* 0x08201f0018097f89 */ /* 0x020e220000020000 */
        /* <DEDUP_REMOVED lines=10> */
[----:B------:R-:W0:Y:S02]  /*1350*/  SHFL.DOWN P3, R16, R10, 0x10, 0x1f ;  /* 0x0a001f000a107f89 */ /* 0x000e240000060000 */
[----:B0-----:R-:W-:-:S05]  /*1360*/  @P3 FADD R16, R10, R16 ;  /* 0x000000100a103221 */ /* 0x001fca0000000000 */
[----:B------:R0:W-:Y:S01]  /*1370*/  @!P2 STS [R7+UR4+0x8], R16 ;  /* 0x000008100700a988 */ /* 0x0001e20008000804 */
[----:B------:R-:W-:Y:S06]  /*1380*/  BAR.SYNC.DEFER_BLOCKING 0x0 ;  /* 0x0000000000007b1d */ /* 0x000fec0000010000 */
[----:B------:R-:W-:Y:S05]  /*1390*/  @P1 BRA `(.L_x_96) ;  /* 0x0000000000441947 */ /* 0x000fea0003800000 */
[----:B------:R-:W1:Y:S01]  /*13a0*/  S2UR UR10, SR_CgaCtaId ;  /* 0x00000000000a79c3 */ /* 0x000e620000008800 */
[----:B------:R-:W-:Y:S02]  /*13b0*/  UMOV UR9, 0x400 ;  /* 0x0000040000097882 */ /* 0x000fe40000000000 */
[----:B-1----:R-:W-:-:S09]  /*13c0*/  ULEA UR9, UR10, UR9, 0x18 ;  /* 0x000000090a097291 */ /* 0x002fd2000f8ec0ff */
[----:B------:R-:W1:Y:S04]  /*13d0*/  LDS R17, [UR9+0xc] ;  /* 0x00000c09ff117984 */ /* 0x000e680008000800 */
[----:B------:R-:W3:Y:S04]  /*13e0*/  LDS.128 R8, [UR9+0x10] ;  /* 0x00001009ff087984 */ /* 0x000ee80008000c00 */
[----:B------:R-:W4:Y:S01]  /*13f0*/  LDS.64 R14, [UR9+0x20] ;  /* 0x00002009ff0e7984 */ /* 0x000f220008000a00 */
[----:B-1----:R-:W-:Y:S02]  /*1400*/  FADD R19, R16, R17 ;  /* 0x0000001110137221 */ /* 0x002fe40000000000 */
[----:B0-----:R-:W0:Y:S02]  /*1410*/  LDC.64 R16, c[0x0][0x390] ;  /* 0x0000e400ff107b82 */ /* 0x001e240000000a00 */
[----:B---3--:R-:W-:-:S04]  /*1420*/  FADD R8, R19, R8 ;  /* 0x0000000813087221 */ /* 0x008fc80000000000 */
[----:B------:R-:W-:-:S04]  /*1430*/  FADD R9, R8, R9 ;  /* 0x0000000908097221 */ /* 0x000fc80000000000 */
[----:B------:R-:W-:-:S04]  /*1440*/  FADD R10, R9, R10 ;  /* 0x0000000a090a7221 */ /* 0x000fc80000000000 */
[----:B------:R-:W-:-:S04]  /*1450*/  FADD R11, R10, R11 ;  /* 0x0000000b0a0b7221 */ /* 0x000fc80000000000 */
[----:B----4-:R-:W-:-:S04]  /*1460*/  FADD R14, R11, R14 ;  /* 0x0000000e0b0e7221 */ /* 0x010fc80000000000 */
[----:B------:R-:W-:Y:S01]  /*1470*/  FADD R15, R14, R15 ;  /* 0x0000000f0e0f7221 */ /* 0x000fe20000000000 */
[----:B0-----:R-:W-:-:S04]  /*1480*/  IMAD.WIDE R16, R12, 0x4, R16 ;  /* 0x000000040c107825 */ /* 0x001fc800078e0210 */
[----:B------:R1:W-:Y:S04]  /*1490*/  STS [UR9], R15 ;  /* 0x0000000fff007988 */ /* 0x0003e80008000809 */
[----:B------:R1:W-:Y:S02]  /*14a0*/  STG.E desc[UR12][R16.64], R15 ;  /* 0x0000000f10007986 */ /* 0x0003e4000c10190c */
.L_x_96:
[----:B------:R-:W-:Y:S05]  /*14b0*/  BSYNC.RECONVERGENT B0 ;  /* 0x0000000000007941 */ /* 0x000fea0003800200 */
.L_x_95:
[----:B------:R-:W-:Y:S01]  /*14c0*/  BAR.SYNC.DEFER_BLOCKING 0x0 ;  /* 0x0000000000007b1d */ /* 0x000fe20000010000 */
[----:B------:R-:W-:-:S05]  /*14d0*/  MOV R26, RZ ;  /* 0x000000ff001a7202 */ /* 0x000fca0000000f00 */
[----:B------:R-:W3:Y:S01]  /*14e0*/  LDCU UR11, c[0x0][0x3f4] ;  /* 0x00007e80ff0b77ac */ /* 0x000ee20008000800 */
[----:B------:R-:W-:Y:S04]  /*14f0*/  BSSY.RECONVERGENT B0, `(.L_x_97) ;  /* 0x00000f9000007945 */ /* 0x000fe80003800200 */
[----:B------:R-:W-:Y:S05]  /*1500*/  @P0 BRA `(.L_x_98) ;  /* 0x0000000c00dc0947 */ /* 0x000fea0003800000 */
[----:B------:R-:W4:Y:S01]  /*1510*/  LDC R18, c[0x0][0x3f0] ;  /* 0x0000fc00ff127b82 */ /* 0x000f220000000800 */
[----:B------:R-:W-:-:S07]  /*1520*/  ISETP.GE.AND P4, PT, R12, RZ, PT ;  /* 0x000000ff0c00720c */ /* 0x000fce0003f86270 */
[----:B01----:R-:W0:Y:S01]  /*1530*/  LDC.64 R16, c[0x0][0x3d8] ;  /* 0x0000f600ff107b82 */ /* 0x003e220000000a00 */
[----:B----4-:R-:W-:-:S04]  /*1540*/  IABS R11, R18 ;  /* 0x00000012000b7213 */ /* 0x010fc80000000000 */
[----:B------:R-:W1:Y:S01]  /*1550*/  I2F.RP R10, R11 ;  /* 0x0000000b000a7306 */ /* 0x000e620000209400 */
[----:B0-----:R-:W-:-:S07]  /*1560*/  IMAD.WIDE R16, R12, 0x4, R16 ;  /* 0x000000040c107825 */ /* 0x001fce00078e0210 */
[----:B-1----:R-:W0:Y:S02]  /*1570*/  MUFU.RCP R10, R10 ;  /* 0x0000000a000a7308 */ /* 0x002e240000001000 */
[----:B0-----:R-:W-:-:S06]  /*1580*/  IADD3 R8, PT, PT, R10, 0xffffffe, RZ ;  /* 0x0ffffffe0a087810 */ /* 0x001fcc0007ffe0ff */
[----:B------:R0:W1:Y:S02]  /*1590*/  F2I.FTZ.U32.TRUNC.NTZ R9, R8 ;  /* 0x0000000800097305 */ /* 0x000064000021f000 */
[----:B0-----:R-:W-:Y:S01]  /*15a0*/  HFMA2 R8, -RZ, RZ, 0, 0 ;  /* 0x00000000ff087431 */ /* 0x001fe200000001ff */
[----:B-1----:R-:W-:-:S05]  /*15b0*/  IADD3 R14, PT, PT, RZ, -R9, RZ ;  /* 0x80000009ff0e7210 */ /* 0x002fca0007ffe0ff */
[----:B------:R-:W-:Y:S01]  /*15c0*/  IMAD R15, R14, R11, RZ ;  /* 0x0000000b0e0f7224 */ /* 0x000fe200078e02ff */
[----:B------:R-:W-:-:S03]  /*15d0*/  IABS R14, R12 ;  /* 0x0000000c000e7213 */ /* 0x000fc60000000000 */
[----:B------:R-:W-:-:S06]  /*15e0*/  IMAD.HI.U32 R9, R9, R15, R8 ;  /* 0x0000000f09097227 */ /* 0x000fcc00078e0008 */
[----:B------:R-:W-:-:S05]  /*15f0*/  IMAD.HI.U32 R9, R9, R14, RZ ;  /* 0x0000000e09097227 */ /* 0x000fca00078e00ff */
[----:B------:R-:W-:Y:S02]  /*1600*/  IADD3 R10, PT, PT, -R9, RZ, RZ ;  /* 0x000000ff090a7210 */ /* 0x000fe40007ffe1ff */
[----:B------:R-:W0:Y:S03]  /*1610*/  LDC.64 R8, c[0x0][0x3c8] ;  /* 0x0000f200ff087b82 */ /* 0x000e260000000a00 */
[----:B------:R-:W-:-:S05]  /*1620*/  IMAD R10, R11, R10, R14 ;  /* 0x0000000a0b0a7224 */ /* 0x000fca00078e020e */
[----:B------:R-:W-:-:S13]  /*1630*/  ISETP.GT.U32.AND P0, PT, R11, R10, PT ;  /* 0x0000000a0b00720c */ /* 0x000fda0003f04070 */
[----:B------:R-:W-:Y:S02]  /*1640*/  @!P0 IADD3 R10, PT, PT, R10, -R11, RZ ;  /* 0x8000000b0a0a8210 */ /* 0x000fe40007ffe0ff */
[----:B------:R-:W-:Y:S02]  /*1650*/  ISETP.NE.AND P0, PT, R18, RZ, PT ;  /* 0x000000ff1200720c */ /* 0x000fe40003f05270 */
[----:B------:R-:W-:-:S13]  /*1660*/  ISETP.GT.U32.AND P3, PT, R11, R10, PT ;  /* 0x0000000a0b00720c */ /* 0x000fda0003f64070 */
[----:B------:R-:W-:-:S04]  /*1670*/  @!P3 IADD3 R10, PT, PT, R10, -R11, RZ ;  /* 0x8000000b0a0ab210 */ /* 0x000fc80007ffe0ff */
[----:B------:R-:W-:Y:S02]  /*1680*/  @!P4 IADD3 R10, PT, PT, -R10, RZ, RZ ;  /* 0x000000ff0a0ac210 */ /* 0x000fe40007ffe1ff */
[----:B------:R-:W-:Y:S02]  /*1690*/  @!P0 LOP3.LUT R10, RZ, R18, RZ, 0x33, !PT ;  /* 0x00000012ff0a8212 */ /* 0x000fe400078e33ff */
[----:B------:R-:W1:Y:S03]  /*16a0*/  LDC.64 R18, c[0x0][0x3e0] ;  /* 0x0000f800ff127b82 */ /* 0x000e660000000a00 */
[----:B0-----:R-:W-:Y:S02]  /*16b0*/  IMAD.WIDE R14, R10, 0x4, R8 ;  /* 0x000000040a0e7825 */ /* 0x001fe400078e0208 */
[----:B------:R-:W4:Y:S04]  /*16c0*/  LDG.E R8, desc[UR12][R16.64] ;  /* 0x0000000c10087981 */ /* 0x000f28000c1e1900 */
[----:B------:R-:W2:Y:S01]  /*16d0*/  LDG.E R14, desc[UR12][R14.64] ;  /* 0x0000000c0e0e7981 */ /* 0x000ea2000c1e1900 */
[----:B-1----:R-:W-:-:S05]  /*16e0*/  IMAD.WIDE R18, R12, 0x4, R18 ;  /* 0x000000040c127825 */ /* 0x002fca00078e0212 */
[----:B------:R0:W5:Y:S01]  /*16f0*/  LDG.E R25, desc[UR12][R18.64] ;  /* 0x0000000c12197981 */ /* 0x000162000c1e1900 */
[----:B------:R-:W1:Y:S01]  /*1700*/  S2UR UR10, SR_CgaCtaId ;  /* 0x00000000000a79c3 */ /* 0x000e620000008800 */
[----:B------:R-:W-:Y:S01]  /*1710*/  UMOV UR9, 0x400 ;  /* 0x0000040000097882 */ /* 0x000fe20000000000 */
[----:B------:R-:W-:Y:S01]  /*1720*/  ISETP.GE.U32.AND P0, PT, R4, 0x700, PT ;  /* 0x000007000400780c */ /* 0x000fe20003f06070 */
[----:B------:R-:W-:Y:S01]  /*1730*/  BSSY.RECONVERGENT B1, `(.L_x_99) ;  /* 0x0000066000017945 */ /* 0x000fe20003800200 */
[----:B------:R-:W-:Y:S02]  /*1740*/  MOV R26, RZ ;  /* 0x000000ff001a7202 */ /* 0x000fe40000000f00 */
[----:B------:R-:W-:Y:S01]  /*1750*/  MOV R27, R13 ;  /* 0x0000000d001b7202 */ /* 0x000fe20000000f00 */
[----:B-1----:R-:W-:-:S09]  /*1760*/  ULEA UR9, UR10, UR9, 0x18 ;  /* 0x000000090a097291 */ /* 0x002fd2000f8ec0ff */
[----:B------:R-:W1:Y:S02]  /*1770*/  LDS R20, [UR9] ;  /* 0x00000009ff147984 */ /* 0x000e640008000800 */
[----:B-1----:R-:W1:Y:S02]  /*1780*/  F2F.F64.F32 R10, R20 ;  /* 0x00000014000a7310 */ /* 0x002e640000201800 */
[----:B-1----:R-:W-:-:S06]  /*1790*/  DMUL R10, R10, R2 ;  /* 0x000000020a0a7228 */ /* 0x002fcc0000000000 */
[----:B----4-:R-:W1:Y:S08]  /*17a0*/  F2F.F64.F32 R8, R8 ;  /* 0x0000000800087310 */ /* 0x010e700000201800 */
[----:B--2---:R-:W2:Y:S01]  /*17b0*/  F2F.F64.F32 R14, R14 ;  /* 0x0000000e000e7310 */ /* 0x004ea20000201800 */
[----:B0-----:R-:W-:Y:S05]  /*17c0*/  @!P0 BRA `(.L_x_100) ;  /* 0x0000000400708947 */ /* 0x001fea0003800000 */
[----:B------:R-:W-:Y:S02]  /*17d0*/  MOV R29, RZ ;  /* 0x000000ff001d7202 */ /* 0x000fe40000000f00 */
[----:B------:R-:W-:Y:S02]  /*17e0*/  MOV R26, RZ ;  /* 0x000000ff001a7202 */ /* 0x000fe40000000f00 */
[----:B------:R-:W-:-:S07]  /*17f0*/  MOV R27, R13 ;  /* 0x0000000d001b7202 */ /* 0x000fce0000000f00 */
.L_x_101:
[----:B------:R-:W0:Y:S01]  /*1800*/  LDC.64 R16, c[0x0][0x3d0] ;  /* 0x0000f400ff107b82 */ /* 0x000e220000000a00 */
[----:B---3--:R-:W-:-:S07]  /*1810*/  IMAD R21, R12, UR11, R27 ;  /* 0x0000000b0c157c24 */ /* 0x008fce000f8e021b */
[----:B------:R-:W3:Y:S01]  /*1820*/  LDC.64 R18, c[0x0][0x380] ;  /* 0x0000e000ff127b82 */ /* 0x000ee20000000a00 */
[----:B0-----:R-:W-:-:S05]  /*1830*/  IMAD.WIDE R16, R21, 0x4, R16 ;  /* 0x0000000415107825 */ /* 0x001fca00078e0210 */
[----:B------:R-:W4:Y:S01]  /*1840*/  LDG.E R20, desc[UR12][R16.64] ;  /* 0x0000000c10147981 */ /* 0x000f22000c1e1900 */
[----:B---3--:R-:W-:-:S05]  /*1850*/  IMAD.WIDE R18, R21, 0x4, R18 ;  /* 0x0000000415127825 */ /* 0x008fca00078e0212 */
[----:B------:R-:W3:Y:S01]  /*1860*/  LDG.E.CONSTANT R28, desc[UR12][R18.64] ;  /* 0x0000000c121c7981 */ /* 0x000ee2000c1e9900 */
[----:B----45:R-:W-:-:S04]  /*1870*/  FADD R24, -R25, R20 ;  /* 0x0000001419187221 */ /* 0x030fc80000000100 */
[----:B------:R-:W0:Y:S08]  /*1880*/  F2F.F64.F32 R20, R24 ;  /* 0x0000001800147310 */ /* 0x000e300000201800 */
[----:B---3--:R3:W2:Y:S01]  /*1890*/  F2F.F64.F32 R22, R28 ;  /* 0x0000001c00167310 */ /* 0x0086a20000201800 */
[----:B0-----:R-:W-:Y:S01]  /*18a0*/  DMUL R20, R10, R20 ;  /* 0x000000140a147228 */ /* 0x001fe20000000000 */
[----:B---3--:R-:W3:Y:S01]  /*18b0*/  LDG.E.CONSTANT R28, desc[UR12][R18.64+0x400] ;  /* 0x0004000c121c7981 */ /* 0x008ee2000c1e9900 */
[----:B--2---:R-:W-:-:S08]  /*18c0*/  DMUL R22, R14, -R22 ;  /* 0x800000160e167228 */ /* 0x004fd00000000000 */
[----:B-1----:R-:W-:Y:S01]  /*18d0*/  DFMA R22, R8, R22, -R20 ;  /* 0x000000160816722b */ /* 0x002fe20000000814 */
[----:B------:R-:W2:Y:S09]  /*18e0*/  LDG.E R20, desc[UR12][R16.64+0x400] ;  /* 0x0004000c10147981 */ /* 0x000eb2000c1e1900 */
[----:B------:R-:W0:Y:S02]  /*18f0*/  F2F.F32.F64 R23, R22 ;  /* 0x0000001600177310 */ /* 0x000e240000301000 */
[----:B0-----:R-:W-:-:S06]  /*1900*/  FADD R24, R23, R26 ;  /* 0x0000001a17187221 */ /* 0x001fcc0000000000 */
[----:B---3--:R0:W1:Y:S02]  /*1910*/  F2F.F64.F32 R22, R28 ;  /* 0x0000001c00167310 */ /* 0x0080640000201800 */
[----:B0-----:R-:W3:Y:S01]  /*1920*/  LDG.E.CONSTANT R28, desc[UR12][R18.64+0x800] ;  /* 0x0008000c121c7981 */ /* 0x001ee2000c1e9900 */
[----:B--2---:R-:W-:-:S05]  /*1930*/  FADD R26, -R25, R20 ;  /* 0x00000014191a7221 */ /* 0x004fca0000000100 */
[----:B------:R0:W2:Y:S02]  /*1940*/  F2F.F64.F32 R20, R26 ;  /* 0x0000001a00147310 */ /* 0x0000a40000201800 */
[----:B0-----:R-:W4:Y:S01]  /*1950*/  LDG.E R26, desc[UR12][R16.64+0x800] ;  /* 0x0008000c101a7981 */ /* 0x001f22000c1e1900 */
[----:B-1----:R-:W-:Y:S02]  /*1960*/  DMUL R22, R14, -R22 ;  /* 0x800000160e167228 */ /* 0x002fe40000000000 */
[----:B--2---:R-:W-:-:S08]  /*1970*/  DMUL R20, R10, R20 ;  /* 0x000000140a147228 */ /* 0x004fd00000000000 */
[----:B------:R-:W-:-:S10]  /*1980*/  DFMA R20, R8, R22, -R20 ;  /* 0x000000160814722b */ /* 0x000fd40000000814 */
[----:B------:R-:W0:Y:S02]  /*1990*/  F2F.F32.F64 R21, R20 ;  /* 0x0000001400157310 */ /* 0x000e240000301000 */
[----:B0-----:R-:W-:-:S06]  /*19a0*/  FADD R24, R24, R21 ;  /* 0x0000001518187221 */ /* 0x001fcc0000000000 */
[----:B---3--:R4:W0:Y:S02]  /*19b0*/  F2F.F64.F32 R22, R28 ;  /* 0x0000001c00167310 */ /* 0x0088240000201800 */
[----:B----4-:R-:W-:Y:S02]  /*19c0*/  FADD R28, -R25, R26 ;  /* 0x0000001a191c7221 */ /* 0x010fe40000000100 */
[----:B------:R-:W2:Y:S04]  /*19d0*/  LDG.E R26, desc[UR12][R16.64+0xc00] ;  /* 0x000c000c101a7981 */ /* 0x000ea8000c1e1900 */
[----:B------:R1:W3:Y:S02]  /*19e0*/  F2F.F64.F32 R20, R28 ;  /* 0x0000001c00147310 */ /* 0x0002e40000201800 */
[----:B-1----:R-:W4:Y:S01]  /*19f0*/  LDG.E.CONSTANT R28, desc[UR12][R18.64+0xc00] ;  /* 0x000c000c121c7981 */ /* 0x002f22000c1e9900 */
[----:B0-----:R-:W-:-:S02]  /*1a00*/  DMUL R22, R14, -R22 ;  /* 0x800000160e167228 */ /* 0x001fc40000000000 */
[----:B---3--:R-:W-:-:S08]  /*1a10*/  DMUL R20, R10, R20 ;  /* 0x000000140a147228 */ /* 0x008fd00000000000 */
[----:B------:R-:W-:-:S10]  /*1a20*/  DFMA R22, R8, R22, -R20 ;  /* 0x000000160816722b */ /* 0x000fd40000000814 */
[----:B------:R-:W0:Y:S02]  /*1a30*/  F2F.F32.F64 R23, R22 ;  /* 0x0000001600177310 */ /* 0x000e240000301000 */
[----:B0-----:R-:W-:Y:S01]  /*1a40*/  FADD R24, R24, R23 ;  /* 0x0000001718187221 */ /* 0x001fe20000000000 */
[----:B--2---:R-:W-:-:S05]  /*1a50*/  FADD R26, -R25, R26 ;  /* 0x0000001a191a7221 */ /* 0x004fca0000000100 */
[----:B------:R0:W1:Y:S08]  /*1a60*/  F2F.F64.F32 R20, R26 ;  /* 0x0000001a00147310 */ /* 0x0000700000201800 */
[----:B----4-:R2:W3:Y:S01]  /*1a70*/  F2F.F64.F32 R22, R28 ;  /* 0x0000001c00167310 */ /* 0x0104e20000201800 */
[----:B0-----:R-:W4:Y:S04]  /*1a80*/  LDG.E R26, desc[UR12][R16.64+0x1000] ;  /* 0x0010000c101a7981 */ /* 0x001f28000c1e1900 */
[----:B--2---:R-:W2:Y:S01]  /*1a90*/  LDG.E.CONSTANT R28, desc[UR12][R18.64+0x1000] ;  /* 0x0010000c121c7981 */ /* 0x004ea2000c1e9900 */
[----:B-1----:R-:W-:-:S02]  /*1aa0*/  DMUL R20, R10, R20 ;  /* 0x000000140a147228 */ /* 0x002fc40000000000 */
[----:B---3--:R-:W-:-:S08]  /*1ab0*/  DMUL R22, R14, -R22 ;  /* 0x800000160e167228 */ /* 0x008fd00000000000 */
[----:B------:R-:W-:-:S10]  /*1ac0*/  DFMA R20, R8, R22, -R20 ;  /* 0x000000160814722b */ /* 0x000fd40000000814 */
[----:B------:R-:W0:Y:S02]  /*1ad0*/  F2F.F32.F64 R21, R20 ;  /* 0x0000001400157310 */ /* 0x000e240000301000 */
[----:B0-----:R-:W-:-:S06]  /*1ae0*/  FADD R24, R24, R21 ;  /* 0x0000001518187221 */ /* 0x001fcc0000000000 */
[----:B--2---:R4:W0:Y:S02]  /*1af0*/  F2F.F64.F32 R22, R28 ;  /* 0x0000001c00167310 */ /* 0x0048240000201800 */
        /* <DEDUP_REMOVED lines=12> */
[----:B0-----:R-:W4:Y:S01]  /*1bc0*/  LDG.E.CONSTANT R26, desc[UR12][R18.64+0x1c00] ;  /* 0x001c000c121a7981 */ /* 0x001f22000c1e9900 */
[----:B-1----:R-:W-:-:S03]  /*1bd0*/  DMUL R20, R10, R20 ;  /* 0x000000140a147228 */ /* 0x002fc60000000000 */
[----:B--2---:R-:W2:Y:S01]  /*1be0*/  LDG.E R28, desc[UR12][R16.64+0x1c00] ;  /* 0x001c000c101c7981 */ /* 0x004ea2000c1e1900 */
[----:B---3--:R-:W-:-:S08]  /*1bf0*/  DMUL R22, R14, -R22 ;  /* 0x800000160e167228 */ /* 0x008fd00000000000 */
[----:B------:R-:W-:Y:S02]  /*1c00*/  DFMA R20, R8, R22, -R20 ;  /* 0x000000160814722b */ /* 0x000fe40000000814 */
[----:B------:R-:W3:Y:S04]  /*1c10*/  LDG.E.CONSTANT R22, desc[UR12][R18.64+0x1800] ;  /* 0x0018000c12167981 */ /* 0x000ee8000c1e9900 */
[----:B------:R0:W4:Y:S04]  /*1c20*/  LDG.E R18, desc[UR12][R16.64+0x1800] ;  /* 0x0018000c10127981 */ /* 0x000128000c1e1900 */
[----:B------:R-:W1:Y:S02]  /*1c30*/  F2F.F32.F64 R21, R20 ;  /* 0x0000001400157310 */ /* 0x000e640000301000 */
[----:B-1----:R-:W-:Y:S01]  /*1c40*/  FADD R24, R24, R21 ;  /* 0x0000001518187221 */ /* 0x002fe20000000000 */
[----:B------:R-:W-:-:S04]  /*1c50*/  IADD3 R29, PT, PT, R29, 0x8, RZ ;  /* 0x000000081d1d7810 */ /* 0x000fc80007ffe0ff */
[----:B------:R-:W-:Y:S02]  /*1c60*/  ISETP.NE.AND P0, PT, R29, R0, PT ;  /* 0x000000001d00720c */ /* 0x000fe40003f05270 */
[----:B------:R-:W-:Y:S01]  /*1c70*/  IADD3 R27, PT, PT, R27, 0x800, RZ ;  /* 0x000008001b1b7810 */ /* 0x000fe20007ffe0ff */
[----:B--2---:R-:W-:-:S04]  /*1c80*/  FADD R28, -R25, R28 ;  /* 0x0000001c191c7221 */ /* 0x004fc80000000100 */
[----:B0-----:R-:W-:Y:S08]  /*1c90*/  F2F.F64.F32 R16, R28 ;  /* 0x0000001c00107310 */ /* 0x001ff00000201800 */
[----:B---3--:R-:W0:Y:S01]  /*1ca0*/  F2F.F64.F32 R22, R22 ;  /* 0x0000001600167310 */ /* 0x008e220000201800 */
[----:B----4-:R-:W-:-:S07]  /*1cb0*/  FADD R20, -R25, R18 ;  /* 0x0000001219147221 */ /* 0x010fce0000000100 */
[----:B------:R-:W1:Y:S08]  /*1cc0*/  F2F.F64.F32 R18, R26 ;  /* 0x0000001a00127310 */ /* 0x000e700000201800 */
[----:B------:R-:W2:Y:S01]  /*1cd0*/  F2F.F64.F32 R20, R20 ;  /* 0x0000001400147310 */ /* 0x000ea20000201800 */
[----:B0-----:R-:W-:Y:S02]  /*1ce0*/  DMUL R22, R14, -R22 ;  /* 0x800000160e167228 */ /* 0x001fe40000000000 */
[----:B------:R-:W-:-:S02]  /*1cf0*/  DMUL R16, R10, R16 ;  /* 0x000000100a107228 */ /* 0x000fc40000000000 */
[----:B-1----:R-:W-:Y:S02]  /*1d00*/  DMUL R18, R14, -R18 ;  /* 0x800000120e127228 */ /* 0x002fe40000000000 */
[----:B--2---:R-:W-:-:S06]  /*1d10*/  DMUL R20, R10, R20 ;  /* 0x000000140a147228 */ /* 0x004fcc0000000000 */
[C---:B------:R-:W-:Y:S02]  /*1d20*/  DFMA R16, R8.reuse, R18, -R16 ;  /* 0x000000120810722b */ /* 0x040fe40000000810 */
[----:B------:R-:W-:-:S08]  /*1d30*/  DFMA R22, R8, R22, -R20 ;  /* 0x000000160816722b */ /* 0x000fd00000000814 */
[----:B------:R-:W-:Y:S08]  /*1d40*/  F2F.F32.F64 R17, R16 ;  /* 0x0000001000117310 */ /* 0x000ff00000301000 */
[----:B------:R-:W0:Y:S02]  /*1d50*/  F2F.F32.F64 R23, R22 ;  /* 0x0000001600177310 */ /* 0x000e240000301000 */
[----:B0-----:R-:W-:-:S04]  /*1d60*/  FADD R24, R24, R23 ;  /* 0x0000001718187221 */ /* 0x001fc80000000000 */
[----:B------:R-:W-:Y:S01]  /*1d70*/  FADD R26, R24, R17 ;  /* 0x00000011181a7221 */ /* 0x000fe20000000000 */
[----:B------:R-:W-:Y:S06]  /*1d80*/  @P0 BRA `(.L_x_101) ;  /* 0xfffffff8009c0947 */ /* 0x000fec000383ffff */
.L_x_100:
[----:B---3--:R-:W-:Y:S05]  /*1d90*/  BSYNC.RECONVERGENT B1 ;  /* 0x0000000000017941 */ /* 0x008fea0003800200 */
.L_x_99:
        /* <DEDUP_REMOVED lines=15> */
[----:B------:R-:W3:Y:S01]  /*1e90*/  LDG.E R18, desc[UR12][R16.64] ;  /* 0x0000000c10127981 */ /* 0x000ee2000c1e1900 */
[----:B----4-:R-:W-:-:S05]  /*1ea0*/  IMAD.WIDE R22, R19, 0x4, R22 ;  /* 0x0000000413167825 */ /* 0x010fca00078e0216 */
[----:B------:R-:W4:Y:S01]  /*1eb0*/  LDG.E.CONSTANT R21, desc[UR12][R22.64] ;  /* 0x0000000c16157981 */ /* 0x000f22000c1e9900 */
[----:B---3-5:R-:W-:-:S04]  /*1ec0*/  FADD R28, -R25, R18 ;  /* 0x00000012191c7221 */ /* 0x028fc80000000100 */
[----:B------:R-:W0:Y:S08]  /*1ed0*/  F2F.F64.F32 R18, R28 ;  /* 0x0000001c00127310 */ /* 0x000e300000201800 */
[----:B----4-:R-:W2:Y:S01]  /*1ee0*/  F2F.F64.F32 R20, R21 ;  /* 0x0000001500147310 */ /* 0x010ea20000201800 */
[----:B0-----:R-:W-:Y:S02]  /*1ef0*/  DMUL R18, R10, R18 ;  /* 0x000000120a127228 */ /* 0x001fe40000000000 */
[----:B--2---:R-:W-:-:S08]  /*1f00*/  DMUL R20, R14, -R20 ;  /* 0x800000140e147228 */ /* 0x004fd00000000000 */
[----:B-1----:R-:W-:Y:S02]  /*1f10*/  DFMA R28, R8, R20, -R18 ;  /* 0x00000014081c722b */ /* 0x002fe40000000812 */
[----:B------:R-:W2:Y:S04]  /*1f20*/  LDG.E R20, desc[UR12][R16.64+0x400] ;  /* 0x0004000c10147981 */ /* 0x000ea8000c1e1900 */
[----:B------:R-:W3:Y:S04]  /*1f30*/  LDG.E.CONSTANT R18, desc[UR12][R22.64+0x400] ;  /* 0x0004000c16127981 */ /* 0x000ee8000c1e9900 */
[----:B------:R0:W1:Y:S02]  /*1f40*/  F2F.F32.F64 R29, R28 ;  /* 0x0000001c001d7310 */ /* 0x0000640000301000 */
[----:B0-----:R-:W4:Y:S01]  /*1f50*/  LDG.E R28, desc[UR12][R16.64+0x800] ;  /* 0x0008000c101c7981 */ /* 0x001f22000c1e1900 */
[----:B-1----:R-:W-:-:S03]  /*1f60*/  FADD R26, R26, R29 ;  /* 0x0000001d1a1a7221 */ /* 0x002fc60000000000 */
[----:B------:R-:W4:Y:S01]  /*1f70*/  LDG.E R16, desc[UR12][R16.64+0xc00] ;  /* 0x000c000c10107981 */ /* 0x000f22000c1e1900 */
[----:B--2---:R-:W-:-:S04]  /*1f80*/  FADD R29, -R25, R20 ;  /* 0x00000014191d7221 */ /* 0x004fc80000000100 */
[----:B------:R-:W0:Y:S08]  /*1f90*/  F2F.F64.F32 R20, R29 ;  /* 0x0000001d00147310 */ /* 0x000e300000201800 */
[----:B---3--:R-:W1:Y:S01]  /*1fa0*/  F2F.F64.F32 R18, R18 ;  /* 0x0000001200127310 */ /* 0x008e620000201800 */
[----:B0-----:R-:W-:Y:S02]  /*1fb0*/  DMUL R20, R10, R20 ;  /* 0x000000140a147228 */ /* 0x001fe40000000000 */
[----:B-1----:R-:W-:-:S08]  /*1fc0*/  DMUL R18, R14, -R18 ;  /* 0x800000120e127228 */ /* 0x002fd00000000000 */
[----:B------:R-:W-:Y:S01]  /*1fd0*/  DFMA R18, R8, R18, -R20 ;  /* 0x000000120812722b */ /* 0x000fe20000000814 */
[----:B------:R-:W2:Y:S04]  /*1fe0*/  LDG.E.CONSTANT R20, desc[UR12][R22.64+0x800] ;  /* 0x0008000c16147981 */ /* 0x000ea8000c1e9900 */
[----:B------:R-:W3:Y:S01]  /*1ff0*/  LDG.E.CONSTANT R22, desc[UR12][R22.64+0xc00] ;  /* 0x000c000c16167981 */ /* 0x000ee2000c1e9900 */
[----:B----4-:R-:W-:-:S06]  /*2000*/  FADD R28, -R25, R28 ;  /* 0x0000001c191c7221 */ /* 0x010fcc0000000100 */
[----:B------:R-:W0:Y:S02]  /*2010*/  F2F.F64.F32 R28, R28 ;  /* 0x0000001c001c7310 */ /* 0x000e240000201800 */
[----:B0-----:R-:W-:-:S06]  /*2020*/  DMUL R28, R10, R28 ;  /* 0x0000001c0a1c7228 */ /* 0x001fcc0000000000 */
[----:B------:R-:W0:Y:S02]  /*2030*/  F2F.F32.F64 R19, R18 ;  /* 0x0000001200137310 */ /* 0x000e240000301000 */
[----:B0-----:R-:W-:Y:S01]  /*2040*/  FADD R26, R26, R19 ;  /* 0x000000131a1a7221 */ /* 0x001fe20000000000 */
[----:B------:R-:W-:-:S05]  /*2050*/  IADD3 R27, PT, PT, R27, 0x400, RZ ;  /* 0x000004001b1b7810 */ /* 0x000fca0007ffe0ff */
[----:B--2---:R-:W0:Y:S02]  /*2060*/  F2F.F64.F32 R20, R20 ;  /* 0x0000001400147310 */ /* 0x004e240000201800 */
[----:B0-----:R-:W-:-:S06]  /*2070*/  DMUL R20, R14, -R20 ;  /* 0x800000140e147228 */ /* 0x001fcc0000000000 */
[----:B---3--:R-:W0:Y:S02]  /*2080*/  F2F.F64.F32 R22, R22 ;  /* 0x0000001600167310 */ /* 0x008e240000201800 */
[----:B------:R-:W-:Y:S01]  /*2090*/  DFMA R20, R8, R20, -R28 ;  /* 0x000000140814722b */ /* 0x000fe2000000081c */
[----:B------:R-:W-:-:S05]  /*20a0*/  FADD R29, -R25, R16 ;  /* 0x00000010191d7221 */ /* 0x000fca0000000100 */
[----:B------:R-:W1:Y:S01]  /*20b0*/  F2F.F64.F32 R16, R29 ;  /* 0x0000001d00107310 */ /* 0x000e620000201800 */
[----:B0-----:R-:W-:Y:S02]  /*20c0*/  DMUL R18, R14, -R22 ;  /* 0x800000160e127228 */ /* 0x001fe40000000000 */
[----:B-1----:R-:W-:-:S05]  /*20d0*/  DMUL R16, R10, R16 ;  /* 0x000000100a107228 */ /* 0x002fca0000000000 */
[----:B------:R-:W0:Y:S03]  /*20e0*/  F2F.F32.F64 R21, R20 ;  /* 0x0000001400157310 */ /* 0x000e260000301000 */
[----:B------:R-:W-:-:S10]  /*20f0*/  DFMA R16, R8, R18, -R16 ;  /* 0x000000120810722b */ /* 0x000fd40000000810 */
[----:B------:R-:W1:Y:S01]  /*2100*/  F2F.F32.F64 R17, R16 ;  /* 0x0000001000117310 */ /* 0x000e620000301000 */
[----:B0-----:R-:W-:-:S04]  /*2110*/  FADD R26, R26, R21 ;  /* 0x000000151a1a7221 */ /* 0x001fc80000000000 */
[----:B-1----:R-:W-:-:S07]  /*2120*/  FADD R26, R26, R17 ;  /* 0x000000111a1a7221 */ /* 0x002fce0000000000 */
.L_x_103:
[----:B------:R-:W-:Y:S05]  /*2130*/  BSYNC.RECONVERGENT B1 ;  /* 0x0000000000017941 */ /* 0x000fea0003800200 */
.L_x_102:
        /* <DEDUP_REMOVED lines=16> */
[----:B------:R-:W4:Y:S01]  /*2240*/  LDG.E R28, desc[UR12][R28.64+0x400] ;  /* 0x0004000c1c1c7981 */ /* 0x000f22000c1e1900 */
[----:B------:R-:W-:Y:S01]  /*2250*/  IADD3 R27, PT, PT, R27, 0x200, RZ ;  /* 0x000002001b1b7810 */ /* 0x000fe20007ffe0ff */
[----:B---3--:R2:W0:Y:S02]  /*2260*/  F2F.F64.F32 R22, R24 ;  /* 0x0000001800167310 */ /* 0x0084240000201800 */
[----:B--2--5:R-:W-:-:S06]  /*2270*/  FADD R24, -R25, R18 ;  /* 0x0000001219187221 */ /* 0x024fcc0000000100 */
[----:B------:R-:W2:Y:S01]  /*2280*/  F2F.F64.F32 R20, R24 ;  /* 0x0000001800147310 */ /* 0x000ea20000201800 */
[----:B----4-:R-:W-:-:S07]  /*2290*/  FADD R28, -R25, R28 ;  /* 0x0000001c191c7221 */ /* 0x010fce0000000100 */
[----:B------:R-:W3:Y:S08]  /*22a0*/  F2F.F64.F32 R18, R19 ;  /* 0x0000001300127310 */ /* 0x000ef00000201800 */
[----:B------:R-:W4:Y:S01]  /*22b0*/  F2F.F64.F32 R16, R28 ;  /* 0x0000001c00107310 */ /* 0x000f220000201800 */
[----:B0-----:R-:W-:Y:S02]  /*22c0*/  DMUL R22, R14, -R22 ;  /* 0x800000160e167228 */ /* 0x001fe40000000000 */
[----:B--2---:R-:W-:-:S02]  /*22d0*/  DMUL R20, R10, R20 ;  /* 0x000000140a147228 */ /* 0x004fc40000000000 */
[----:B---3--:R-:W-:-:S06]  /*22e0*/  DMUL R18, R14, -R18 ;  /* 0x800000120e127228 */ /* 0x008fcc0000000000 */
[----:B-1----:R-:W-:Y:S02]  /*22f0*/  DFMA R20, R8, R22, -R20 ;  /* 0x000000160814722b */ /* 0x002fe40000000814 */
[----:B----4-:R-:W-:-:S08]  /*2300*/  DMUL R16, R10, R16 ;  /* 0x000000100a107228 */ /* 0x010fd00000000000 */
[----:B------:R-:W-:Y:S01]  /*2310*/  DFMA R16, R8, R18, -R16 ;  /* 0x000000120810722b */ /* 0x000fe20000000810 */
[----:B------:R-:W0:Y:S09]  /*2320*/  F2F.F32.F64 R21, R20 ;  /* 0x0000001400157310 */ /* 0x000e320000301000 */
[----:B------:R-:W1:Y:S01]  /*2330*/  F2F.F32.F64 R17, R16 ;  /* 0x0000001000117310 */ /* 0x000e620000301000 */
[----:B0-----:R-:W-:-:S04]  /*2340*/  FADD R26, R26, R21 ;  /* 0x000000151a1a7221 */ /* 0x001fc80000000000 */
[----:B-1----:R-:W-:-:S07]  /*2350*/  FADD R26, R26, R17 ;  /* 0x000000111a1a7221 */ /* 0x002fce0000000000 */
.L_x_105:
[----:B------:R-:W-:Y:S05]  /*2360*/  BSYNC.RECONVERGENT B1 ;  /* 0x0000000000017941 */ /* 0x000fea0003800200 */
.L_x_104:
[----:B------:R-:W-:Y:S05]  /*2370*/  @P3 BRA `(.L_x_98) ;  /* 0x0000000000403947 */ /* 0x000fea0003800000 */
[----:B------:R-:W0:Y:S01]  /*2380*/  LDC.64 R16, c[0x0][0x3d0] ;  /* 0x0000f400ff107b82 */ /* 0x000e220000000a00 */
[----:B------:R-:W3:Y:S07]  /*2390*/  LDCU UR9, c[0x0][0x3f4] ;  /* 0x00007e80ff0977ac */ /* 0x000eee0008000800 */
[----:B------:R-:W4:Y:S01]  /*23a0*/  LDC.64 R18, c[0x0][0x380] ;  /* 0x0000e000ff127b82 */ /* 0x000f220000000a00 */
[----:B---3--:R-:W-:-:S04]  /*23b0*/  IMAD R21, R12, UR9, R27 ;  /* 0x000000090c157c24 */ /* 0x008fc8000f8e021b */
[----:B0-----:R-:W-:-:S06]  /*23c0*/  IMAD.WIDE R16, R21, 0x4, R16 ;  /* 0x0000000415107825 */ /* 0x001fcc00078e0210 */
[----:B------:R-:W3:Y:S01]  /*23d0*/  LDG.E R16, desc[UR12][R16.64] ;  /* 0x0000000c10107981 */ /* 0x000ee2000c1e1900 */
[----:B----4-:R-:W-:-:S06]  /*23e0*/  IMAD.WIDE R18, R21, 0x4, R18 ;  /* 0x0000000415127825 */ /* 0x010fcc00078e0212 */
[----:B------:R-:W4:Y:S01]  /*23f0*/  LDG.E.CONSTANT R18, desc[UR12][R18.64] ;  /* 0x0000000c12127981 */ /* 0x000f22000c1e9900 */
[----:B---3-5:R-:W-:-:S04]  /*2400*/  FADD R25, -R25, R16 ;  /* 0x0000001019197221 */ /* 0x028fc80000000100 */
[----:B------:R-:W0:Y:S08]  /*2410*/  F2F.F64.F32 R22, R25 ;  /* 0x0000001900167310 */ /* 0x000e300000201800 */
[----:B----4-:R-:W2:Y:S01]  /*2420*/  F2F.F64.F32 R20, R18 ;  /* 0x0000001200147310 */ /* 0x010ea20000201800 */
[----:B0-----:R-:W-:Y:S02]  /*2430*/  DMUL R22, R10, R22 ;  /* 0x000000160a167228 */ /* 0x001fe40000000000 */
[----:B--2---:R-:W-:-:S08]  /*2440*/  DMUL R20, R14, -R20 ;  /* 0x800000140e147228 */ /* 0x004fd00000000000 */
[----:B-1----:R-:W-:-:S10]  /*2450*/  DFMA R20, R8, R20, -R22 ;  /* 0x000000140814722b */ /* 0x002fd40000000816 */
[----:B------:R-:W0:Y:S02]  /*2460*/  F2F.F32.F64 R21, R20 ;  /* 0x0000001400157310 */ /* 0x000e240000301000 */
[----:B0-----:R-:W-:-:S07]  /*2470*/  FADD R26, R26, R21 ;  /* 0x000000151a1a7221 */ /* 0x001fce0000000000 */
.L_x_98:
[----:B---3--:R-:W-:Y:S05]  /*2480*/  BSYNC.RECONVERGENT B0 ;  /* 0x0000000000007941 */ /* 0x008fea0003800200 */
.L_x_97:
[----:B-1----:R-:W1:Y:S01]  /*2490*/  SHFL.DOWN P0, R9, R26, 0x1, 0x1f ;  /* 0x08201f001a097f89 */ /* 0x002e620000000000 */
[----:B------:R-:W-:Y:S01]  /*24a0*/  BSSY.RECONVERGENT B0, `(.L_x_106) ;  /* 0x000001d000007945 */ /* 0x000fe20003800200 */
[----:B-1----:R-:W-:-:S05]  /*24b0*/  @P0 FADD R9, R9, R26 ;  /* 0x0000001a09090221 */ /* 0x002fca0000000000 */
[----:B------:R-:W1:Y:S02]  /*24c0*/  SHFL.DOWN P0, R8, R9, 0x2, 0x1f ;  /* 0x08401f0009087f89 */ /* 0x000e640000000000 */
[----:B-1----:R-:W-:-:S05]  /*24d0*/  @P0 FADD R8, R9, R8 ;  /* 0x0000000809080221 */ /* 0x002fca0000000000 */
[----:B------:R-:W1:Y:S02]  /*24e0*/  SHFL.DOWN P0, R11, R8, 0x4, 0x1f ;  /* 0x08801f00080b7f89 */ /* 0x000e640000000000 */
[----:B-1----:R-:W-:-:S05]  /*24f0*/  @P0 FADD R11, R8, R11 ;  /* 0x0000000b080b0221 */ /* 0x002fca0000000000 */
[----:B------:R-:W1:Y:S02]  /*2500*/  SHFL.DOWN P0, R10, R11, 0x8, 0x1f ;  /* 0x09001f000b0a7f89 */ /* 0x000e640000000000 */
[----:B-1----:R-:W-:-:S05]  /*2510*/  @P0 FADD R10, R11, R10 ;  /* 0x0000000a0b0a0221 */ /* 0x002fca0000000000 */
[----:B------:R-:W1:Y:S02]  /*2520*/  SHFL.DOWN P0, R18, R10, 0x10, 0x1f ;  /* 0x0a001f000a127f89 */ /* 0x000e640000000000 */
[----:B-1----:R-:W-:-:S05]  /*2530*/  @P0 FADD R18, R10, R18 ;  /* 0x000000120a120221 */ /* 0x002fca0000000000 */
[----:B------:R1:W-:Y:S01]  /*2540*/  @!P2 STS [R7+UR4+0x8], R18 ;  /* 0x000008120700a988 */ /* 0x0003e20008000804 */
[----:B------:R-:W-:Y:S06]  /*2550*/  BAR.SYNC.DEFER_BLOCKING 0x0 ;  /* 0x0000000000007b1d */ /* 0x000fec0000010000 */
[----:B------:R-:W-:Y:S05]  /*2560*/  @P1 BRA `(.L_x_107) ;  /* 0x0000000000401947 */ /* 0x000fea0003800000 */
[----:B------:R-:W3:Y:S01]  /*2570*/  S2UR UR10, SR_CgaCtaId ;  /* 0x00000000000a79c3 */ /* 0x000ee20000008800 */
[----:B------:R-:W-:-:S07]  /*2580*/  UMOV UR9, 0x400 ;  /* 0x0000040000097882 */ /* 0x000fce0000000000 */
[----:B0-----:R-:W0:Y:S01]  /*2590*/  LDC.64 R16, c[0x0][0x398] ;  /* 0x0000e600ff107b82 */ /* 0x001e220000000a00 */
[----:B---3--:R-:W-:Y:S01]  /*25a0*/  ULEA UR9, UR10, UR9, 0x18 ;  /* 0x000000090a097291 */ /* 0x008fe2000f8ec0ff */
[----:B0-----:R-:W-:-:S08]  /*25b0*/  IMAD.WIDE R16, R12, 0x4, R16 ;  /* 0x000000040c107825 */ /* 0x001fd000078e0210 */
[----:B------:R-:W0:Y:S04]  /*25c0*/  LDS R19, [UR9+0xc] ;  /* 0x00000c09ff137984 */ /* 0x000e280008000800 */
[----:B------:R-:W3:Y:S04]  /*25d0*/  LDS.128 R8, [UR9+0x10] ;  /* 0x00001009ff087984 */ /* 0x000ee80008000c00 */
[----:B--2---:R-:W2:Y:S01]  /*25e0*/  LDS.64 R14, [UR9+0x20] ;  /* 0x00002009ff0e7984 */ /* 0x004ea20008000a00 */
[----:B0-----:R-:W-:-:S04]  /*25f0*/  FADD R19, R18, R19 ;  /* 0x0000001312137221 */ /* 0x001fc80000000000 */
[----:B---3--:R-:W-:-:S04]  /*2600*/  FADD R8, R19, R8 ;  /* 0x0000000813087221 */ /* 0x008fc80000000000 */
[----:B------:R-:W-:-:S04]  /*2610*/  FADD R9, R8, R9 ;  /* 0x0000000908097221 */ /* 0x000fc80000000000 */
[----:B------:R-:W-:-:S04]  /*2620*/  FADD R10, R9, R10 ;  /* 0x0000000a090a7221 */ /* 0x000fc80000000000 */
[----:B------:R-:W-:-:S04]  /*2630*/  FADD R11, R10, R11 ;  /* 0x0000000b0a0b7221 */ /* 0x000fc80000000000 */
[----:B--2---:R-:W-:-:S04]  /*2640*/  FADD R14, R11, R14 ;  /* 0x0000000e0b0e7221 */ /* 0x004fc80000000000 */
[----:B------:R-:W-:-:S05]  /*2650*/  FADD R15, R14, R15 ;  /* 0x0000000f0e0f7221 */ /* 0x000fca0000000000 */
[----:B------:R3:W-:Y:S02]  /*2660*/  STG.E desc[UR12][R16.64], R15 ;  /* 0x0000000f10007986 */ /* 0x0007e4000c10190c */
.L_x_107:
[----:B------:R-:W-:Y:S05]  /*2670*/  BSYNC.RECONVERGENT B0 ;  /* 0x0000000000007941 */ /* 0x000fea0003800200 */
.L_x_106:
[----:B------:R-:W4:Y:S01]  /*2680*/  LDCU UR9, c[0x0][0x388] ;  /* 0x00007100ff0977ac */ /* 0x000f220008000800 */
[----:B--2---:R-:W-:-:S04]  /*2690*/  IADD3 R12, PT, PT, R5, R12, RZ ;  /* 0x0000000c050c7210 */ /* 0x004fc80007ffe0ff */
[----:B----4-:R-:W-:-:S13]  /*26a0*/  ISETP.GE.AND P0, PT, R12, UR9, PT ;  /* 0x000000090c007c0c */ /* 0x010fda000bf06270 */
[----:B------:R-:W-:Y:S05]  /*26b0*/  @!P0 BRA `(.L_x_108) ;  /* 0xffffffdc00048947 */ /* 0x000fea000383ffff */
[----:B------:R-:W-:Y:S05]  /*26c0*/  EXIT ;  /* 0x000000000000794d */ /* 0x000fea0003800000 */
        .weak           $__internal_4_$__cuda_sm20_div_rn_f64_full
        .type           $__internal_4_$__cuda_sm20_div_rn_f64_full,@function
        .size           $__internal_4_$__cuda_sm20_div_rn_f64_full,(.L_x_405 - $__internal_4_$__cuda_sm20_div_rn_f64_full)
$__internal_4_$__cuda_sm20_div_rn_f64_full:
[C---:B------:R-:W-:Y:S02]  /*26d0*/  FSETP.GEU.AND P0, PT, |R5|.reuse, 1.469367938527859385e-39, PT ;  /* 0x001000000500780b */ /* 0x040fe40003f0e200 */
[C---:B------:R-:W-:Y:S02]  /*26e0*/  LOP3.LUT R2, R5.reuse, 0x800fffff, RZ, 0xc0, !PT ;  /* 0x800fffff05027812 */ /* 0x040fe400078ec0ff */
[----:B------:R-:W-:Y:S02]  /*26f0*/  MOV R8, 0x1 ;  /* 0x0000000100087802 */ /* 0x000fe40000000f00 */
[----:B------:R-:W-:Y:S02]  /*2700*/  LOP3.LUT R3, R2, 0x3ff00000, RZ, 0xfc, !PT ;  /* 0x3ff0000002037812 */ /* 0x000fe400078efcff */
[----:B------:R-:W-:Y:S02]  /*2710*/  MOV R2, R4 ;  /* 0x0000000400027202 */ /* 0x000fe40000000f00 */
[----:B------:R-:W-:-:S02]  /*2720*/  LOP3.LUT R16, R5, 0x7ff00000, RZ, 0xc0, !PT ;  /* 0x7ff0000005107812 */ /* 0x000fc400078ec0ff */
[----:B------:R-:W-:Y:S01]  /*2730*/  MOV R6, 0x1ca00000 ;  /* 0x1ca0000000067802 */ /* 0x000fe20000000f00 */
[----:B------:R-:W-:Y:S01]  /*2740*/  @!P0 DMUL R2, R4, 8.98846567431157953865e+307 ;  /* 0x7fe0000004028828 */ /* 0x000fe20000000000 */
[----:B------:R-:W-:Y:S02]  /*2750*/  ISETP.LE.U32.AND P1, PT, R16, 0x40000000, PT ;  /* 0x400000001000780c */ /* 0x000fe40003f23070 */
[----:B------:R-:W-:Y:S02]  /*2760*/  MOV R19, 0x40000000 ;  /* 0x4000000000137802 */ /* 0x000fe40000000f00 */
[----:B------:R-:W-:Y:S01]  /*2770*/  SEL R15, R6, 0x63400000, !P1 ;  /* 0x63400000060f7807 */ /* 0x000fe20004800000 */
[----:B------:R-:W0:Y:S01]  /*2780*/  MUFU.RCP64H R9, R3 ;  /* 0x0000000300097308 */ /* 0x000e220000001800 */
[----:B------:R-:W-:Y:S02]  /*2790*/  MOV R14, RZ ;  /* 0x000000ff000e7202 */ /* 0x000fe40000000f00 */
[----:B------:R-:W-:-:S02]  /*27a0*/  MOV R18, R16 ;  /* 0x0000001000127202 */ /* 0x000fc40000000f00 */
[----:B------:R-:W-:Y:S02]  /*27b0*/  IADD3 R20, PT, PT, R19, -0x1, RZ ;  /* 0xffffffff13147810 */ /* 0x000fe40007ffe0ff */
[----:B------:R-:W-:Y:S02]  /*27c0*/  @!P0 LOP3.LUT R18, R3, 0x7ff00000, RZ, 0xc0, !PT ;  /* 0x7ff0000003128812 */ /* 0x000fe400078ec0ff */
[----:B------:R-:W-:Y:S02]  /*27d0*/  ISETP.GT.U32.AND P0, PT, R20, 0x7feffffe, PT ;  /* 0x7feffffe1400780c */ /* 0x000fe40003f04070 */
[----:B------:R-:W-:-:S04]  /*27e0*/  IADD3 R20, PT, PT, R18, -0x1, RZ ;  /* 0xffffffff12147810 */ /* 0x000fc80007ffe0ff */
[----:B------:R-:W-:Y:S01]  /*27f0*/  ISETP.GT.U32.OR P0, PT, R20, 0x7feffffe, P0 ;  /* 0x7feffffe1400780c */ /* 0x000fe20000704470 */
[----:B0-----:R-:W-:-:S08]  /*2800*/  DFMA R10, R8, -R2, 1 ;  /* 0x3ff00000080a742b */ /* 0x001fd00000000802 */
[----:B------:R-:W-:-:S08]  /*2810*/  DFMA R10, R10, R10, R10 ;  /* 0x0000000a0a0a722b */ /* 0x000fd0000000000a */
[----:B------:R-:W-:-:S08]  /*2820*/  DFMA R8, R8, R10, R8 ;  /* 0x0000000a0808722b */ /* 0x000fd00000000008 */
[----:B------:R-:W-:-:S08]  /*2830*/  DFMA R10, R8, -R2, 1 ;  /* 0x3ff00000080a742b */ /* 0x000fd00000000802 */
[----:B------:R-:W-:-:S08]  /*2840*/  DFMA R8, R8, R10, R8 ;  /* 0x0000000a0808722b */ /* 0x000fd00000000008 */
[----:B------:R-:W-:-:S08]  /*2850*/  DMUL R10, R8, R14 ;  /* 0x0000000e080a7228 */ /* 0x000fd00000000000 */
[----:B------:R-:W-:-:S08]  /*2860*/  DFMA R16, R10, -R2, R14 ;  /* 0x800000020a10722b */ /* 0x000fd0000000000e */
[----:B------:R-:W-:Y:S01]  /*2870*/  DFMA R8, R8, R16, R10 ;  /* 0x000000100808722b */ /* 0x000fe2000000000a */
[----:B------:R-:W-:Y:S10]  /*2880*/  @P0 BRA `(.L_x_109) ;  /* 0x0000000000740947 */ /* 0x000ff40003800000 */
[----:B------:R-:W-:Y:S02]  /*2890*/  LOP3.LUT R16, R5, 0x7ff00000, RZ, 0xc0, !PT ;  /* 0x7ff0000005107812 */ /* 0x000fe400078ec0ff */
[----:B------:R-:W-:Y:S02]  /*28a0*/  MOV R10, 0x40000000 ;  /* 0x40000000000a7802 */ /* 0x000fe40000000f00 */
[C---:B------:R-:W-:Y:S02]  /*28b0*/  IADD3 R11, PT, PT, -R16.reuse, RZ, RZ ;  /* 0x000000ff100b7210 */ /* 0x040fe40007ffe1ff */
[----:B------:R-:W-:Y:S02]  /*28c0*/  ISETP.LE.U32.AND P0, PT, R16, 0x40000000, PT ;  /* 0x400000001000780c */ /* 0x000fe40003f03070 */
[----:B------:R-:W-:Y:S02]  /*28d0*/  VIADDMNMX R10, R11, R10, 0xb9600000, !PT ;  /* 0xb96000000b0a7446 */ /* 0x000fe4000780010a */
[----:B------:R-:W-:-:S02]  /*28e0*/  SEL R11, R6, 0x63400000, !P0 ;  /* 0x63400000060b7807 */ /* 0x000fc40004000000 */
[----:B------:R-:W-:Y:S02]  /*28f0*/  VIMNMX R10, PT, PT, R10, 0x46a00000, PT ;  /* 0x46a000000a0a7848 */ /* 0x000fe40003fe0100 */
[----:B------:R-:W-:Y:S02]  /*2900*/  MOV R16, RZ ;  /* 0x000000ff00107202 */ /* 0x000fe40000000f00 */
[----:B------:R-:W-:-:S04]  /*2910*/  IADD3 R6, PT, PT, R10, -R11, RZ ;  /* 0x8000000b0a067210 */ /* 0x000fc80007ffe0ff */
[----:B------:R-:W-:-:S06]  /*2920*/  IADD3 R17, PT, PT, R6, 0x7fe00000, RZ ;  /* 0x7fe0000006117810 */ /* 0x000fcc0007ffe0ff */
        /* <DEDUP_REMOVED lines=9> */
[----:B------:R-:W-:Y:S02]  /*29c0*/  IADD3 R3, PT, PT, -R6, RZ, RZ ;  /* 0x000000ff06037210 */ /* 0x000fe40007ffe1ff */
[----:B------:R-:W-:-:S06]  /*29d0*/  MOV R2, RZ ;  /* 0x000000ff00027202 */ /* 0x000fcc0000000f00 */
[----:B------:R-:W-:Y:S02]  /*29e0*/  DFMA R2, R10, -R2, R8 ;  /* 0x800000020a02722b */ /* 0x000fe40000000008 */
[----:B------:R-:W-:-:S04]  /*29f0*/  DMUL.RP R8, R8, R16 ;  /* 0x0000001008087228 */ /* 0x000fc80000008000 */
[----:B------:R-:W-:-:S04]  /*2a00*/  IADD3 R2, PT, PT, -R6, -0x43300000, RZ ;  /* 0xbcd0000006027810 */ /* 0x000fc80007ffe1ff */
[----:B------:R-:W-:Y:S02]  /*2a10*/  FSETP.NEU.AND P0, PT, |R3|, R2, PT ;  /* 0x000000020300720b */ /* 0x000fe40003f0d200 */
[----:B------:R-:W-:Y:S02]  /*2a20*/  LOP3.LUT R5, R9, R5, RZ, 0x3c, !PT ;  /* 0x0000000509057212 */ /* 0x000fe400078e3cff */
[----:B------:R-:W-:Y:S02]  /*2a30*/  FSEL R10, R8, R10, !P0 ;  /* 0x0000000a080a7208 */ /* 0x000fe40004000000 */
[----:B------:R-:W-:Y:S01]  /*2a40*/  FSEL R11, R5, R11, !P0 ;  /* 0x0000000b050b7208 */ /* 0x000fe20004000000 */
[----:B------:R-:W-:Y:S06]  /*2a50*/  BRA `(.L_x_110) ;  /* 0x0000000000447947 */ /* 0x000fec0003800000 */
.L_x_109:
[----:B------:R-:W-:-:S14]  /*2a60*/  DSETP.NAN.AND P0, PT, R4, R4, PT ;  /* 0x000000040400722a */ /* 0x000fdc0003f08000 */
[----:B------:R-:W-:Y:S05]  /*2a70*/  @P0 BRA `(.L_x_111) ;  /* 0x0000000000340947 */ /* 0x000fea0003800000 */
[----:B------:R-:W-:Y:S02]  /*2a80*/  ISETP.NE.AND P0, PT, R19, R18, PT ;  /* 0x000000121300720c */ /* 0x000fe40003f05270 */
[----:B------:R-:W-:Y:S02]  /*2a90*/  MOV R10, 0x0 ;  /* 0x00000000000a7802 */ /* 0x000fe40000000f00 */
[----:B------:R-:W-:-:S09]  /*2aa0*/  MOV R11, 0xfff80000 ;  /* 0xfff80000000b7802 */ /* 0x000fd20000000f00 */
[----:B------:R-:W-:Y:S05]  /*2ab0*/  @!P0 BRA `(.L_x_110) ;  /* 0x00000000002c8947 */ /* 0x000fea0003800000 */
[----:B------:R-:W-:Y:S02]  /*2ac0*/  ISETP.NE.AND P0, PT, R19, 0x7ff00000, PT ;  /* 0x7ff000001300780c */ /* 0x000fe40003f05270 */
[----:B------:R-:W-:Y:S02]  /*2ad0*/  LOP3.LUT R4, R5, 0x40000000, RZ, 0x3c, !PT ;  /* 0x4000000005047812 */ /* 0x000fe400078e3cff */
[----:B------:R-:W-:Y:S02]  /*2ae0*/  ISETP.EQ.OR P0, PT, R18, RZ, !P0 ;  /* 0x000000ff1200720c */ /* 0x000fe40004702670 */
[----:B------:R-:W-:-:S11]  /*2af0*/  LOP3.LUT R11, R4, 0x80000000, RZ, 0xc0, !PT ;  /* 0x80000000040b7812 */ /* 0x000fd600078ec0ff */
[----:B------:R-:W-:Y:S02]  /*2b00*/  @P0 LOP3.LUT R2, R11, 0x7ff00000, RZ, 0xfc, !PT ;  /* 0x7ff000000b020812 */ /* 0x000fe400078efcff */
[----:B------:R-:W-:Y:S02]  /*2b10*/  @!P0 MOV R10, RZ ;  /* 0x000000ff000a8202 */ /* 0x000fe40000000f00 */
[----:B------:R-:W-:Y:S02]  /*2b20*/  @P0 MOV R10, RZ ;  /* 0x000000ff000a0202 */ /* 0x000fe40000000f00 */
[----:B------:R-:W-:Y:S01]  /*2b30*/  @P0 MOV R11, R2 ;  /* 0x00000002000b0202 */ /* 0x000fe20000000f00 */
[----:B------:R-:W-:Y:S06]  /*2b40*/  BRA `(.L_x_110) ;  /* 0x0000000000087947 */ /* 0x000fec0003800000 */
.L_x_111:
[----:B------:R-:W-:Y:S02]  /*2b50*/  LOP3.LUT R11, R5, 0x80000, RZ, 0xfc, !PT ;  /* 0x00080000050b7812 */ /* 0x000fe400078efcff */
[----:B------:R-:W-:-:S07]  /*2b60*/  MOV R10, R4 ;  /* 0x00000004000a7202 */ /* 0x000fce0000000f00 */
.L_x_110:
[----:B------:R-:W-:Y:S02]  /*2b70*/  MOV R2, R0 ;  /* 0x0000000000027202 */ /* 0x000fe40000000f00 */
[----:B------:R-:W-:-:S04]  /*2b80*/  MOV R3, 0x0 ;  /* 0x0000000000037802 */ /* 0x000fc80000000f00 */
[----:B------:R-:W-:Y:S05]  /*2b90*/  RET.REL.NODEC R2 `(_Z28InstanceNormRowReduceInToOutIff6DvarOpIffE7DmeanOpIffEEvPKT_iiPT0_S8_T1_T2_) ;  /* 0xffffffd402187950 */ /* 0x000fea0003c3ffff */
.L_x_112:
        /* <DEDUP_REMOVED lines=14> */
.L_x_405:


//--------------------- .text._Z32InstanceNormRowReduceInToOutWarpIff6DvarOpIffE7DmeanOpIffEEvPKT_iiiPT0_S8_T1_T2_i --------------------------
	.section	.text._Z32InstanceNormRowReduceInToOutWarpIff6DvarOpIffE7DmeanOpIffEEvPKT_iiiPT0_S8_T1_T2_i,"ax",@progbits
	.align	128
        .global         _Z32InstanceNormRowReduceInToOutWarpIff6DvarOpIffE7DmeanOpIffEEvPKT_iiiPT0_S8_T1_T2_i
        .type           _Z32InstanceNormRowReduceInToOutWarpIff6DvarOpIffE7DmeanOpIffEEvPKT_iiiPT0_S8_T1_T2_i,@function
        .size           _Z32InstanceNormRowReduceInToOutWarpIff6DvarOpIffE7DmeanOpIffEEvPKT_iiiPT0_S8_T1_T2_i,(.L_x_406 - _Z32InstanceNormRowReduceInToOutWarpIff6DvarOpIffE7DmeanOpIffEEvPKT_iiiPT0_S8_T1_T2_i)
        .other          _Z32InstanceNormRowReduceInToOutWarpIff6DvarOpIffE7DmeanOpIffEEvPKT_iiiPT0_S8_T1_T2_i,@"STO_CUDA_ENTRY STV_DEFAULT"
_Z32InstanceNormRowReduceInToOutWarpIff6DvarOpIffE7DmeanOpIffEEvPKT_iiiPT0_S8_T1_T2_i:
.text._Z32InstanceNormRowReduceInToOutWarpIff6DvarOpIffE7DmeanOpIffEEvPKT_iiiPT0_S8_T1_T2_i:
[----:B------:R-:W-:Y:S01]  /*0000*/  LDC R1, c[0x0][0x37c] ;  /* 0x0000df00ff017b82 */ /* 0x000fe20000000800 */
[----:B------:R-:W0:Y:S01]  /*0010*/  S2R R11, SR_TID.X ;  /* 0x00000000000b7919 */ /* 0x000e220000002100 */
[----:B------:R-:W1:Y:S01]  /*0020*/  LDCU.64 UR4, c[0x0][0x388] ;  /* 0x00007100ff0477ac */ /* 0x000e620008000a00 */
[----:B------:R-:W2:Y:S01]  /*0030*/  S2R R3, SR_CTAID.X ;  /* 0x0000000000037919 */ /* 0x000ea20000002500 */
[----:B-1----:R-:W-:Y:S01]  /*0040*/  UIMAD UR4, UR5, UR4, URZ ;  /* 0x00000004050472a4 */ /* 0x002fe2000f8e02ff */
[----:B0-----:R-:W-:-:S04]  /*0050*/  SHF.R.U32.HI R0, RZ, 0x5, R11 ;  /* 0x00000005ff007819 */ /* 0x001fc8000001160b */
[----:B--2---:R-:W-:-:S04]  /*0060*/  LEA R10, R3, R0, 0x3 ;  /* 0x00000000030a7211 */ /* 0x004fc800078e18ff */
[----:B------:R-:W-:-:S13]  /*0070*/  ISETP.GE.AND P0, PT, R10, UR4, PT ;  /* 0x000000040a007c0c */ /* 0x000fda000bf06270 */
[----:B------:R-:W-:Y:S05]  /*0080*/  @P0 EXIT ;  /* 0x000000000000094d */ /* 0x000fea0003800000 */
[----:B------:R-:W0:Y:S01]  /*0090*/  LDCU UR5, c[0x0][0x3fc] ;  /* 0x00007f80ff0577ac */ /* 0x000e220008000800 */
[----:B------:R-:W-:Y:S01]  /*00a0*/  HFMA2 R2, -RZ, RZ, 0, 5.9604644775390625e-08 ;  /* 0x00000001ff027431 */ /* 0x000fe200000001ff */
[----:B0-----:R-:W0:Y:S08]  /*00b0*/  I2F.F64 R6, UR5 ;  /* 0x0000000500067d12 */ /* 0x001e300008201c00 */
        /* <DEDUP_REMOVED lines=9> */
[----:B------:R-:W-:-:S09]  /*0150*/  MOV R4, R10 ;  /* 0x0000000a00047202 */ /* 0x000fd20000000f00 */
[----:B------:R-:W-:-:S05]  /*0160*/  FFMA R0, RZ, R7, R3 ;  /* 0x00000007ff007223 */ /* 0x000fca0000000003 */
[----:B------:R-:W-:Y:S02]  /*0170*/  FSETP.GT.AND P0, PT, |R0|, 1.469367938527859385e-39, PT ;  /* 0x001000000000780b */ /* 0x000fe40003f04200 */
[----:B------:R-:W-:-:S11]  /*0180*/  LOP3.LUT R0, R11, 0x1f, RZ, 0xc0, !PT ;  /* 0x0000001f0b007812 */ /* 0x000fd600078ec0ff */
[----:B------:R-:W-:Y:S05]  /*0190*/  @P0 BRA `(.L_x_113) ;  /* 0x0000000000100947 */ /* 0x000fea0003800000 */
[----:B------:R-:W-:-:S07]  /*01a0*/  MOV R2, 0x1c0 ;  /* 0x000001c000027802 */ /* 0x000fce0000000f00 */
[----:B------:R-:W-:Y:S05]  /*01b0*/  CALL.REL.NOINC `($__internal_5_$__cuda_sm20_div_rn_f64_full) ;  /* 0x0000003c00c47944 */ /* 0x000fea0003c00000 */
[----:B------:R-:W-:Y:S01]  /*01c0*/  IMAD.MOV.U32 R2, RZ, RZ, R14 ;  /* 0x000000ffff027224 */ /* 0x000fe200078e000e */
[----:B------:R-:W-:-:S07]  /*01d0*/  MOV R3, R15 ;  /* 0x0000000f00037202 */ /* 0x000fce0000000f00 */
.L_x_113:
[----:B------:R-:W0:Y:S01]  /*01e0*/  LDCU UR5, c[0x0][0x390] ;  /* 0x00007200ff0577ac */ /* 0x000e220008000800 */
[----:B------:R-:W1:Y:S01]  /*01f0*/  LDC R5, c[0x0][0x370] ;  /* 0x0000dc00ff057b82 */ /* 0x000e620000000800 */
[----:B------:R-:W-:Y:S01]  /*0200*/  LOP3.LUT R6, RZ, R0, RZ, 0x33, !PT ;  /* 0x00000000ff067212 */ /* 0x000fe200078e33ff */
[----:B------:R-:W2:Y:S01]  /*0210*/  LDCU.64 UR6, c[0x0][0x358] ;  /* 0x00006b00ff0677ac */ /* 0x000ea20008000a00 */
[----:B------:R-:W3:Y:S02]  /*0220*/  LDCU UR8, c[0x0][0x3cc] ;  /* 0x00007980ff0877ac */ /* 0x000ee40008000800 */
[----:B0-----:R-:W-:-:S04]  /*0230*/  IADD3 R6, PT, PT, R6, UR5, RZ ;  /* 0x0000000506067c10 */ /* 0x001fc8000fffe0ff */
[C---:B------:R-:W-:Y:S02]  /*0240*/  LEA.HI R9, R6.reuse, 0x1, RZ, 0x1b ;  /* 0x0000000106097811 */ /* 0x040fe400078fd8ff */
[----:B------:R-:W-:Y:S02]  /*0250*/  LOP3.LUT R7, R6, 0x20, RZ, 0xc0, !PT ;  /* 0x0000002006077812 */ /* 0x000fe400078ec0ff */
[C---:B------:R-:W-:Y:S02]  /*0260*/  LOP3.LUT R8, R9.reuse, 0x3, RZ, 0xc0, !PT ;  /* 0x0000000309087812 */ /* 0x040fe400078ec0ff */
[----:B--23--:R-:W-:-:S07]  /*0270*/  LOP3.LUT R9, R9, 0xffffffc, RZ, 0xc0, !PT ;  /* 0x0ffffffc09097812 */ /* 0x00cfce00078ec0ff */
.L_x_141:
[----:B0-----:R-:W0:Y:S01]  /*0280*/  LDCU UR5, c[0x0][0x390] ;  /* 0x00007200ff0577ac */ /* 0x001e220008000800 */
[----:B------:R-:W-:Y:S01]  /*0290*/  BSSY.RECONVERGENT B0, `(.L_x_114) ;  /* 0x00001d2000007945 */ /* 0x000fe20003800200 */
[----:B------:R-:W-:Y:S01]  /*02a0*/  IADD3 R10, PT, PT, R8, -0x1, RZ ;  /* 0xffffffff080a7810 */ /* 0x000fe20007ffe0ff */
[----:B------:R-:W-:Y:S01]  /*02b0*/  IMAD.MOV.U32 R11, RZ, RZ, RZ ;  /* 0x000000ffff0b7224 */ /* 0x000fe200078e00ff */
[----:B0-----:R-:W-:-:S13]  /*02c0*/  ISETP.GE.AND P2, PT, R0, UR5, PT ;  /* 0x0000000500007c0c */ /* 0x001fda000bf46270 */
[----:B------:R-:W-:Y:S05]  /*02d0*/  @P2 BRA `(.L_x_115) ;  /* 0x0000001c00342947 */ /* 0x000fea0003800000 */
[----:B------:R-:W0:Y:S02]  /*02e0*/  LDCU UR5, c[0x0][0x400] ;  /* 0x00008000ff0577ac */ /* 0x000e240008000800 */
[----:B0-----:R-:W-:-:S09]  /*02f0*/  UISETP.NE.AND UP0, UPT, UR5, URZ, UPT ;  /* 0x000000ff0500728c */ /* 0x001fd2000bf05270 */
[----:B------:R-:W-:Y:S05]  /*0300*/  BRA.U UP0, `(.L_x_116) ;  /* 0x0000000d00ec7547 */ /* 0x000fea000b800000 */
[----:B------:R-:W-:Y:S01]  /*0310*/  ISETP.GE.U32.AND P1, PT, R6, 0x60, PT ;  /* 0x000000600600780c */ /* 0x000fe20003f26070 */
[----:B------:R-:W-:Y:S01]  /*0320*/  BSSY.RECONVERGENT B1, `(.L_x_117) ;  /* 0x000006f000017945 */ /* 0x000fe20003800200 */
[----:B------:R-:W-:Y:S01]  /*0330*/  HFMA2 R11, -RZ, RZ, 0, 0 ;  /* 0x00000000ff0b7431 */ /* 0x000fe200000001ff */
[----:B------:R-:W-:Y:S02]  /*0340*/  ISETP.NE.AND P0, PT, R8, RZ, PT ;  /* 0x000000ff0800720c */ /* 0x000fe40003f05270 */
[----:B------:R-:W-:-:S08]  /*0350*/  MOV R27, R0 ;  /* 0x00000000001b7202 */ /* 0x000fd00000000f00 */
[----:B------:R-:W-:Y:S05]  /*0360*/  @!P1 BRA `(.L_x_118) ;  /* 0x0000000400a89947 */ /* 0x000fea0003800000 */
[----:B------:R-:W0:Y:S01]  /*0370*/  LDC R17, c[0x0][0x38c] ;  /* 0x0000e300ff117b82 */ /* 0x000e220000000800 */
[----:B------:R-:W-:-:S07]  /*0380*/  IABS R16, R4 ;  /* 0x0000000400107213 */ /* 0x000fce0000000000 */
[----:B------:R-:W2:Y:S08]  /*0390*/  LDC.64 R20, c[0x0][0x3b8] ;  /* 0x0000ee00ff147b82 */ /* 0x000eb00000000a00 */
[----:B------:R-:W3:Y:S01]  /*03a0*/  LDC.64 R22, c[0x0][0x3a8] ;  /* 0x0000ea00ff167b82 */ /* 0x000ee20000000a00 */
[----:B0-----:R-:W-:-:S04]  /*03b0*/  IABS R14, R17 ;  /* 0x00000011000e7213 */ /* 0x001fc80000000000 */
[----:B------:R-:W0:Y:S08]  /*03c0*/  I2F.RP R11, R14 ;  /* 0x0000000e000b7306 */ /* 0x000e300000209400 */
[----:B0-----:R-:W0:Y:S02]  /*03d0*/  MUFU.RCP R11, R11 ;  /* 0x0000000b000b7308 */ /* 0x001e240000001000 */
[----:B0-----:R-:W-:-:S06]  /*03e0*/  IADD3 R12, PT, PT, R11, 0xffffffe, RZ ;  /* 0x0ffffffe0b0c7810 */ /* 0x001fcc0007ffe0ff */
[----:B------:R0:W4:Y:S02]  /*03f0*/  F2I.FTZ.U32.TRUNC.NTZ R13, R12 ;  /* 0x0000000c000d7305 */ /* 0x000124000021f000 */
[----:B0-----:R-:W-:Y:S01]  /*0400*/  MOV R12, RZ ;  /* 0x000000ff000c7202 */ /* 0x001fe20000000f00 */
[----:B----4-:R-:W-:-:S04]  /*0410*/  IMAD.MOV R15, RZ, RZ, -R13 ;  /* 0x000000ffff0f7224 */ /* 0x010fc800078e0a0d */
[----:B------:R-:W-:-:S04]  /*0420*/  IMAD R15, R15, R14, RZ ;  /* 0x0000000e0f0f7224 */ /* 0x000fc800078e02ff */
[----:B------:R-:W-:Y:S01]  /*0430*/  IMAD.HI.U32 R13, R13, R15, R12 ;  /* 0x0000000f0d0d7227 */ /* 0x000fe200078e000c */
[----:B------:R-:W-:Y:S01]  /*0440*/  MOV R15, R16 ;  /* 0x00000010000f7202 */ /* 0x000fe20000000f00 */
[----:B------:R-:W0:Y:S04]  /*0450*/  LDC R12, c[0x0][0x3c8] ;  /* 0x0000f200ff0c7b82 */ /* 0x000e280000000800 */
[----:B------:R-:W-:-:S05]  /*0460*/  IMAD.HI.U32 R13, R13, R15, RZ ;  /* 0x0000000f0d0d7227 */ /* 0x000fca00078e00ff */
[----:B------:R-:W-:-:S05]  /*0470*/  IADD3 R11, PT, PT, -R13, RZ, RZ ;  /* 0x000000ff0d0b7210 */ /* 0x000fca0007ffe1ff */
[----:B------:R-:W-:-:S05]  /*0480*/  IMAD R11, R14, R11, R15 ;  /* 0x0000000b0e0b7224 */ /* 0x000fca00078e020f */
[----:B------:R-:W-:-:S13]  /*0490*/  ISETP.GT.U32.AND P4, PT, R14, R11, PT ;  /* 0x0000000b0e00720c */ /* 0x000fda0003f84070 */
[----:B------:R-:W-:Y:S01]  /*04a0*/  @!P4 IMAD.IADD R11, R11, 0x1, -R14 ;  /* 0x000000010b0bc824 */ /* 0x000fe200078e0a0e */
[----:B------:R-:W-:Y:S02]  /*04b0*/  @!P4 IADD3 R13, PT, PT, R13, 0x1, RZ ;  /* 0x000000010d0dc810 */ /* 0x000fe40007ffe0ff */
[----:B------:R-:W-:Y:S02]  /*04c0*/  ISETP.NE.AND P4, PT, R17, RZ, PT ;  /* 0x000000ff1100720c */ /* 0x000fe40003f85270 */
[----:B------:R-:W-:Y:S02]  /*04d0*/  ISETP.GE.U32.AND P1, PT, R11, R14, PT ;  /* 0x0000000e0b00720c */ /* 0x000fe40003f26070 */
[----:B------:R-:W-:-:S04]  /*04e0*/  LOP3.LUT R11, R4, R17, RZ, 0x3c, !PT ;  /* 0x00000011040b7212 */ /* 0x000fc800078e3cff */
[----:B------:R-:W-:-:S07]  /*04f0*/  ISETP.GE.AND P3, PT, R11, RZ, PT ;  /* 0x000000ff0b00720c */ /* 0x000fce0003f66270 */
[----:B------:R-:W-:-:S06]  /*0500*/  @P1 IADD3 R13, PT, PT, R13, 0x1, RZ ;  /* 0x000000010d0d1810 */ /* 0x000fcc0007ffe0ff */
[----:B------:R-:W-:Y:S02]  /*0510*/  @!P3 IADD3 R13, PT, PT, -R13, RZ, RZ ;  /* 0x000000ff0d0db210 */ /* 0x000fe40007ffe1ff */
[----:B------:R-:W-:-:S05]  /*0520*/  @!P4 LOP3.LUT R13, RZ, R17, RZ, 0x33, !PT ;  /* 0x00000011ff0dc212 */ /* 0x000fca00078e33ff */
[----:B------:R-:W-:-:S04]  /*0530*/  IMAD.MOV R11, RZ, RZ, -R13 ;  /* 0x000000ffff0b7224 */ /* 0x000fc800078e0a0d */
[----:B------:R-:W-:Y:S02]  /*0540*/  IMAD R14, R17, R11, R4 ;  /* 0x0000000b110e7224 */ /* 0x000fe400078e0204 */
[----:B------:R-:W4:Y:S02]  /*0550*/  LDC.64 R16, c[0x0][0x3c0] ;  /* 0x0000f000ff107b82 */ /* 0x000f240000000a00 */
[----:B0-----:R-:W-:-:S04]  /*0560*/  IMAD R11, R13, R12, R14 ;  /* 0x0000000c0d0b7224 */ /* 0x001fc800078e020e */
[----:B--2---:R-:W-:-:S06]  /*0570*/  IMAD.WIDE R20, R11, 0x4, R20 ;  /* 0x000000040b147825 */ /* 0x004fcc00078e0214 */
[----:B------:R-:W2:Y:S01]  /*0580*/  LDG.E R20, desc[UR6][R20.64] ;  /* 0x0000000614147981 */ /* 0x000ea2000c1e1900 */
[----:B---3--:R-:W-:-:S05]  /*0590*/  IMAD.WIDE R22, R14, 0x4, R22 ;  /* 0x000000040e167825 */ /* 0x008fca00078e0216 */
[----:B------:R0:W5:Y:S01]  /*05a0*/  LDG.E R15, desc[UR6][R22.64] ;  /* 0x00000006160f7981 */ /* 0x000162000c1e1900 */
[----:B----4-:R-:W-:-:S05]  /*05b0*/  IMAD.WIDE R16, R11, 0x4, R16 ;  /* 0x000000040b107825 */ /* 0x010fca00078e0210 */
[----:B------:R0:W5:Y:S01]  /*05c0*/  LDG.E R26, desc[UR6][R16.64] ;  /* 0x00000006101a7981 */ /* 0x000162000c1e1900 */
[----:B------:R-:W-:Y:S02]  /*05d0*/  MOV R28, RZ ;  /* 0x000000ff001c7202 */ /* 0x000fe40000000f00 */
[----:B------:R-:W-:Y:S01]  /*05e0*/  MOV R27, R0 ;  /* 0x00000000001b7202 */ /* 0x000fe20000000f00 */
[----:B--2---:R-:W-:-:S04]  /*05f0*/  FMUL R11, R20, R20 ;  /* 0x00000014140b7220 */ /* 0x004fc80000400000 */
[----:B------:R-:W-:-:S06]  /*0600*/  FMUL R18, R20, R11 ;  /* 0x0000000b14127220 */ /* 0x000fcc0000400000 */
[----:B------:R-:W2:Y:S01]  /*0610*/  F2F.F64.F32 R18, R18 ;  /* 0x0000001200127310 */ /* 0x000ea20000201800 */
[----:B0-----:R-:W-:-:S07]  /*0620*/  MOV R11, RZ ;  /* 0x000000ff000b7202 */ /* 0x001fce0000000f00 */
.L_x_119:
[----:B------:R-:W0:Y:S01]  /*0630*/  LDC.64 R20, c[0x0][0x380] ;  /* 0x0000e000ff147b82 */ /* 0x000e220000000a00 */
[----:B------:R-:W-:-:S04]  /*0640*/  IMAD R33, R13, UR8, R27 ;  /* 0x000000080d217c24 */ /* 0x000fc8000f8e021b */
[CCC-:B------:R-:W-:Y:S02]  /*0650*/  IMAD R31, R33.reuse, R12.reuse, R14.reuse ;  /* 0x0000000c211f7224 */ /* 0x1c0fe400078e020e */
[C---:B------:R-:W-:Y:S01]  /*0660*/  VIADD R25, R33.reuse, 0x20 ;  /* 0x0000002021197836 */ /* 0x040fe20000000000 */
[----:B------:R-:W3:Y:S01]  /*0670*/  LDC.64 R16, c[0x0][0x3b0] ;  /* 0x0000ec00ff107b82 */ /* 0x000ee20000000a00 */
[----:B------:R-:W-:Y:S02]  /*0680*/  IADD3 R35, PT, PT, R33, 0x40, RZ ;  /* 0x0000004021237810 */ /* 0x000fe40007ffe0ff */
[-CC-:B------:R-:W-:Y:S01]  /*0690*/  IMAD R25, R25, R12.reuse, R14.reuse ;  /* 0x0000000c19197224 */ /* 0x180fe200078e020e */
[----:B------:R-:W-:Y:S02]  /*06a0*/  IADD3 R37, PT, PT, R33, 0x60, RZ ;  /* 0x0000006021257810 */ /* 0x000fe40007ffe0ff */
[----:B------:R-:W-:Y:S02]  /*06b0*/  IMAD R35, R35, R12, R14 ;  /* 0x0000000c23237224 */ /* 0x000fe400078e020e */
[----:B0-----:R-:W-:-:S05]  /*06c0*/  IMAD.WIDE R22, R31, 0x4, R20 ;  /* 0x000000041f167825 */ /* 0x001fca00078e0214 */
[----:B------:R0:W4:Y:S01]  /*06d0*/  LDG.E.CONSTANT R29, desc[UR6][R22.64] ;  /* 0x00000006161d7981 */ /* 0x000122000c1e9900 */
[----:B---3--:R-:W-:-:S04]  /*06e0*/  IMAD.WIDE R30, R31, 0x4, R16 ;  /* 0x000000041f1e7825 */ /* 0x008fc800078e0210 */
[----:B------:R-:W-:Y:S02]  /*06f0*/  IMAD R37, R37, R12, R14 ;  /* 0x0000000c25257224 */ /* 0x000fe400078e020e */
[----:B------:R-:W3:Y:S01]  /*0700*/  LDG.E R30, desc[UR6][R30.64] ;  /* 0x000000061e1e7981 */ /* 0x000ee2000c1e1900 */
[----:B0-----:R-:W-:-:S04]  /*0710*/  IMAD.WIDE R22, R25, 0x4, R20 ;  /* 0x0000000419167825 */ /* 0x001fc800078e0214 */
[----:B------:R-:W-:Y:S01]  /*0720*/  IMAD.WIDE R24, R25, 0x4, R16 ;  /* 0x0000000419187825 */ /* 0x000fe200078e0210 */
[----:B------:R0:W2:Y:S04]  /*0730*/  LDG.E.CONSTANT R32, desc[UR6][R22.64] ;  /* 0x0000000616207981 */ /* 0x0000a8000c1e9900 */
[----:B------:R1:W2:Y:S01]  /*0740*/  LDG.E R33, desc[UR6][R24.64] ;  /* 0x0000000618217981 */ /* 0x0002a2000c1e1900 */
[----:B0-----:R-:W-:-:S04]  /*0750*/  IMAD.WIDE R22, R35, 0x4, R20 ;  /* 0x0000000423167825 */ /* 0x001fc800078e0214 */
[----:B-1----:R-:W-:Y:S01]  /*0760*/  IMAD.WIDE R24, R35, 0x4, R16 ;  /* 0x0000000423187825 */ /* 0x002fe200078e0210 */
[----:B------:R-:W2:Y:S03]  /*0770*/  LDG.E.CONSTANT R34, desc[UR6][R22.64] ;  /* 0x0000000616227981 */ /* 0x000ea6000c1e9900 */
[C---:B------:R-:W-:Y:S01]  /*0780*/  IMAD.WIDE R20, R37.reuse, 0x4, R20 ;  /* 0x0000000425147825 */ /* 0x040fe200078e0214 */
[----:B------:R0:W2:Y:S03]  /*0790*/  LDG.E R31, desc[UR6][R24.64] ;  /* 0x00000006181f7981 */ /* 0x0000a6000c1e1900 */
[----:B------:R-:W-:Y:S02]  /*07a0*/  IMAD.WIDE R16, R37, 0x4, R16 ;  /* 0x0000000425107825 */ /* 0x000fe400078e0210 */
[----:B------:R-:W2:Y:S04]  /*07b0*/  LDG.E.CONSTANT R20, desc[UR6][R20.64] ;  /* 0x0000000614147981 */ /* 0x000ea8000c1e9900 */
[----:B------:R1:W2:Y:S01]  /*07c0*/  LDG.E R17, desc[UR6][R16.64] ;  /* 0x0000000610117981 */ /* 0x0002a2000c1e1900 */
[----:B------:R-:W-:-:S04]  /*07d0*/  IADD3 R28, PT, PT, R28, 0x4, RZ ;  /* 0x000000041c1c7810 */ /* 0x000fc80007ffe0ff */
[----:B------:R-:W-:Y:S01]  /*07e0*/  ISETP.NE.AND P1, PT, R28, R9, PT ;  /* 0x000000091c00720c */ /* 0x000fe20003f25270 */
[----:B------:R-:W-:Y:S02]  /*07f0*/  VIADD R27, R27, 0x80 ;  /* 0x000000801b1b7836 */ /* 0x000fe40000000000 */
[----:B----45:R-:W-:Y:S01]  /*0800*/  FMUL R29, R15, R29 ;  /* 0x0000001d0f1d7220 */ /* 0x030fe20000400000 */
[----:B---3--:R-:W-:-:S04]  /*0810*/  FADD R30, -R26, R30 ;  /* 0x0000001e1a1e7221 */ /* 0x008fc80000000100 */
[----:B------:R-:W-:Y:S01]  /*0820*/  FMUL R29, R29, R30 ;  /* 0x0000001e1d1d7220 */ /* 0x000fe20000400000 */
[C---:B--2---:R-:W-:Y:S01]  /*0830*/  FMUL R32, R15.reuse, R32 ;  /* 0x000000200f207220 */ /* 0x044fe20000400000 */
[----:B------:R-:W-:Y:S02]  /*0840*/  FADD R33, -R26, R33 ;  /* 0x000000211a217221 */ /* 0x000fe40000000100 */
[----:B0-----:R-:W0:Y:S02]  /*0850*/  F2F.F64.F32 R24, R29 ;  /* 0x0000001d00187310 */ /* 0x001e240000201800 */
[----:B------:R-:W-:Y:S01]  /*0860*/  FMUL R32, R32, R33 ;  /* 0x0000002120207220 */ /* 0x000fe20000400000 */
[----:B------:R-:W-:Y:S01]  /*0870*/  FMUL R34, R15, R34 ;  /* 0x000000220f227220 */ /* 0x000fe20000400000 */
[----:B------:R-:W-:-:S04]  /*0880*/  FADD R31, -R26, R31 ;  /* 0x0000001f1a1f7221 */ /* 0x000fc80000000100 */
[----:B------:R-:W2:Y:S01]  /*0890*/  F2F.F64.F32 R22, R32 ;  /* 0x0000002000167310 */ /* 0x000ea20000201800 */
[----:B------:R-:W-:Y:S01]  /*08a0*/  FMUL R31, R34, R31 ;  /* 0x0000001f221f7220 */ /* 0x000fe20000400000 */
[----:B-1----:R-:W-:Y:S01]  /*08b0*/  FMUL R16, R15, R20 ;  /* 0x000000140f107220 */ /* 0x002fe20000400000 */
[----:B------:R-:W-:-:S05]  /*08c0*/  FADD R17, -R26, R17 ;  /* 0x000000111a117221 */ /* 0x000fca0000000100 */
[----:B------:R-:W1:Y:S01]  /*08d0*/  F2F.F64.F32 R20, R31 ;  /* 0x0000001f00147310 */ /* 0x000e620000201800 */
[----:B------:R-:W-:Y:S01]  /*08e0*/  FMUL R30, R16, R17 ;  /* 0x00000011101e7220 */ /* 0x000fe20000400000 */
[----:B0-----:R-:W-:-:S06]  /*08f0*/  DMUL R24, R24, -0.5 ;  /* 0xbfe0000018187828 */ /* 0x001fcc0000000000 */
[----:B------:R-:W0:Y:S01]  /*0900*/  F2F.F64.F32 R16, R30 ;  /* 0x0000001e00107310 */ /* 0x000e220000201800 */
[----:B--2---:R-:W-:Y:S02]  /*0910*/  DMUL R22, R22, -0.5 ;  /* 0xbfe0000016167828 */ /* 0x004fe40000000000 */
[----:B------:R-:W-:Y:S02]  /*0920*/  DMUL R24, R18, R24 ;  /* 0x0000001812187228 */ /* 0x000fe40000000000 */
[----:B-1----:R-:W-:-:S04]  /*0930*/  DMUL R20, R20, -0.5 ;  /* 0xbfe0000014147828 */ /* 0x002fc80000000000 */
[----:B------:R-:W-:Y:S02]  /*0940*/  DMUL R22, R18, R22 ;  /* 0x0000001612167228 */ /* 0x000fe40000000000 */
[----:B0-----:R-:W-:Y:S02]  /*0950*/  DMUL R16, R16, -0.5 ;  /* 0xbfe0000010107828 */ /* 0x001fe40000000000 */
        /* <DEDUP_REMOVED lines=9> */
[----:B0-----:R-:W-:Y:S01]  /*09f0*/  FADD R11, R11, R16 ;  /* 0x000000100b0b7221 */ /* 0x001fe20000000000 */
[----:B------:R-:W-:Y:S06]  /*0a00*/  @P1 BRA `(.L_x_119) ;  /* 0xfffffffc00081947 */ /* 0x000fec000383ffff */
.L_x_118:
[----:B------:R-:W-:Y:S05]  /*0a10*/  BSYNC.RECONVERGENT B1 ;  /* 0x0000000000017941 */ /* 0x000fea0003800200 */
.L_x_117:
[----:B------:R-:W-:Y:S05]  /*0a20*/  @!P0 BRA `(.L_x_115) ;  /* 0x0000001400608947 */ /* 0x000fea0003800000 */
[----:B------:R-:W-:Y:S01]  /*0a30*/  ISETP.NE.AND P1, PT, R10, RZ, PT ;  /* 0x000000ff0a00720c */ /* 0x000fe20003f25270 */
[----:B------:R-:W-:Y:S01]  /*0a40*/  BSSY.RECONVERGENT B1, `(.L_x_120) ;  /* 0x000004c000017945 */ /* 0x000fe20003800200 */
[----:B------:R-:W-:-:S11]  /*0a50*/  ISETP.NE.AND P0, PT, R7, RZ, PT ;  /* 0x000000ff0700720c */ /* 0x000fd60003f05270 */
[----:B------:R-:W-:Y:S05]  /*0a60*/  @!P1 BRA `(.L_x_121) ;  /* 0x0000000400249947 */ /* 0x000fea0003800000 */
[----:B------:R-:W0:Y:S01]  /*0a70*/  LDC R13, c[0x0][0x38c] ;  /* 0x0000e300ff0d7b82 */ /* 0x000e220000000800 */
[----:B------:R-:W-:Y:S01]  /*0a80*/  IABS R18, R4 ;  /* 0x0000000400127213 */ /* 0x000fe20000000000 */
[----:B------:R-:W2:Y:S06]  /*0a90*/  LDCU.64 UR10, c[0x0][0x3c8] ;  /* 0x00007900ff0a77ac */ /* 0x000eac0008000a00 */
[----:B------:R-:W3:Y:S08]  /*0aa0*/  LDC.64 R22, c[0x0][0x3a8] ;  /* 0x0000ea00ff167b82 */ /* 0x000ef00000000a00 */
[----:B------:R-:W4:Y:S01]  /*0ab0*/  LDC.64 R20, c[0x0][0x3c0] ;  /* 0x0000f000ff147b82 */ /* 0x000f220000000a00 */
[----:B0-----:R-:W-:-:S04]  /*0ac0*/  IABS R12, R13 ;  /* 0x0000000d000c7213 */ /* 0x001fc80000000000 */
[----:B------:R-:W0:Y:S08]  /*0ad0*/  I2F.RP R16, R12 ;  /* 0x0000000c00107306 */ /* 0x000e300000209400 */
[----:B0-----:R-:W0:Y:S02]  /*0ae0*/  MUFU.RCP R16, R16 ;  /* 0x0000001000107308 */ /* 0x001e240000001000 */
[----:B0-----:R-:W-:-:S06]  /*0af0*/  IADD3 R14, PT, PT, R16, 0xffffffe, RZ ;  /* 0x0ffffffe100e7810 */ /* 0x001fcc0007ffe0ff */
[----:B------:R0:W5:Y:S02]  /*0b00*/  F2I.FTZ.U32.TRUNC.NTZ R15, R14 ;  /* 0x0000000e000f7305 */ /* 0x000164000021f000 */
[----:B0-----:R-:W-:Y:S02]  /*0b10*/  MOV R14, RZ ;  /* 0x000000ff000e7202 */ /* 0x001fe40000000f00 */
[----:B-----5:R-:W-:-:S05]  /*0b20*/  IADD3 R17, PT, PT, RZ, -R15, RZ ;  /* 0x8000000fff117210 */ /* 0x020fca0007ffe0ff */
[----:B------:R-:W-:-:S04]  /*0b30*/  IMAD R17, R17, R12, RZ ;  /* 0x0000000c11117224 */ /* 0x000fc800078e02ff */
[----:B------:R-:W-:-:S04]  /*0b40*/  IMAD.HI.U32 R17, R15, R17, R14 ;  /* 0x000000110f117227 */ /* 0x000fc800078e000e */
[----:B------:R-:W-:Y:S02]  /*0b50*/  IMAD.MOV.U32 R15, RZ, RZ, R18 ;  /* 0x000000ffff0f7224 */ /* 0x000fe400078e0012 */
[----:B------:R-:W0:Y:S02]  /*0b60*/  LDC.64 R18, c[0x0][0x3b0] ;  /* 0x0000ec00ff127b82 */ /* 0x000e240000000a00 */
[----:B------:R-:W-:-:S05]  /*0b70*/  IMAD.HI.U32 R17, R17, R15, RZ ;  /* 0x0000000f11117227 */ /* 0x000fca00078e00ff */
[----:B------:R-:W-:-:S05]  /*0b80*/  IADD3 R16, PT, PT, -R17, RZ, RZ ;  /* 0x000000ff11107210 */ /* 0x000fca0007ffe1ff */
[----:B------:R-:W-:-:S05]  /*0b90*/  IMAD R15, R12, R16, R15 ;  /* 0x000000100c0f7224 */ /* 0x000fca00078e020f */
[----:B------:R-:W-:-:S13]  /*0ba0*/  ISETP.GT.U32.AND P4, PT, R12, R15, PT ;  /* 0x0000000f0c00720c */ /* 0x000fda0003f84070 */
[-C--:B------:R-:W-:Y:S02]  /*0bb0*/  @!P4 IADD3 R15, PT, PT, R15, -R12.reuse, RZ ;  /* 0x8000000c0f0fc210 */ /* 0x080fe40007ffe0ff */
[----:B------:R-:W-:Y:S02]  /*0bc0*/  @!P4 IADD3 R17, PT, PT, R17, 0x1, RZ ;  /* 0x000000011111c810 */ /* 0x000fe40007ffe0ff */
[----:B------:R-:W-:Y:S02]  /*0bd0*/  ISETP.GE.U32.AND P3, PT, R15, R12, PT ;  /* 0x0000000c0f00720c */ /* 0x000fe40003f66070 */
[----:B------:R-:W-:Y:S01]  /*0be0*/  LOP3.LUT R12, R4, R13, RZ, 0x3c, !PT ;  /* 0x0000000d040c7212 */ /* 0x000fe200078e3cff */
[----:B------:R-:W5:Y:S01]  /*0bf0*/  LDC.64 R14, c[0x0][0x3b8] ;  /* 0x0000ee00ff0e7b82 */ /* 0x000f620000000a00 */
[----:B------:R-:W-:Y:S02]  /*0c00*/  ISETP.NE.AND P4, PT, R13, RZ, PT ;  /* 0x000000ff0d00720c */ /* 0x000fe40003f85270 */
[----:B------:R-:W-:-:S07]  /*0c10*/  ISETP.GE.AND P1, PT, R12, RZ, PT ;  /* 0x000000ff0c00720c */ /* 0x000fce0003f26270 */
[----:B------:R-:W-:-:S05]  /*0c20*/  @P3 VIADD R17, R17, 0x1 ;  /* 0x0000000111113836 */ /* 0x000fca0000000000 */
[----:B------:R-:W-:Y:S02]  /*0c30*/  MOV R12, R17 ;  /* 0x00000011000c7202 */ /* 0x000fe40000000f00 */
[----:B------:R-:W1:Y:S02]  /*0c40*/  LDC.64 R16, c[0x0][0x380] ;  /* 0x0000e000ff107b82 */ /* 0x000e640000000a00 */
[----:B------:R-:W-:Y:S02]  /*0c50*/  @!P1 IADD3 R12, PT, PT, -R12, RZ, RZ ;  /* 0x000000ff0c0c9210 */ /* 0x000fe40007ffe1ff */
[----:B------:R-:W-:-:S04]  /*0c60*/  @!P4 LOP3.LUT R12, RZ, R13, RZ, 0x33, !PT ;  /* 0x0000000dff0cc212 */ /* 0x000fc800078e33ff */
[C---:B------:R-:W-:Y:S01]  /*0c70*/  IADD3 R31, PT, PT, -R12.reuse, RZ, RZ ;  /* 0x000000ff0c1f7210 */ /* 0x040fe20007ffe1ff */
[----:B--2---:R-:W-:-:S04]  /*0c80*/  IMAD R24, R12, UR11, R27 ;  /* 0x0000000b0c187c24 */ /* 0x004fc8000f8e021b */
[----:B------:R-:W-:Y:S02]  /*0c90*/  IMAD R31, R13, R31, R4 ;  /* 0x0000001f0d1f7224 */ /* 0x000fe400078e0204 */
[----:B------:R-:W-:Y:S02]  /*0ca0*/  VIADD R26, R24, 0x20 ;  /* 0x00000020181a7836 */ /* 0x000fe40000000000 */
[--C-:B------:R-:W-:Y:S02]  /*0cb0*/  IMAD R29, R12, UR10, R31.reuse ;  /* 0x0000000a0c1d7c24 */ /* 0x100fe4000f8e021f */
[----:B------:R-:W-:Y:S02]  /*0cc0*/  IMAD R33, R24, UR10, R31 ;  /* 0x0000000a18217c24 */ /* 0x000fe4000f8e021f */
[----:B---3--:R-:W-:-:S04]  /*0cd0*/  IMAD.WIDE R22, R31, 0x4, R22 ;  /* 0x000000041f167825 */ /* 0x008fc800078e0216 */
[----:B----4-:R-:W-:Y:S02]  /*0ce0*/  IMAD.WIDE R24, R29, 0x4, R20 ;  /* 0x000000041d187825 */ /* 0x010fe400078e0214 */
[----:B------:R-:W2:Y:S02]  /*0cf0*/  LDG.E R22, desc[UR6][R22.64] ;  /* 0x0000000616167981 */ /* 0x000ea4000c1e1900 */
[C---:B-1----:R-:W-:Y:S02]  /*0d00*/  IMAD.WIDE R12, R33.reuse, 0x4, R16 ;  /* 0x00000004210c7825 */ /* 0x042fe400078e0210 */
[----:B------:R-:W3:Y:S02]  /*0d10*/  LDG.E R24, desc[UR6][R24.64] ;  /* 0x0000000618187981 */ /* 0x000ee4000c1e1900 */
[----:B------:R-:W-:Y:S02]  /*0d20*/  IMAD R31, R26, UR10, R31 ;  /* 0x0000000a1a1f7c24 */ /* 0x000fe4000f8e021f */
[----:B0-----:R-:W-:Y:S01]  /*0d30*/  IMAD.WIDE R20, R33, 0x4, R18 ;  /* 0x0000000421147825 */ /* 0x001fe200078e0212 */
[----:B------:R-:W2:Y:S03]  /*0d40*/  LDG.E.CONSTANT R13, desc[UR6][R12.64] ;  /* 0x000000060c0d7981 */ /* 0x000ea6000c1e9900 */
[----:B------:R-:W-:-:S02]  /*0d50*/  IMAD.WIDE R16, R31, 0x4, R16 ;  /* 0x000000041f107825 */ /* 0x000fc400078e0210 */
[----:B------:R-:W3:Y:S02]  /*0d60*/  LDG.E R21, desc[UR6][R20.64] ;  /* 0x0000000614157981 */ /* 0x000ee4000c1e1900 */
[----:B------:R-:W-:Y:S02]  /*0d70*/  IMAD.WIDE R18, R31, 0x4, R18 ;  /* 0x000000041f127825 */ /* 0x000fe400078e0212 */
[----:B------:R-:W4:Y:S02]  /*0d80*/  LDG.E.CONSTANT R17, desc[UR6][R16.64] ;  /* 0x0000000610117981 */ /* 0x000f24000c1e9900 */
[----:B-----5:R-:W-:Y:S02]  /*0d90*/  IMAD.WIDE R14, R29, 0x4, R14 ;  /* 0x000000041d0e7825 */ /* 0x020fe400078e020e */
[----:B------:R-:W5:Y:S04]  /*0da0*/  LDG.E R19, desc[UR6][R18.64] ;  /* 0x0000000612137981 */ /* 0x000f68000c1e1900 */
[----:B------:R-:W5:Y:S01]  /*0db0*/  LDG.E R14, desc[UR6][R14.64] ;  /* 0x000000060e0e7981 */ /* 0x000f62000c1e1900 */
[----:B------:R-:W-:Y:S01]  /*0dc0*/  IADD3 R27, PT, PT, R27, 0x40, RZ ;  /* 0x000000401b1b7810 */ /* 0x000fe20007ffe0ff */
[----:B--2---:R-:W-:Y:S01]  /*0dd0*/  FMUL R23, R13, R22 ;  /* 0x000000160d177220 */ /* 0x004fe20000400000 */
[----:B---3--:R-:W-:Y:S01]  /*0de0*/  FADD R26, -R24, R21 ;  /* 0x00000015181a7221 */ /* 0x008fe20000000100 */
[----:B----4-:R-:W-:-:S03]  /*0df0*/  FMUL R22, R22, R17 ;  /* 0x0000001116167220 */ /* 0x010fc60000400000 */
[----:B------:R-:W-:Y:S01]  /*0e00*/  FMUL R23, R23, R26 ;  /* 0x0000001a17177220 */ /* 0x000fe20000400000 */
[----:B-----5:R-:W-:-:S03]  /*0e10*/  FADD R25, -R24, R19 ;  /* 0x0000001318197221 */ /* 0x020fc60000000100 */
[----:B------:R-:W0:Y:S01]  /*0e20*/  F2F.F64.F32 R12, R23 ;  /* 0x00000017000c7310 */ /* 0x000e220000201800 */
[----:B------:R-:W-:Y:S01]  /*0e30*/  FMUL R22, R22, R25 ;  /* 0x0000001916167220 */ /* 0x000fe20000400000 */
[----:B------:R-:W-:-:S06]  /*0e40*/  FMUL R21, R14, R14 ;  /* 0x0000000e0e157220 */ /* 0x000fcc0000400000 */
[----:B------:R-:W1:Y:S01]  /*0e50*/  F2F.F64.F32 R16, R22 ;  /* 0x0000001600107310 */ /* 0x000e620000201800 */
[----:B------:R-:W-:-:S07]  /*0e60*/  FMUL R21, R14, R21 ;  /* 0x000000150e157220 */ /* 0x000fce0000400000 */
[----:B------:R-:W2:Y:S01]  /*0e70*/  F2F.F64.F32 R14, R21 ;  /* 0x00000015000e7310 */ /* 0x000ea20000201800 */
[----:B0-----:R-:W-:Y:S02]  /*0e80*/  DMUL R12, R12, -0.5 ;  /* 0xbfe000000c0c7828 */ /* 0x001fe40000000000 */
[----:B-1----:R-:W-:-:S06]  /*0e90*/  DMUL R16, R16, -0.5 ;  /* 0xbfe0000010107828 */ /* 0x002fcc0000000000 */
[----:B--2---:R-:W-:Y:S02]  /*0ea0*/  DMUL R12, R12, R14 ;  /* 0x0000000e0c0c7228 */ /* 0x004fe40000000000 */
[----:B------:R-:W-:-:S08]  /*0eb0*/  DMUL R16, R14, R16 ;  /* 0x000000100e107228 */ /* 0x000fd00000000000 */
[----:B------:R-:W0:Y:S08]  /*0ec0*/  F2F.F32.F64 R12, R12 ;  /* 0x0000000c000c7310 */ /* 0x000e300000301000 */
[----:B------:R-:W1:Y:S01]  /*0ed0*/  F2F.F32.F64 R16, R16 ;  /* 0x0000001000107310 */ /* 0x000e620000301000 */
[----:B0-----:R-:W-:-:S04]  /*0ee0*/  FADD R11, R11, R12 ;  /* 0x0000000c0b0b7221 */ /* 0x001fc80000000000 */
[----:B-1----:R-:W-:-:S07]  /*0ef0*/  FADD R11, R11, R16 ;  /* 0x000000100b0b7221 */ /* 0x002fce0000000000 */
.L_x_121:
[----:B------:R-:W-:Y:S05]  /*0f00*/  BSYNC.RECONVERGENT B1 ;  /* 0x0000000000017941 */ /* 0x000fea0003800200 */
.L_x_120:
[----:B------:R-:W-:Y:S05]  /*0f10*/  @P0 BRA `(.L_x_115) ;  /* 0x0000001000240947 */ /* 0x000fea0003800000 */
        /* <DEDUP_REMOVED lines=10> */
[----:B0-----:R-:W-:Y:S01]  /*0fc0*/  IMAD.MOV.U32 R12, RZ, RZ, RZ ;  /* 0x000000ffff0c7224 */ /* 0x001fe200078e00ff */
[----:B-----5:R-:W-:-:S05]  /*0fd0*/  IADD3 R17, PT, PT, RZ, -R13, RZ ;  /* 0x8000000dff117210 */ /* 0x020fca0007ffe0ff */
[----:B------:R-:W-:-:S04]  /*0fe0*/  IMAD R17, R17, R14, RZ ;  /* 0x0000000e11117224 */ /* 0x000fc800078e02ff */
[----:B------:R-:W-:Y:S01]  /*0ff0*/  IMAD.HI.U32 R17, R13, R17, R12 ;  /* 0x000000110d117227 */ /* 0x000fe200078e000c */
[----:B------:R-:W-:Y:S02]  /*1000*/  MOV R13, R16 ;  /* 0x00000010000d7202 */ /* 0x000fe40000000f00 */
[----:B------:R-:W-:-:S03]  /*1010*/  LOP3.LUT R12, R4, R23, RZ, 0x3c, !PT ;  /* 0x00000017040c7212 */ /* 0x000fc600078e3cff */
[----:B------:R-:W-:Y:S01]  /*1020*/  IMAD.HI.U32 R22, R17, R13, RZ ;  /* 0x0000000d11167227 */ /* 0x000fe200078e00ff */
[----:B------:R-:W-:Y:S01]  /*1030*/  ISETP.GE.AND P3, PT, R12, RZ, PT ;  /* 0x000000ff0c00720c */ /* 0x000fe20003f66270 */
[----:B------:R-:W0:Y:S03]  /*1040*/  LDC.64 R16, c[0x0][0x3c0] ;  /* 0x0000f000ff107b82 */ /* 0x000e260000000a00 */
[----:B------:R-:W-:-:S05]  /*1050*/  IADD3 R15, PT, PT, -R22, RZ, RZ ;  /* 0x000000ff160f7210 */ /* 0x000fca0007ffe1ff */
[----:B------:R-:W-:-:S05]  /*1060*/  IMAD R13, R14, R15, R13 ;  /* 0x0000000f0e0d7224 */ /* 0x000fca00078e020d */
[----:B------:R-:W-:-:S13]  /*1070*/  ISETP.GT.U32.AND P0, PT, R14, R13, PT ;  /* 0x0000000d0e00720c */ /* 0x000fda0003f04070 */
[-C--:B------:R-:W-:Y:S01]  /*1080*/  @!P0 IADD3 R13, PT, PT, R13, -R14.reuse, RZ ;  /* 0x8000000e0d0d8210 */ /* 0x080fe20007ffe0ff */
[----:B------:R-:W-:Y:S01]  /*1090*/  @!P0 VIADD R22, R22, 0x1 ;  /* 0x0000000116168836 */ /* 0x000fe20000000000 */
[----:B------:R-:W-:Y:S02]  /*10a0*/  ISETP.NE.AND P0, PT, R23, RZ, PT ;  /* 0x000000ff1700720c */ /* 0x000fe40003f05270 */
[----:B------:R-:W-:Y:S02]  /*10b0*/  ISETP.GE.U32.AND P1, PT, R13, R14, PT ;  /* 0x0000000e0d00720c */ /* 0x000fe40003f26070 */
[----:B------:R-:W5:Y:S08]  /*10c0*/  LDC.64 R14, c[0x0][0x3b0] ;  /* 0x0000ec00ff0e7b82 */ /* 0x000f700000000a00 */
[----:B------:R-:W1:Y:S03]  /*10d0*/  LDC.64 R12, c[0x0][0x3b8] ;  /* 0x0000ee00ff0c7b82 */ /* 0x000e660000000a00 */
[----:B------:R-:W-:-:S04]  /*10e0*/  @P1 IADD3 R22, PT, PT, R22, 0x1, RZ ;  /* 0x0000000116161810 */ /* 0x000fc80007ffe0ff */
[----:B------:R-:W-:Y:S02]  /*10f0*/  @!P3 IADD3 R22, PT, PT, -R22, RZ, RZ ;  /* 0x000000ff1616b210 */ /* 0x000fe40007ffe1ff */
[----:B------:R-:W-:-:S04]  /*1100*/  @!P0 LOP3.LUT R22, RZ, R23, RZ, 0x33, !PT ;  /* 0x00000017ff168212 */ /* 0x000fc800078e33ff */
[----:B------:R-:W-:-:S05]  /*1110*/  IADD3 R24, PT, PT, -R22, RZ, RZ ;  /* 0x000000ff16187210 */ /* 0x000fca0007ffe1ff */
[----:B------:R-:W-:Y:S02]  /*1120*/  IMAD R23, R23, R24, R4 ;  /* 0x0000001817177224 */ /* 0x000fe400078e0204 */
[C---:B--2---:R-:W-:Y:S02]  /*1130*/  IMAD R24, R22.reuse, UR11, R27 ;  /* 0x0000000b16187c24 */ /* 0x044fe4000f8e021b */
[--C-:B------:R-:W-:Y:S02]  /*1140*/  IMAD R27, R22, UR10, R23.reuse ;  /* 0x0000000a161b7c24 */ /* 0x100fe4000f8e0217 */
[----:B------:R-:W-:Y:S02]  /*1150*/  IMAD R25, R24, UR10, R23 ;  /* 0x0000000a18197c24 */ /* 0x000fe4000f8e0217 */
[----:B---3--:R-:W-:-:S04]  /*1160*/  IMAD.WIDE R20, R23, 0x4, R20 ;  /* 0x0000000417147825 */ /* 0x008fc800078e0214 */
[----:B----4-:R-:W-:Y:S02]  /*1170*/  IMAD.WIDE R18, R25, 0x4, R18 ;  /* 0x0000000419127825 */ /* 0x010fe400078e0212 */
[----:B------:R-:W2:Y:S02]  /*1180*/  LDG.E R21, desc[UR6][R20.64] ;  /* 0x0000000614157981 */ /* 0x000ea4000c1e1900 */
[----:B0-----:R-:W-:Y:S02]  /*1190*/  IMAD.WIDE R16, R27, 0x4, R16 ;  /* 0x000000041b107825 */ /* 0x001fe400078e0210 */
[----:B------:R-:W2:Y:S02]  /*11a0*/  LDG.E.CONSTANT R18, desc[UR6][R18.64] ;  /* 0x0000000612127981 */ /* 0x000ea4000c1e9900 */
[----:B-----5:R-:W-:Y:S02]  /*11b0*/  IMAD.WIDE R14, R25, 0x4, R14 ;  /* 0x00000004190e7825 */ /* 0x020fe400078e020e */
[----:B------:R-:W3:Y:S02]  /*11c0*/  LDG.E R16, desc[UR6][R16.64] ;  /* 0x0000000610107981 */ /* 0x000ee4000c1e1900 */
[----:B-1----:R-:W-:-:S02]  /*11d0*/  IMAD.WIDE R12, R27, 0x4, R12 ;  /* 0x000000041b0c7825 */ /* 0x002fc400078e020c */
[----:B------:R-:W3:Y:S04]  /*11e0*/  LDG.E R15, desc[UR6][R14.64] ;  /* 0x000000060e0f7981 */ /* 0x000ee8000c1e1900 */
[----:B------:R-:W4:Y:S01]  /*11f0*/  LDG.E R12, desc[UR6][R12.64] ;  /* 0x000000060c0c7981 */ /* 0x000f22000c1e1900 */
[----:B--2---:R-:W-:Y:S01]  /*1200*/  FMUL R22, R18, R21 ;  /* 0x0000001512167220 */ /* 0x004fe20000400000 */
[----:B---3--:R-:W-:-:S04]  /*1210*/  FADD R23, -R16, R15 ;  /* 0x0000000f10177221 */ /* 0x008fc80000000100 */
[----:B------:R-:W-:Y:S01]  /*1220*/  FMUL R24, R22, R23 ;  /* 0x0000001716187220 */ /* 0x000fe20000400000 */
[----:B----4-:R-:W-:-:S03]  /*1230*/  FMUL R25, R12, R12 ;  /* 0x0000000c0c197220 */ /* 0x010fc60000400000 */
[----:B------:R-:W0:Y:S01]  /*1240*/  F2F.F64.F32 R22, R24 ;  /* 0x0000001800167310 */ /* 0x000e220000201800 */
[----:B------:R-:W-:-:S07]  /*1250*/  FMUL R25, R12, R25 ;  /* 0x000000190c197220 */ /* 0x000fce0000400000 */
[----:B------:R-:W1:Y:S01]  /*1260*/  F2F.F64.F32 R18, R25 ;  /* 0x0000001900127310 */ /* 0x000e620000201800 */
[----:B0-----:R-:W-:-:S08]  /*1270*/  DMUL R22, R22, -0.5 ;  /* 0xbfe0000016167828 */ /* 0x001fd00000000000 */
[----:B-1----:R-:W-:-:S10]  /*1280*/  DMUL R18, R22, R18 ;  /* 0x0000001216127228 */ /* 0x002fd40000000000 */
[----:B------:R-:W0:Y:S02]  /*1290*/  F2F.F32.F64 R18, R18 ;  /* 0x0000001200127310 */ /* 0x000e240000301000 */
[----:B0-----:R-:W-:Y:S01]  /*12a0*/  FADD R11, R11, R18 ;  /* 0x000000120b0b7221 */ /* 0x001fe20000000000 */
[----:B------:R-:W-:Y:S06]  /*12b0*/  BRA `(.L_x_115) ;  /* 0x0000000c003c7947 */ /* 0x000fec0003800000 */
.L_x_116:
[----:B------:R-:W0:Y:S01]  /*12c0*/  LDC.64 R14, c[0x0][0x3c0] ;  /* 0x0000f000ff0e7b82 */ /* 0x000e220000000a00 */
[----:B------:R-:W-:Y:S01]  /*12d0*/  ISETP.GE.U32.AND P1, PT, R6, 0x60, PT ;  /* 0x000000600600780c */ /* 0x000fe20003f26070 */
[----:B------:R-:W-:Y:S01]  /*12e0*/  BSSY.RECONVERGENT B1, `(.L_x_122) ;  /* 0x000005e000017945 */ /* 0x000fe20003800200 */
[----:B------:R-:W-:Y:S01]  /*12f0*/  ISETP.NE.AND P0, PT, R8, RZ, PT ;  /* 0x000000ff0800720c */ /* 0x000fe20003f05270 */
[----:B------:R-:W-:Y:S01]  /*1300*/  IMAD.MOV.U32 R11, RZ, RZ, RZ ;  /* 0x000000ffff0b7224 */ /* 0x000fe200078e00ff */
[----:B------:R-:W-:-:S03]  /*1310*/  MOV R29, R0 ;  /* 0x00000000001d7202 */ /* 0x000fc60000000f00 */
[----:B------:R-:W2:Y:S01]  /*1320*/  LDC.64 R16, c[0x0][0x3b8] ;  /* 0x0000ee00ff107b82 */ /* 0x000ea20000000a00 */
[----:B0-----:R-:W-:-:S04]  /*1330*/  IMAD.WIDE R14, R4, 0x4, R14 ;  /* 0x00000004040e7825 */ /* 0x001fc800078e020e */
[----:B--2---:R-:W-:Y:S01]  /*1340*/  IMAD.WIDE R16, R4, 0x4, R16 ;  /* 0x0000000404107825 */ /* 0x004fe200078e0210 */
[----:B------:R-:W-:Y:S06]  /*1350*/  @!P1 BRA `(.L_x_123) ;  /* 0x0000000400589947 */ /* 0x000fec0003800000 */
[----:B------:R-:W0:Y:S01]  /*1360*/  LDC R19, c[0x0][0x3c8] ;  /* 0x0000f200ff137b82 */ /* 0x000e220000000800 */
[----:B------:R-:W-:Y:S01]  /*1370*/  IABS R20, R4 ;  /* 0x0000000400147213 */ /* 0x000fe20000000000 */
[----:B------:R-:W2:Y:S01]  /*1380*/  LDCU UR5, c[0x0][0x3cc] ;  /* 0x00007980ff0577ac */ /* 0x000ea20008000800 */
[----:B------:R-:W-:Y:S02]  /*1390*/  ISETP.GE.AND P4, PT, R4, RZ, PT ;  /* 0x000000ff0400720c */ /* 0x000fe40003f86270 */
[----:B0-----:R-:W-:-:S04]  /*13a0*/  IABS R18, R19 ;  /* 0x0000001300127213 */ /* 0x001fc80000000000 */
[----:B------:R-:W0:Y:S08]  /*13b0*/  I2F.RP R9, R18 ;  /* 0x0000001200097306 */ /* 0x000e300000209400 */
[----:B0-----:R-:W0:Y:S02]  /*13c0*/  MUFU.RCP R9, R9 ;  /* 0x0000000900097308 */ /* 0x001e240000001000 */
[----:B0-----:R-:W-:-:S06]  /*13d0*/  IADD3 R12, PT, PT, R9, 0xffffffe, RZ ;  /* 0x0ffffffe090c7810 */ /* 0x001fcc0007ffe0ff */
[----:B------:R0:W3:Y:S02]  /*13e0*/  F2I.FTZ.U32.TRUNC.NTZ R13, R12 ;  /* 0x0000000c000d7305 */ /* 0x0000e4000021f000 */
[----:B0-----:R-:W-:Y:S01]  /*13f0*/  IMAD.MOV.U32 R12, RZ, RZ, RZ ;  /* 0x000000ffff0c7224 */ /* 0x001fe200078e00ff */
[----:B---3--:R-:W-:-:S05]  /*1400*/  IADD3 R11, PT, PT, RZ, -R13, RZ ;  /* 0x8000000dff0b7210 */ /* 0x008fca0007ffe0ff */
[----:B------:R-:W-:-:S04]  /*1410*/  IMAD R11, R11, R18, RZ ;  /* 0x000000120b0b7224 */ /* 0x000fc800078e02ff */
[----:B------:R-:W-:Y:S02]  /*1420*/  IMAD.HI.U32 R13, R13, R11, R12 ;  /* 0x0000000b0d0d7227 */ /* 0x000fe400078e000c */
[----:B------:R-:W3:Y:S04]  /*1430*/  LDG.E R12, desc[UR6][R16.64] ;  /* 0x00000006100c7981 */ /* 0x000ee8000c1e1900 */
[----:B------:R-:W-:-:S05]  /*1440*/  IMAD.HI.U32 R13, R13, R20, RZ ;  /* 0x000000140d0d7227 */ /* 0x000fca00078e00ff */
[----:B------:R-:W-:-:S05]  /*1450*/  IADD3 R13, PT, PT, -R13, RZ, RZ ;  /* 0x000000ff0d0d7210 */ /* 0x000fca0007ffe1ff */
[C---:B------:R-:W-:Y:S02]  /*1460*/  IMAD R9, R18.reuse, R13, R20 ;  /* 0x0000000d12097224 */ /* 0x040fe400078e0214 */
[----:B------:R-:W0:Y:S01]  /*1470*/  LDC.64 R20, c[0x0][0x3a8] ;  /* 0x0000ea00ff147b82 */ /* 0x000e220000000a00 */
[----:B------:R4:W5:Y:S02]  /*1480*/  LDG.E R13, desc[UR6][R14.64] ;  /* 0x000000060e0d7981 */ /* 0x000964000c1e1900 */
[----:B------:R-:W-:-:S13]  /*1490*/  ISETP.GT.U32.AND P1, PT, R18, R9, PT ;  /* 0x000000091200720c */ /* 0x000fda0003f24070 */
[----:B------:R-:W-:-:S04]  /*14a0*/  @!P1 IADD3 R9, PT, PT, R9, -R18, RZ ;  /* 0x8000001209099210 */ /* 0x000fc80007ffe0ff */
[----:B------:R-:W-:Y:S02]  /*14b0*/  ISETP.GT.U32.AND P3, PT, R18, R9, PT ;  /* 0x000000091200720c */ /* 0x000fe40003f64070 */
[----:B------:R-:W-:-:S11]  /*14c0*/  ISETP.NE.AND P1, PT, R19, RZ, PT ;  /* 0x000000ff1300720c */ /* 0x000fd60003f25270 */
[----:B------:R-:W-:-:S05]  /*14d0*/  @!P3 IADD3 R9, PT, PT, R9, -R18, RZ ;  /* 0x800000120909b210 */ /* 0x000fca0007ffe0ff */
[----:B------:R-:W-:Y:S01]  /*14e0*/  @!P4 IMAD.MOV R9, RZ, RZ, -R9 ;  /* 0x000000ffff09c224 */ /* 0x000fe200078e0a09 */
[----:B------:R-:W-:-:S05]  /*14f0*/  @!P1 LOP3.LUT R9, RZ, R19, RZ, 0x33, !PT ;  /* 0x00000013ff099212 */ /* 0x000fca00078e33ff */
[----:B0-----:R-:W-:-:S05]  /*1500*/  IMAD.WIDE R20, R9, 0x4, R20 ;  /* 0x0000000409147825 */ /* 0x001fca00078e0214 */
[----:B------:R4:W5:Y:S01]  /*1510*/  LDG.E R28, desc[UR6][R20.64] ;  /* 0x00000006141c7981 */ /* 0x000962000c1e1900 */
[----:B------:R-:W-:Y:S01]  /*1520*/  HFMA2 R11, -RZ, RZ, 0, 0 ;  /* 0x00000000ff0b7431 */ /* 0x000fe200000001ff */
[----:B------:R-:W-:Y:S01]  /*1530*/  MOV R29, R0 ;  /* 0x00000000001d7202 */ /* 0x000fe20000000f00 */
[----:B---3--:R-:W-:-:S04]  /*1540*/  FMUL R9, R12, R12 ;  /* 0x0000000c0c097220 */ /* 0x008fc80000400000 */
[----:B------:R-:W-:Y:S01]  /*1550*/  FMUL R18, R12, R9 ;  /* 0x000000090c127220 */ /* 0x000fe20000400000 */
[----:B------:R-:W-:-:S05]  /*1560*/  LEA.HI R9, R6, 0x1, RZ, 0x1b ;  /* 0x0000000106097811 */ /* 0x000fca00078fd8ff */
[----:B------:R-:W0:Y:S01]  /*1570*/  F2F.F64.F32 R18, R18 ;  /* 0x0000001200127310 */ /* 0x000e220000201800 */
[----:B------:R-:W-:Y:S01]  /*1580*/  LOP3.LUT R9, R9, 0xffffffc, RZ, 0xc0, !PT ;  /* 0x0ffffffc09097812 */ /* 0x000fe200078ec0ff */
[----:B--2---:R-:W-:-:S03]  /*1590*/  IMAD R12, R4, UR5, R0 ;  /* 0x00000005040c7c24 */ /* 0x004fc6000f8e0200 */
[----:B----4-:R-:W-:-:S07]  /*15a0*/  IADD3 R30, PT, PT, -R9, RZ, RZ ;  /* 0x000000ff091e7210 */ /* 0x010fce0007ffe1ff */
.L_x_124:
[----:B------:R-:W2:Y:S08]  /*15b0*/  LDC.64 R22, c[0x0][0x380] ;  /* 0x0000e000ff167b82 */ /* 0x000eb00000000a00 */
[----:B------:R-:W3:Y:S01]  /*15c0*/  LDC.64 R20, c[0x0][0x3b0] ;  /* 0x0000ec00ff147b82 */ /* 0x000ee20000000a00 */
[----:B--2---:R-:W-:-:S05]  /*15d0*/  IMAD.WIDE R22, R12, 0x4, R22 ;  /* 0x000000040c167825 */ /* 0x004fca00078e0216 */
[----:B------:R-:W2:Y:S01]  /*15e0*/  LDG.E.CONSTANT R27, desc[UR6][R22.64] ;  /* 0x00000006161b7981 */ /* 0x000ea2000c1e9900 */
[----:B---3--:R-:W-:-:S03]  /*15f0*/  IMAD.WIDE R20, R12, 0x4, R20 ;  /* 0x000000040c147825 */ /* 0x008fc600078e0214 */
[----:B------:R-:W3:Y:S04]  /*1600*/  LDG.E.CONSTANT R33, desc[UR6][R22.64+0x80] ;  /* 0x0000800616217981 */ /* 0x000ee8000c1e9900 */
[----:B------:R-:W4:Y:S04]  /*1610*/  LDG.E R34, desc[UR6][R20.64] ;  /* 0x0000000614227981 */ /* 0x000f28000c1e1900 */
[----:B------:R-:W4:Y:S04]  /*1620*/  LDG.E R26, desc[UR6][R20.64+0x80] ;  /* 0x00008006141a7981 */ /* 0x000f28000c1e1900 */
[----:B------:R-:W4:Y:S04]  /*1630*/  LDG.E.CONSTANT R25, desc[UR6][R22.64+0x100] ;  /* 0x0001000616197981 */ /* 0x000f28000c1e9900 */
[----:B------:R-:W4:Y:S04]  /*1640*/  LDG.E R24, desc[UR6][R20.64+0x100] ;  /* 0x0001000614187981 */ /* 0x000f28000c1e1900 */
[----:B------:R1:W4:Y:S04]  /*1650*/  LDG.E.CONSTANT R31, desc[UR6][R22.64+0x180] ;  /* 0x00018006161f7981 */ /* 0x000328000c1e9900 */
[----:B------:R-:W4:Y:S01]  /*1660*/  LDG.E R32, desc[UR6][R20.64+0x180] ;  /* 0x0001800614207981 */ /* 0x000f22000c1e1900 */
[----:B------:R-:W-:-:S05]  /*1670*/  VIADD R30, R30, 0x4 ;  /* 0x000000041e1e7836 */ /* 0x000fca0000000000 */
[----:B------:R-:W-:Y:S02]  /*1680*/  ISETP.NE.AND P1, PT, R30, RZ, PT ;  /* 0x000000ff1e00720c */ /* 0x000fe40003f25270 */
[----:B------:R-:W-:Y:S02]  /*1690*/  IADD3 R29, PT, PT, R29, 0x80, RZ ;  /* 0x000000801d1d7810 */ /* 0x000fe40007ffe0ff */
[----:B------:R-:W-:Y:S01]  /*16a0*/  IADD3 R12, PT, PT, R12, 0x80, RZ ;  /* 0x000000800c0c7810 */ /* 0x000fe20007ffe0ff */
[C---:B--2--5:R-:W-:Y:S01]  /*16b0*/  FMUL R27, R28.reuse, R27 ;  /* 0x0000001b1c1b7220 */ /* 0x064fe20000400000 */
[----:B---3--:R-:W-:Y:S01]  /*16c0*/  FMUL R33, R28, R33 ;  /* 0x000000211c217220 */ /* 0x008fe20000400000 */
[----:B----4-:R-:W-:-:S04]  /*16d0*/  FADD R34, -R13, R34 ;  /* 0x000000220d227221 */ /* 0x010fc80000000100 */
[----:B------:R-:W-:Y:S01]  /*16e0*/  FMUL R34, R27, R34 ;  /* 0x000000221b227220 */ /* 0x000fe20000400000 */
[----:B------:R-:W-:-:S03]  /*16f0*/  FADD R26, -R13, R26 ;  /* 0x0000001a0d1a7221 */ /* 0x000fc60000000100 */
[----:B-1----:R-:W1:Y:S01]  /*1700*/  F2F.F64.F32 R22, R34 ;  /* 0x0000002200167310 */ /* 0x002e620000201800 */
[----:B------:R-:W-:Y:S01]  /*1710*/  FMUL R33, R33, R26 ;  /* 0x0000001a21217220 */ /* 0x000fe20000400000 */
[----:B------:R-:W-:Y:S01]  /*1720*/  FMUL R25, R28, R25 ;  /* 0x000000191c197220 */ /* 0x000fe20000400000 */
[----:B------:R-:W-:-:S05]  /*1730*/  FADD R24, -R13, R24 ;  /* 0x000000180d187221 */ /* 0x000fca0000000100 */
[----:B------:R-:W2:Y:S01]  /*1740*/  F2F.F64.F32 R26, R33 ;  /* 0x00000021001a7310 */ /* 0x000ea20000201800 */
[----:B------:R-:W-:Y:S01]  /*1750*/  FMUL R35, R25, R24 ;  /* 0x0000001819237220 */ /* 0x000fe20000400000 */
[----:B------:R-:W-:Y:S01]  /*1760*/  FMUL R31, R28, R31 ;  /* 0x0000001f1c1f7220 */ /* 0x000fe20000400000 */
[----:B------:R-:W-:-:S05]  /*1770*/  FADD R32, -R13, R32 ;  /* 0x000000200d207221 */ /* 0x000fca0000000100 */
[----:B------:R-:W3:Y:S01]  /*1780*/  F2F.F64.F32 R20, R35 ;  /* 0x0000002300147310 */ /* 0x000ee20000201800 */
[----:B------:R-:W-:Y:S01]  /*1790*/  FMUL R31, R31, R32 ;  /* 0x000000201f1f7220 */ /* 0x000fe20000400000 */
[----:B-1----:R-:W-:-:S06]  /*17a0*/  DMUL R22, R22, -0.5 ;  /* 0xbfe0000016167828 */ /* 0x002fcc0000000000 */
[----:B------:R-:W1:Y:S01]  /*17b0*/  F2F.F64.F32 R24, R31 ;  /* 0x0000001f00187310 */ /* 0x000e620000201800 */
[----:B--2---:R-:W-:Y:S02]  /*17c0*/  DMUL R26, R26, -0.5 ;  /* 0xbfe000001a1a7828 */ /* 0x004fe40000000000 */
[----:B0-----:R-:W-:Y:S02]  /*17d0*/  DMUL R22, R18, R22 ;  /* 0x0000001612167228 */ /* 0x001fe40000000000 */
[----:B---3--:R-:W-:-:S04]  /*17e0*/  DMUL R20, R20, -0.5 ;  /* 0xbfe0000014147828 */ /* 0x008fc80000000000 */
[----:B------:R-:W-:Y:S02]  /*17f0*/  DMUL R26, R18, R26 ;  /* 0x0000001a121a7228 */ /* 0x000fe40000000000 */
[----:B-1----:R-:W-:Y:S02]  /*1800*/  DMUL R24, R24, -0.5 ;  /* 0xbfe0000018187828 */ /* 0x002fe40000000000 */
        /* <DEDUP_REMOVED lines=11> */
.L_x_123:
[----:B------:R-:W-:Y:S05]  /*18c0*/  BSYNC.RECONVERGENT B1 ;  /* 0x0000000000017941 */ /* 0x000fea0003800200 */
.L_x_122:
[----:B------:R-:W-:Y:S05]  /*18d0*/  @!P0 BRA `(.L_x_115) ;  /* 0x0000000400b48947 */ /* 0x000fea0003800000 */
[----:B------:R-:W-:Y:S01]  /*18e0*/  ISETP.NE.AND P1, PT, R10, RZ, PT ;  /* 0x000000ff0a00720c */ /* 0x000fe20003f25270 */
[----:B------:R-:W-:Y:S01]  /*18f0*/  BSSY.RECONVERGENT B1, `(.L_x_125) ;  /* 0x000003c000017945 */ /* 0x000fe20003800200 */
[----:B------:R-:W-:-:S11]  /*1900*/  ISETP.NE.AND P0, PT, R7, RZ, PT ;  /* 0x000000ff0700720c */ /* 0x000fd60003f05270 */
[----:B------:R-:W-:Y:S05]  /*1910*/  @!P1 BRA `(.L_x_126) ;  /* 0x0000000000e49947 */ /* 0x000fea0003800000 */
[----:B------:R-:W0:Y:S01]  /*1920*/  LDC.64 R24, c[0x0][0x3c8] ;  /* 0x0000f200ff187b82 */ /* 0x000e220000000a00 */
[----:B------:R-:W-:Y:S02]  /*1930*/  IABS R20, R4 ;  /* 0x0000000400147213 */ /* 0x000fe40000000000 */
[C---:B------:R-:W-:Y:S02]  /*1940*/  ISETP.GE.AND P3, PT, R4.reuse, RZ, PT ;  /* 0x000000ff0400720c */ /* 0x040fe40003f66270 */
[----:B0-----:R-:W-:Y:S01]  /*1950*/  IABS R22, R24 ;  /* 0x0000001800167213 */ /* 0x001fe20000000000 */
[----:B------:R-:W-:Y:S01]  /*1960*/  IMAD R25, R4, R25, R29 ;  /* 0x0000001904197224 */ /* 0x000fe200078e021d */
[----:B------:R-:W-:Y:S02]  /*1970*/  ISETP.NE.AND P4, PT, R24, RZ, PT ;  /* 0x000000ff1800720c */ /* 0x000fe40003f85270 */
[----:B------:R-:W0:Y:S08]  /*1980*/  I2F.RP R18, R22 ;  /* 0x0000001600127306 */ /* 0x000e300000209400 */
[----:B0-----:R-:W0:Y:S02]  /*1990*/  MUFU.RCP R18, R18 ;  /* 0x0000001200127308 */ /* 0x001e240000001000 */
[----:B0-----:R-:W-:-:S06]  /*19a0*/  IADD3 R12, PT, PT, R18, 0xffffffe, RZ ;  /* 0x0ffffffe120c7810 */ /* 0x001fcc0007ffe0ff */
[----:B------:R0:W2:Y:S02]  /*19b0*/  F2I.FTZ.U32.TRUNC.NTZ R13, R12 ;  /* 0x0000000c000d7305 */ /* 0x0000a4000021f000 */
[----:B0-----:R-:W-:Y:S01]  /*19c0*/  MOV R12, RZ ;  /* 0x000000ff000c7202 */ /* 0x001fe20000000f00 */
[----:B--2---:R-:W-:-:S04]  /*19d0*/  IMAD.MOV R19, RZ, RZ, -R13 ;  /* 0x000000ffff137224 */ /* 0x004fc800078e0a0d */
[----:B------:R-:W-:-:S04]  /*19e0*/  IMAD R19, R19, R22, RZ ;  /* 0x0000001613137224 */ /* 0x000fc800078e02ff */
[----:B------:R-:W-:Y:S01]  /*19f0*/  IMAD.HI.U32 R19, R13, R19, R12 ;  /* 0x000000130d137227 */ /* 0x000fe200078e000c */
[----:B------:R-:W-:Y:S02]  /*1a00*/  MOV R13, R20 ;  /* 0x00000014000d7202 */ /* 0x000fe40000000f00 */
[----:B------:R-:W0:Y:S03]  /*1a10*/  LDC.64 R20, c[0x0][0x3a8] ;  /* 0x0000ea00ff147b82 */ /* 0x000e260000000a00 */
[----:B------:R-:W-:-:S05]  /*1a20*/  IMAD.HI.U32 R19, R19, R13, RZ ;  /* 0x0000000d13137227 */ /* 0x000fca00078e00ff */
[----:B------:R-:W-:-:S05]  /*1a30*/  IADD3 R19, PT, PT, -R19, RZ, RZ ;  /* 0x000000ff13137210 */ /* 0x000fca0007ffe1ff */
[C---:B------:R-:W-:Y:S02]  /*1a40*/  IMAD R23, R22.reuse, R19, R13 ;  /* 0x0000001316177224 */ /* 0x040fe400078e020d */
[----:B------:R-:W2:Y:S03]  /*1a50*/  LDC.64 R18, c[0x0][0x3b0] ;  /* 0x0000ec00ff127b82 */ /* 0x000ea60000000a00 */
[----:B------:R-:W-:-:S05]  /*1a60*/  ISETP.GT.U32.AND P1, PT, R22, R23, PT ;  /* 0x000000171600720c */ /* 0x000fca0003f24070 */
[----:B------:R-:W3:Y:S08]  /*1a70*/  LDC.64 R12, c[0x0][0x380] ;  /* 0x0000e000ff0c7b82 */ /* 0x000ef00000000a00 */
[----:B------:R-:W-:-:S05]  /*1a80*/  @!P1 IMAD.IADD R23, R23, 0x1, -R22 ;  /* 0x0000000117179824 */ /* 0x000fca00078e0a16 */
[----:B------:R-:W-:Y:S01]  /*1a90*/  ISETP.GT.U32.AND P1, PT, R22, R23, PT ;  /* 0x000000171600720c */ /* 0x000fe20003f24070 */
[----:B--2---:R-:W-:-:S05]  /*1aa0*/  IMAD.WIDE R18, R25, 0x4, R18 ;  /* 0x0000000419127825 */ /* 0x004fca00078e0212 */
[----:B------:R-:W2:Y:S01]  /*1ab0*/  LDG.E R26, desc[UR6][R18.64+0x80] ;  /* 0x00008006121a7981 */ /* 0x000ea2000c1e1900 */
[----:B---3--:R-:W-:-:S06]  /*1ac0*/  IMAD.WIDE R12, R25, 0x4, R12 ;  /* 0x00000004190c7825 */ /* 0x008fcc00078e020c */
[----:B------:R-:W-:Y:S02]  /*1ad0*/  @!P1 IADD3 R23, PT, PT, R23, -R22, RZ ;  /* 0x8000001617179210 */ /* 0x000fe40007ffe0ff */
[----:B------:R-:W3:Y:S02]  /*1ae0*/  LDG.E R22, desc[UR6][R18.64] ;  /* 0x0000000612167981 */ /* 0x000ee4000c1e1900 */
[----:B------:R-:W-:Y:S02]  /*1af0*/  @!P3 IADD3 R23, PT, PT, -R23, RZ, RZ ;  /* 0x000000ff1717b210 */ /* 0x000fe40007ffe1ff */
[----:B------:R-:W-:Y:S01]  /*1b00*/  @!P4 LOP3.LUT R23, RZ, R24, RZ, 0x33, !PT ;  /* 0x00000018ff17c212 */ /* 0x000fe200078e33ff */
[----:B------:R-:W4:Y:S04]  /*1b10*/  LDG.E.CONSTANT R31, desc[UR6][R12.64] ;  /* 0x000000060c1f7981 */ /* 0x000f28000c1e9900 */
[----:B0-----:R-:W-:Y:S01]  /*1b20*/  IMAD.WIDE R20, R23, 0x4, R20 ;  /* 0x0000000417147825 */ /* 0x001fe200078e0214 */
[----:B------:R-:W5:Y:S04]  /*1b30*/  LDG.E.CONSTANT R27, desc[UR6][R12.64+0x80] ;  /* 0x000080060c1b7981 */ /* 0x000f68000c1e9900 */
[----:B------:R-:W3:Y:S04]  /*1b40*/  LDG.E R23, desc[UR6][R14.64] ;  /* 0x000000060e177981 */ /* 0x000ee8000c1e1900 */
[----:B------:R-:W4:Y:S04]  /*1b50*/  LDG.E R20, desc[UR6][R20.64] ;  /* 0x0000000614147981 */ /* 0x000f28000c1e1900 */
[----:B------:R-:W5:Y:S01]  /*1b60*/  LDG.E R24, desc[UR6][R16.64] ;  /* 0x0000000610187981 */ /* 0x000f62000c1e1900 */
[----:B------:R-:W-:Y:S01]  /*1b70*/  IADD3 R29, PT, PT, R29, 0x40, RZ ;  /* 0x000000401d1d7810 */ /* 0x000fe20007ffe0ff */
[----:B---3--:R-:W-:Y:S01]  /*1b80*/  FADD R25, R22, -R23 ;  /* 0x8000001716197221 */ /* 0x008fe20000000000 */
[----:B--2---:R-:W-:Y:S01]  /*1b90*/  FADD R26, -R23, R26 ;  /* 0x0000001a171a7221 */ /* 0x004fe20000000100 */
[----:B----4-:R-:W-:Y:S01]  /*1ba0*/  FMUL R22, R31, R20 ;  /* 0x000000141f167220 */ /* 0x010fe20000400000 */
[----:B-----5:R-:W-:-:S03]  /*1bb0*/  FMUL R27, R20, R27 ;  /* 0x0000001b141b7220 */ /* 0x020fc60000400000 */
[----:B------:R-:W-:Y:S01]  /*1bc0*/  FMUL R25, R22, R25 ;  /* 0x0000001916197220 */ /* 0x000fe20000400000 */
[----:B------:R-:W-:Y:S01]  /*1bd0*/  FMUL R26, R27, R26 ;  /* 0x0000001a1b1a7220 */ /* 0x000fe20000400000 */
[C---:B------:R-:W-:Y:S02]  /*1be0*/  FMUL R27, R24.reuse, R24 ;  /* 0x00000018181b7220 */ /* 0x040fe40000400000 */
[----:B------:R-:W0:Y:S02]  /*1bf0*/  F2F.F64.F32 R22, R25 ;  /* 0x0000001900167310 */ /* 0x000e240000201800 */
[----:B------:R-:W-:-:S06]  /*1c00*/  FMUL R12, R24, R27 ;  /* 0x0000001b180c7220 */ /* 0x000fcc0000400000 */
[----:B------:R-:W2:Y:S08]  /*1c10*/  F2F.F64.F32 R20, R26 ;  /* 0x0000001a00147310 */ /* 0x000eb00000201800 */
[----:B------:R-:W3:Y:S01]  /*1c20*/  F2F.F64.F32 R12, R12 ;  /* 0x0000000c000c7310 */ /* 0x000ee20000201800 */
[----:B0-----:R-:W-:Y:S02]  /*1c30*/  DMUL R22, R22, -0.5 ;  /* 0xbfe0000016167828 */ /* 0x001fe40000000000 */
[----:B--2---:R-:W-:-:S06]  /*1c40*/  DMUL R20, R20, -0.5 ;  /* 0xbfe0000014147828 */ /* 0x004fcc0000000000 */
[----:B---3--:R-:W-:Y:S02]  /*1c50*/  DMUL R22, R22, R12 ;  /* 0x0000000c16167228 */ /* 0x008fe40000000000 */
[----:B------:R-:W-:-:S08]  /*1c60*/  DMUL R20, R12, R20 ;  /* 0x000000140c147228 */ /* 0x000fd00000000000 */
[----:B------:R-:W0:Y:S08]  /*1c70*/  F2F.F32.F64 R22, R22 ;  /* 0x0000001600167310 */ /* 0x000e300000301000 */
[----:B------:R-:W2:Y:S01]  /*1c80*/  F2F.F32.F64 R20, R20 ;  /* 0x0000001400147310 */ /* 0x000ea20000301000 */
[----:B0-----:R-:W-:-:S04]  /*1c90*/  FADD R11, R11, R22 ;  /* 0x000000160b0b7221 */ /* 0x001fc80000000000 */
[----:B--2---:R-:W-:-:S07]  /*1ca0*/  FADD R11, R11, R20 ;  /* 0x000000140b0b7221 */ /* 0x004fce0000000000 */
.L_x_126:
[----:B------:R-:W-:Y:S05]  /*1cb0*/  BSYNC.RECONVERGENT B1 ;  /* 0x0000000000017941 */ /* 0x000fea0003800200 */
.L_x_125:
[----:B------:R-:W-:Y:S05]  /*1cc0*/  @P0 BRA `(.L_x_115) ;  /* 0x0000000000b80947 */ /* 0x000fea0003800000 */
[----:B------:R-:W0:Y:S01]  /*1cd0*/  LDC.64 R24, c[0x0][0x3c8] ;  /* 0x0000f200ff187b82 */ /* 0x000e220000000a00 */
[----:B------:R-:W-:Y:S01]  /*1ce0*/  IABS R20, R4 ;  /* 0x0000000400147213 */ /* 0x000fe20000000000 */
[----:B------:R-:W2:Y:S01]  /*1cf0*/  LDG.E R16, desc[UR6][R16.64] ;  /* 0x0000000610107981 */ /* 0x000ea2000c1e1900 */
[C---:B------:R-:W-:Y:S02]  /*1d00*/  ISETP.GE.AND P1, PT, R4.reuse, RZ, PT ;  /* 0x000000ff0400720c */ /* 0x040fe40003f26270 */
[----:B0-----:R-:W-:Y:S01]  /*1d10*/  IABS R22, R24 ;  /* 0x0000001800167213 */ /* 0x001fe20000000000 */
[----:B------:R-:W-:Y:S01]  /*1d20*/  IMAD R25, R4, R25, R29 ;  /* 0x0000001904197224 */ /* 0x000fe200078e021d */
[----:B------:R-:W-:Y:S02]  /*1d30*/  ISETP.NE.AND P3, PT, R24, RZ, PT ;  /* 0x000000ff1800720c */ /* 0x000fe40003f65270 */
[----:B------:R-:W0:Y:S08]  /*1d40*/  I2F.RP R18, R22 ;  /* 0x0000001600127306 */ /* 0x000e300000209400 */
[----:B0-----:R-:W0:Y:S02]  /*1d50*/  MUFU.RCP R18, R18 ;  /* 0x0000001200127308 */ /* 0x001e240000001000 */
[----:B0-----:R-:W-:-:S06]  /*1d60*/  IADD3 R12, PT, PT, R18, 0xffffffe, RZ ;  /* 0x0ffffffe120c7810 */ /* 0x001fcc0007ffe0ff */
[----:B------:R0:W3:Y:S02]  /*1d70*/  F2I.FTZ.U32.TRUNC.NTZ R13, R12 ;  /* 0x0000000c000d7305 */ /* 0x0000e4000021f000 */
[----:B0-----:R-:W-:Y:S01]  /*1d80*/  MOV R12, RZ ;  /* 0x000000ff000c7202 */ /* 0x001fe20000000f00 */
[----:B---3--:R-:W-:-:S04]  /*1d90*/  IMAD.MOV R19, RZ, RZ, -R13 ;  /* 0x000000ffff137224 */ /* 0x008fc800078e0a0d */
[----:B------:R-:W-:-:S04]  /*1da0*/  IMAD R19, R19, R22, RZ ;  /* 0x0000001613137224 */ /* 0x000fc800078e02ff */
[----:B------:R-:W-:Y:S01]  /*1db0*/  IMAD.HI.U32 R19, R13, R19, R12 ;  /* 0x000000130d137227 */ /* 0x000fe200078e000c */
[----:B------:R-:W-:Y:S02]  /*1dc0*/  MOV R13, R20 ;  /* 0x00000014000d7202 */ /* 0x000fe40000000f00 */
[----:B------:R-:W0:Y:S03]  /*1dd0*/  LDC.64 R20, c[0x0][0x3a8] ;  /* 0x0000ea00ff147b82 */ /* 0x000e260000000a00 */
[----:B------:R-:W-:-:S05]  /*1de0*/  IMAD.HI.U32 R19, R19, R13, RZ ;  /* 0x0000000d13137227 */ /* 0x000fca00078e00ff */
[----:B------:R-:W-:-:S05]  /*1df0*/  IADD3 R19, PT, PT, -R19, RZ, RZ ;  /* 0x000000ff13137210 */ /* 0x000fca0007ffe1ff */
[C---:B------:R-:W-:Y:S02]  /*1e00*/  IMAD R23, R22.reuse, R19, R13 ;  /* 0x0000001316177224 */ /* 0x040fe400078e020d */
[----:B------:R-:W3:Y:S03]  /*1e10*/  LDC.64 R18, c[0x0][0x3b0] ;  /* 0x0000ec00ff127b82 */ /* 0x000ee60000000a00 */
[----:B------:R-:W-:-:S05]  /*1e20*/  ISETP.GT.U32.AND P0, PT, R22, R23, PT ;  /* 0x000000171600720c */ /* 0x000fca0003f04070 */
[----:B------:R-:W4:Y:S08]  /*1e30*/  LDC.64 R12, c[0x0][0x380] ;  /* 0x0000e000ff0c7b82 */ /* 0x000f300000000a00 */
[----:B------:R-:W-:-:S04]  /*1e40*/  @!P0 IADD3 R23, PT, PT, R23, -R22, RZ ;  /* 0x8000001617178210 */ /* 0x000fc80007ffe0ff */
[----:B------:R-:W-:Y:S01]  /*1e50*/  ISETP.GT.U32.AND P0, PT, R22, R23, PT ;  /* 0x000000171600720c */ /* 0x000fe20003f04070 */
[----:B---3--:R-:W-:-:S06]  /*1e60*/  IMAD.WIDE R18, R25, 0x4, R18 ;  /* 0x0000000419127825 */ /* 0x008fcc00078e0212 */
[----:B------:R-:W3:Y:S01]  /*1e70*/  LDG.E R18, desc[UR6][R18.64] ;  /* 0x0000000612127981 */ /* 0x000ee2000c1e1900 */
[----:B----4-:R-:W-:-:S05]  /*1e80*/  IMAD.WIDE R12, R25, 0x4, R12 ;  /* 0x00000004190c7825 */ /* 0x010fca00078e020c */
[----:B------:R-:W-:Y:S01]  /*1e90*/  @!P0 IMAD.IADD R23, R23, 0x1, -R22 ;  /* 0x0000000117178824 */ /* 0x000fe200078e0a16 */
[----:B------:R-:W4:Y:S04]  /*1ea0*/  LDG.E.CONSTANT R13, desc[UR6][R12.64] ;  /* 0x000000060c0d7981 */ /* 0x000f28000c1e9900 */
[----:B------:R-:W-:Y:S02]  /*1eb0*/  @!P1 IADD3 R23, PT, PT, -R23, RZ, RZ ;  /* 0x000000ff17179210 */ /* 0x000fe40007ffe1ff */
[----:B------:R-:W-:-:S05]  /*1ec0*/  @!P3 LOP3.LUT R23, RZ, R24, RZ, 0x33, !PT ;  /* 0x00000018ff17b212 */ /* 0x000fca00078e33ff */
[----:B0-----:R-:W-:Y:S02]  /*1ed0*/  IMAD.WIDE R20, R23, 0x4, R20 ;  /* 0x0000000417147825 */ /* 0x001fe400078e0214 */
[----:B------:R0:W3:Y:S04]  /*1ee0*/  LDG.E R23, desc[UR6][R14.64] ;  /* 0x000000060e177981 */ /* 0x0000e8000c1e1900 */
[----:B------:R-:W4:Y:S01]  /*1ef0*/  LDG.E R20, desc[UR6][R20.64] ;  /* 0x0000000614147981 */ /* 0x000f22000c1e1900 */
[----:B--2---:R-:W-:-:S04]  /*1f00*/  FMUL R25, R16, R16 ;  /* 0x0000001010197220 */ /* 0x004fc80000400000 */
[----:B------:R-:W-:-:S04]  /*1f10*/  FMUL R25, R16, R25 ;  /* 0x0000001910197220 */ /* 0x000fc80000400000 */
[----:B0-----:R-:W-:Y:S01]  /*1f20*/  F2F.F64.F32 R14, R25 ;  /* 0x00000019000e7310 */ /* 0x001fe20000201800 */
[----:B---3--:R-:W-:Y:S01]  /*1f30*/  FADD R23, -R23, R18 ;  /* 0x0000001217177221 */ /* 0x008fe20000000100 */
[----:B----4-:R-:W-:-:S04]  /*1f40*/  FMUL R22, R13, R20 ;  /* 0x000000140d167220 */ /* 0x010fc80000400000 */
[----:B------:R-:W-:-:S04]  /*1f50*/  FMUL R24, R22, R23 ;  /* 0x0000001716187220 */ /* 0x000fc80000400000 */
[----:B------:R-:W0:Y:S02]  /*1f60*/  F2F.F64.F32 R22, R24 ;  /* 0x0000001800167310 */ /* 0x000e240000201800 */
[----:B0-----:R-:W-:-:S08]  /*1f70*/  DMUL R22, R22, -0.5 ;  /* 0xbfe0000016167828 */ /* 0x001fd00000000000 */
[----:B------:R-:W-:-:S10]  /*1f80*/  DMUL R22, R14, R22 ;  /* 0x000000160e167228 */ /* 0x000fd40000000000 */
[----:B------:R-:W0:Y:S02]  /*1f90*/  F2F.F32.F64 R22, R22 ;  /* 0x0000001600167310 */ /* 0x000e240000301000 */
[----:B0-----:R-:W-:-:S07]  /*1fa0*/  FADD R11, R11, R22 ;  /* 0x000000160b0b7221 */ /* 0x001fce0000000000 */
.L_x_115:
[----:B------:R-:W-:Y:S05]  /*1fb0*/  BSYNC.RECONVERGENT B0 ;  /* 0x0000000000007941 */ /* 0x000fea0003800200 */
.L_x_114:
[----:B------:R-:W-:Y:S01]  /*1fc0*/  UMOV UR5, 0xffffffff ;  /* 0xffffffff00057882 */ /* 0x000fe20000000000 */
[----:B------:R-:W-:Y:S02]  /*1fd0*/  ISETP.NE.AND P1, PT, R0, RZ, PT ;  /* 0x000000ff0000720c */ /* 0x000fe40003f25270 */
[----:B------:R-:W-:Y:S11]  /*1fe0*/  BRA.DIV UR5, `(.L_x_127) ;  /* 0x0000001e05ac7947 */ /* 0x000ff6000b800000 */
[----:B------:R-:W0:Y:S02]  /*1ff0*/  SHFL.DOWN P0, R12, R11, 0x1, 0x1f ;  /* 0x08201f000b0c7f89 */ /* 0x000e240000000000 */
[----:B0-----:R-:W-:-:S05]  /*2000*/  @P0 FADD R12, R12, R11 ;  /* 0x0000000b0c0c0221 */ /* 0x001fca0000000000 */
[----:B------:R-:W0:Y:S02]  /*2010*/  SHFL.DOWN P0, R13, R12, 0x2, 0x1f ;  /* 0x08401f000c0d7f89 */ /* 0x000e240000000000 */
[----:B0-----:R-:W-:-:S05]  /*2020*/  @P0 FADD R13, R12, R13 ;  /* 0x0000000d0c0d0221 */ /* 0x001fca0000000000 */
[----:B------:R-:W0:Y:S02]  /*2030*/  SHFL.DOWN P0, R14, R13, 0x4, 0x1f ;  /* 0x08801f000d0e7f89 */ /* 0x000e240000000000 */
[----:B0-----:R-:W-:-:S05]  /*2040*/  @P0 FADD R14, R13, R14 ;  /* 0x0000000e0d0e0221 */ /* 0x001fca0000000000 */
[----:B------:R-:W0:Y:S02]  /*2050*/  SHFL.DOWN P0, R15, R14, 0x8, 0x1f ;  /* 0x09001f000e0f7f89 */ /* 0x000e240000000000 */
[----:B0-----:R-:W-:-:S05]  /*2060*/  @P0 FADD R15, R14, R15 ;  /* 0x0000000f0e0f0221 */ /* 0x001fca0000000000 */
[----:B------:R0:W2:Y:S02]  /*2070*/  SHFL.DOWN P0, R16, R15, 0x10, 0x1f ;  /* 0x0a001f000f107f89 */ /* 0x0000a40000000000 */
.L_x_147:
[----:B------:R-:W-:Y:S05]  /*2080*/  WARPSYNC.ALL ;  /* 0x0000000000007948 */ /* 0x000fea0003800000 */
[----:B--2---:R-:W-:Y:S01]  /*2090*/  @P0 FADD R16, R15, R16 ;  /* 0x000000100f100221 */ /* 0x004fe20000000000 */
[----:B------:R-:W2:Y:S04]  /*20a0*/  @!P1 LDC.64 R12, c[0x0][0x398] ;  /* 0x0000e600ff0c9b82 */ /* 0x000ea80000000a00 */
[----:B------:R-:W3:Y:S01]  /*20b0*/  SHFL.IDX PT, R17, R16, RZ, 0x1f ;  /* 0x00001fff10117589 */ /* 0x000ee200000e0000 */
[----:B------:R-:W4:Y:S01]  /*20c0*/  LDCU UR12, c[0x0][0x3fc] ;  /* 0x00007f80ff0c77ac */ /* 0x000f220008000800 */
[----:B------:R-:W-:Y:S01]  /*20d0*/  BSSY.RECONVERGENT B0, `(.L_x_128) ;  /* 0x00001cb000007945 */ /* 0x000fe20003800200 */
[----:B------:R-:W-:Y:S01]  /*20e0*/  HFMA2 R11, -RZ, RZ, 0, 0 ;  /* 0x00000000ff0b7431 */ /* 0x000fe200000001ff */
[----:B------:R-:W0:Y:S01]  /*20f0*/  LDCU UR9, c[0x0][0x3fc] ;  /* 0x00007f80ff0977ac */ /* 0x000e220008000800 */
[----:B--2---:R-:W-:-:S05]  /*2100*/  @!P1 IMAD.WIDE R12, R4, 0x4, R12 ;  /* 0x00000004040c9825 */ /* 0x004fca00078e020c */
[----:B---3--:R2:W-:Y:S01]  /*2110*/  @!P1 STG.E desc[UR6][R12.64], R17 ;  /* 0x000000110c009986 */ /* 0x0085e2000c101906 */
[----:B0---4-:R-:W-:Y:S05]  /*2120*/  @P2 BRA `(.L_x_129) ;  /* 0x0000001c00142947 */ /* 0x011fea0003800000 */
[----:B------:R-:W0:Y:S01]  /*2130*/  LDCU UR5, c[0x0][0x400] ;  /* 0x00008000ff0577ac */ /* 0x000e220008000800 */
[----:B------:R-:W3:Y:S02]  /*2140*/  F2F.F64.F32 R14, R17 ;  /* 0x00000011000e7310 */ /* 0x000ee40000201800 */
[----:B---3--:R-:W-:Y:S01]  /*2150*/  DMUL R14, R14, R2 ;  /* 0x000000020e0e7228 */ /* 0x008fe20000000000 */
[----:B0-----:R-:W-:-:S09]  /*2160*/  UISETP.NE.AND UP0, UPT, UR5, URZ, UPT ;  /* 0x000000ff0500728c */ /* 0x001fd2000bf05270 */
[----:B------:R-:W-:Y:S05]  /*2170*/  BRA.U UP0, `(.L_x_130) ;  /* 0x0000000d00dc7547 */ /* 0x000fea000b800000 */
[----:B------:R-:W-:Y:S01]  /*2180*/  ISETP.GE.U32.AND P2, PT, R6, 0x60, PT ;  /* 0x000000600600780c */ /* 0x000fe20003f46070 */
[----:B------:R-:W-:Y:S01]  /*2190*/  BSSY.RECONVERGENT B1, `(.L_x_131) ;  /* 0x000006e000017945 */ /* 0x000fe20003800200 */
[----:B------:R-:W-:Y:S02]  /*21a0*/  ISETP.NE.AND P0, PT, R8, RZ, PT ;  /* 0x000000ff0800720c */ /* 0x000fe40003f05270 */
[----:B------:R-:W-:Y:S02]  /*21b0*/  MOV R11, RZ ;  /* 0x000000ff000b7202 */ /* 0x000fe40000000f00 */
[----:B------:R-:W-:-:S07]  /*21c0*/  MOV R32, R0 ;  /* 0x0000000000207202 */ /* 0x000fce0000000f00 */
[----:B------:R-:W-:Y:S05]  /*21d0*/  @!P2 BRA `(.L_x_132) ;  /* 0x0000000400a4a947 */ /* 0x000fea0003800000 */
[----:B------:R-:W0:Y:S01]  /*21e0*/  LDC R11, c[0x0][0x38c] ;  /* 0x0000e300ff0b7b82 */ /* 0x000e220000000800 */
[----:B------:R-:W-:-:S07]  /*21f0*/  IABS R18, R4 ;  /* 0x0000000400127213 */ /* 0x000fce0000000000 */
[----:B------:R-:W3:Y:S01]  /*2200*/  LDC R28, c[0x0][0x3f8] ;  /* 0x0000fe00ff1c7b82 */ /* 0x000ee20000000800 */
[----:B0-----:R-:W-:-:S04]  /*2210*/  IABS R16, R11 ;  /* 0x0000000b00107213 */ /* 0x001fc80000000000 */
[----:B--2---:R-:W0:Y:S08]  /*2220*/  I2F.RP R17, R16 ;  /* 0x0000001000117306 */ /* 0x004e300000209400 */
[----:B0-----:R-:W0:Y:S02]  /*2230*/  MUFU.RCP R17, R17 ;  /* 0x0000001100117308 */ /* 0x001e240000001000 */
[----:B0-----:R-:W-:-:S06]  /*2240*/  VIADD R12, R17, 0xffffffe ;  /* 0x0ffffffe110c7836 */ /* 0x001fcc0000000000 */
[----:B------:R0:W2:Y:S02]  /*2250*/  F2I.FTZ.U32.TRUNC.NTZ R13, R12 ;  /* 0x0000000c000d7305 */ /* 0x0000a4000021f000 */
[----:B0-----:R-:W-:Y:S02]  /*2260*/  MOV R12, RZ ;  /* 0x000000ff000c7202 */ /* 0x001fe40000000f00 */
[----:B--2---:R-:W-:-:S05]  /*2270*/  IADD3 R19, PT, PT, RZ, -R13, RZ ;  /* 0x8000000dff137210 */ /* 0x004fca0007ffe0ff */
        /* <DEDUP_REMOVED lines=10> */
[----:B------:R-:W-:Y:S01]  /*2320*/  @!P4 IMAD.IADD R13, R13, 0x1, -R16 ;  /* 0x000000010d0dc824 */ /* 0x000fe200078e0a10 */
[----:B------:R-:W-:Y:S02]  /*2330*/  @!P4 IADD3 R29, PT, PT, R29, 0x1, RZ ;  /* 0x000000011d1dc810 */ /* 0x000fe40007ffe0ff */
[----:B------:R-:W-:Y:S02]  /*2340*/  ISETP.NE.AND P4, PT, R11, RZ, PT ;  /* 0x000000ff0b00720c */ /* 0x000fe40003f85270 */
[----:B------:R-:W-:Y:S02]  /*2350*/  ISETP.GE.U32.AND P3, PT, R13, R16, PT ;  /* 0x000000100d00720c */ /* 0x000fe40003f66070 */
[----:B------:R-:W2:Y:S08]  /*2360*/  LDC.64 R16, c[0x0][0x3e0] ;  /* 0x0000f800ff107b82 */ /* 0x000eb00000000a00 */
[----:B------:R-:W4:Y:S03]  /*2370*/  LDC.64 R12, c[0x0][0x3e8] ;  /* 0x0000fa00ff0c7b82 */ /* 0x000f260000000a00 */
[----:B------:R-:W-:-:S04]  /*2380*/  @P3 IADD3 R29, PT, PT, R29, 0x1, RZ ;  /* 0x000000011d1d3810 */ /* 0x000fc80007ffe0ff */
[----:B------:R-:W-:Y:S02]  /*2390*/  @!P2 IADD3 R29, PT, PT, -R29, RZ, RZ ;  /* 0x000000ff1d1da210 */ /* 0x000fe40007ffe1ff */
[----:B------:R-:W-:-:S04]  /*23a0*/  @!P4 LOP3.LUT R29, RZ, R11, RZ, 0x33, !PT ;  /* 0x0000000bff1dc212 */ /* 0x000fc800078e33ff */
[----:B------:R-:W-:-:S05]  /*23b0*/  IADD3 R30, PT, PT, -R29, RZ, RZ ;  /* 0x000000ff1d1e7210 */ /* 0x000fca0007ffe1ff */
[----:B------:R-:W-:-:S04]  /*23c0*/  IMAD R30, R11, R30, R4 ;  /* 0x0000001e0b1e7224 */ /* 0x000fc800078e0204 */
[----:B---3--:R-:W-:Y:S02]  /*23d0*/  IMAD R11, R29, R28, R30 ;  /* 0x0000001c1d0b7224 */ /* 0x008fe400078e021e */
[----:B0-----:R-:W-:-:S04]  /*23e0*/  IMAD.WIDE R22, R30, 0x4, R18 ;  /* 0x000000041e167825 */ /* 0x001fc800078e0212 */
[C---:B--2---:R-:W-:Y:S02]  /*23f0*/  IMAD.WIDE R20, R11.reuse, 0x4, R16 ;  /* 0x000000040b147825 */ /* 0x044fe400078e0210 */
[----:B------:R-:W2:Y:S04]  /*2400*/  LDG.E R16, desc[UR6][R22.64] ;  /* 0x0000000616107981 */ /* 0x000ea8000c1e1900 */
[----:B------:R-:W3:Y:S01]  /*2410*/  LDG.E R18, desc[UR6][R20.64] ;  /* 0x0000000614127981 */ /* 0x000ee2000c1e1900 */
[----:B----4-:R-:W-:-:S05]  /*2420*/  IMAD.WIDE R12, R11, 0x4, R12 ;  /* 0x000000040b0c7825 */ /* 0x010fca00078e020c */
[----:B------:R0:W5:Y:S01]  /*2430*/  LDG.E R31, desc[UR6][R12.64] ;  /* 0x000000060c1f7981 */ /* 0x000162000c1e1900 */
[----:B------:R-:W-:Y:S02]  /*2440*/  HFMA2 R11, -RZ, RZ, 0, 0 ;  /* 0x00000000ff0b7431 */ /* 0x000fe400000001ff */
[----:B------:R-:W-:Y:S01]  /*2450*/  IMAD.MOV.U32 R33, RZ, RZ, RZ ;  /* 0x000000ffff217224 */ /* 0x000fe200078e00ff */
[----:B------:R-:W-:Y:S01]  /*2460*/  MOV R32, R0 ;  /* 0x0000000000207202 */ /* 0x000fe20000000f00 */
[----:B--2---:R-:W2:Y:S08]  /*2470*/  F2F.F64.F32 R16, R16 ;  /* 0x0000001000107310 */ /* 0x004eb00000201800 */
[----:B0--3--:R-:W3:Y:S02]  /*2480*/  F2F.F64.F32 R18, R18 ;  /* 0x0000001200127310 */ /* 0x009ee40000201800 */
.L_x_133:
[----:B------:R-:W0:Y:S01]  /*2490*/  LDC.64 R12, c[0x0][0x380] ;  /* 0x0000e000ff0c7b82 */ /* 0x000e220000000a00 */
[----:B------:R-:W-:-:S04]  /*24a0*/  IMAD R26, R29, UR9, R32 ;  /* 0x000000091d1a7c24 */ /* 0x000fc8000f8e0220 */
[----:B------:R-:W-:-:S03]  /*24b0*/  IMAD R21, R26, R28, R30 ;  /* 0x0000001c1a157224 */ /* 0x000fc600078e021e */
[----:B------:R-:W4:Y:S01]  /*24c0*/  LDC.64 R22, c[0x0][0x3d8] ;  /* 0x0000f600ff167b82 */ /* 0x000f220000000a00 */
[----:B0-----:R-:W-:-:S05]  /*24d0*/  IMAD.WIDE R24, R21, 0x4, R12 ;  /* 0x0000000415187825 */ /* 0x001fca00078e020c */
[----:B------:R0:W2:Y:S01]  /*24e0*/  LDG.E.CONSTANT R27, desc[UR6][R24.64] ;  /* 0x00000006181b7981 */ /* 0x0000a2000c1e9900 */
[----:B----4-:R-:W-:-:S05]  /*24f0*/  IMAD.WIDE R20, R21, 0x4, R22 ;  /* 0x0000000415147825 */ /* 0x010fca00078e0216 */
[----:B------:R2:W4:Y:S01]  /*2500*/  LDG.E R34, desc[UR6][R20.64] ;  /* 0x0000000614227981 */ /* 0x000522000c1e1900 */
[----:B------:R-:W-:-:S05]  /*2510*/  IADD3 R37, PT, PT, R26, 0x20, RZ ;  /* 0x000000201a257810 */ /* 0x000fca0007ffe0ff */
[----:B------:R-:W-:-:S04]  /*2520*/  IMAD R37, R37, R28, R30 ;  /* 0x0000001c25257224 */ /* 0x000fc800078e021e */
[----:B0-----:R-:W-:Y:S01]  /*2530*/  IMAD.WIDE R24, R37, 0x4, R12 ;  /* 0x0000000425187825 */ /* 0x001fe200078e020c */
[----:B--2---:R-:W0:Y:S03]  /*2540*/  F2F.F64.F32 R20, R27 ;  /* 0x0000001b00147310 */ /* 0x004e260000201800 */
[----:B----45:R-:W-:-:S05]  /*2550*/  FADD R36, -R31, R34 ;  /* 0x000000221f247221 */ /* 0x030fca0000000100 */
[----:B------:R-:W2:Y:S01]  /*2560*/  F2F.F64.F32 R34, R36 ;  /* 0x0000002400227310 */ /* 0x000ea20000201800 */
[----:B0-----:R-:W-:Y:S02]  /*2570*/  DMUL R20, R16, -R20 ;  /* 0x8000001410147228 */ /* 0x001fe40000000000 */
[----:B--2---:R-:W-:-:S08]  /*2580*/  DMUL R34, R14, R34 ;  /* 0x000000220e227228 */ /* 0x004fd00000000000 */
[----:B---3--:R-:W-:Y:S01]  /*2590*/  DFMA R34, R18, R20, -R34 ;  /* 0x000000141222722b */ /* 0x008fe20000000822 */
[----:B------:R-:W-:Y:S02]  /*25a0*/  IMAD.WIDE R20, R37, 0x4, R22 ;  /* 0x0000000425147825 */ /* 0x000fe400078e0216 */
[----:B------:R-:W2:Y:S04]  /*25b0*/  LDG.E.CONSTANT R37, desc[UR6][R24.64] ;  /* 0x0000000618257981 */ /* 0x000ea8000c1e9900 */
[----:B------:R-:W3:Y:S01]  /*25c0*/  LDG.E R20, desc[UR6][R20.64] ;  /* 0x0000000614147981 */ /* 0x000ee2000c1e1900 */
[----:B------:R-:W-:-:S05]  /*25d0*/  IADD3 R27, PT, PT, R26, 0x40, RZ ;  /* 0x000000401a1b7810 */ /* 0x000fca0007ffe0ff */
[----:B------:R-:W-:Y:S01]  /*25e0*/  IMAD R27, R27, R28, R30 ;  /* 0x0000001c1b1b7224 */ /* 0x000fe200078e021e */
[----:B--2---:R0:W2:Y:S01]  /*25f0*/  F2F.F64.F32 R24, R37 ;  /* 0x0000002500187310 */ /* 0x0040a20000201800 */
[----:B---3--:R-:W-:-:S07]  /*2600*/  FADD R36, -R31, R20 ;  /* 0x000000141f247221 */ /* 0x008fce0000000100 */
[----:B------:R-:W3:Y:S01]  /*2610*/  F2F.F64.F32 R20, R36 ;  /* 0x0000002400147310 */ /* 0x000ee20000201800 */
[----:B0-----:R-:W-:Y:S01]  /*2620*/  VIADD R37, R26, 0x60 ;  /* 0x000000601a257836 */ /* 0x001fe20000000000 */
[----:B--2---:R-:W-:Y:S02]  /*2630*/  DMUL R24, R16, -R24 ;  /* 0x8000001810187228 */ /* 0x004fe40000000000 */
[----:B---3--:R-:W-:Y:S01]  /*2640*/  DMUL R20, R14, R20 ;  /* 0x000000140e147228 */ /* 0x008fe20000000000 */
[----:B------:R-:W-:-:S07]  /*2650*/  IMAD R37, R37, R28, R30 ;  /* 0x0000001c25257224 */ /* 0x000fce00078e021e */
[----:B------:R-:W-:Y:S01]  /*2660*/  DFMA R20, R18, R24, -R20 ;  /* 0x000000181214722b */ /* 0x000fe20000000814 */
[----:B------:R-:W-:-:S04]  /*2670*/  IMAD.WIDE R24, R27, 0x4, R12 ;  /* 0x000000041b187825 */ /* 0x000fc800078e020c */
[--C-:B------:R-:W-:Y:S02]  /*2680*/  IMAD.WIDE R26, R27, 0x4, R22.reuse ;  /* 0x000000041b1a7825 */ /* 0x100fe400078e0216 */
[----:B------:R-:W2:Y:S02]  /*2690*/  LDG.E.CONSTANT R24, desc[UR6][R24.64] ;  /* 0x0000000618187981 */ /* 0x000ea4000c1e9900 */
[C---:B------:R-:W-:Y:S02]  /*26a0*/  IMAD.WIDE R22, R37.reuse, 0x4, R22 ;  /* 0x0000000425167825 */ /* 0x040fe400078e0216 */
[----:B------:R-:W3:Y:S02]  /*26b0*/  LDG.E R26, desc[UR6][R26.64] ;  /* 0x000000061a1a7981 */ /* 0x000ee4000c1e1900 */
[----:B------:R-:W-:Y:S02]  /*26c0*/  IMAD.WIDE R12, R37, 0x4, R12 ;  /* 0x00000004250c7825 */ /* 0x000fe400078e020c */
[----:B------:R-:W4:Y:S04]  /*26d0*/  LDG.E R22, desc[UR6][R22.64] ;  /* 0x0000000616167981 */ /* 0x000f28000c1e1900 */
[----:B------:R-:W4:Y:S01]  /*26e0*/  LDG.E.CONSTANT R36, desc[UR6][R12.64] ;  /* 0x000000060c247981 */ /* 0x000f22000c1e9900 */
[----:B------:R-:W0:Y:S01]  /*26f0*/  F2F.F32.F64 R34, R34 ;  /* 0x0000002200227310 */ /* 0x000e220000301000 */
[----:B------:R-:W-:-:S07]  /*2700*/  IADD3 R33, PT, PT, R33, 0x4, RZ ;  /* 0x0000000421217810 */ /* 0x000fce0007ffe0ff */
[----:B------:R-:W1:Y:S01]  /*2710*/  F2F.F32.F64 R20, R20 ;  /* 0x0000001400147310 */ /* 0x000e620000301000 */
[----:B------:R-:W-:Y:S01]  /*2720*/  ISETP.NE.AND P2, PT, R33, R9, PT ;  /* 0x000000092100720c */ /* 0x000fe20003f45270 */
[----:B0-----:R-:W-:-:S04]  /*2730*/  FADD R11, R34, R11 ;  /* 0x0000000b220b7221 */ /* 0x001fc80000000000 */
[----:B-1----:R-:W-:Y:S01]  /*2740*/  FADD R11, R11, R20 ;  /* 0x000000140b0b7221 */ /* 0x002fe20000000000 */
[----:B------:R-:W-:Y:S01]  /*2750*/  IADD3 R32, PT, PT, R32, 0x80, RZ ;  /* 0x0000008020207810 */ /* 0x000fe20007ffe0ff */
[----:B--2---:R-:W0:Y:S01]  /*2760*/  F2F.F64.F32 R24, R24 ;  /* 0x0000001800187310 */ /* 0x004e220000201800 */
[----:B---3--:R-:W-:-:S07]  /*2770*/  FADD R35, -R31, R26 ;  /* 0x0000001a1f237221 */ /* 0x008fce0000000100 */
[----:B------:R-:W1:Y:S01]  /*2780*/  F2F.F64.F32 R26, R35 ;  /* 0x00000023001a7310 */ /* 0x000e620000201800 */
[----:B----4-:R-:W-:-:S07]  /*2790*/  FADD R37, -R31, R22 ;  /* 0x000000161f257221 */ /* 0x010fce0000000100 */
[----:B------:R-:W2:Y:S08]  /*27a0*/  F2F.F64.F32 R12, R36 ;  /* 0x00000024000c7310 */ /* 0x000eb00000201800 */
[----:B------:R-:W3:Y:S01]  /*27b0*/  F2F.F64.F32 R22, R37 ;  /* 0x0000002500167310 */ /* 0x000ee20000201800 */
[----:B0-----:R-:W-:Y:S02]  /*27c0*/  DMUL R24, R16, -R24 ;  /* 0x8000001810187228 */ /* 0x001fe40000000000 */
[----:B-1----:R-:W-:-:S02]  /*27d0*/  DMUL R26, R14, R26 ;  /* 0x0000001a0e1a7228 */ /* 0x002fc40000000000 */
[----:B--2---:R-:W-:-:S06]  /*27e0*/  DMUL R12, R16, -R12 ;  /* 0x8000000c100c7228 */ /* 0x004fcc0000000000 */
[----:B------:R-:W-:Y:S02]  /*27f0*/  DFMA R24, R18, R24, -R26 ;  /* 0x000000181218722b */ /* 0x000fe4000000081a */
[----:B---3--:R-:W-:-:S08]  /*2800*/  DMUL R22, R14, R22 ;  /* 0x000000160e167228 */ /* 0x008fd00000000000 */
[----:B------:R-:W-:Y:S01]  /*2810*/  DFMA R12, R18, R12, -R22 ;  /* 0x0000000c120c722b */ /* 0x000fe20000000816 */
[----:B------:R-:W0:Y:S09]  /*2820*/  F2F.F32.F64 R24, R24 ;  /* 0x0000001800187310 */ /* 0x000e320000301000 */
[----:B------:R-:W1:Y:S01]  /*2830*/  F2F.F32.F64 R12, R12 ;  /* 0x0000000c000c7310 */ /* 0x000e620000301000 */
[----:B0-----:R-:W-:-:S04]  /*2840*/  FADD R11, R11, R24 ;  /* 0x000000180b0b7221 */ /* 0x001fc80000000000 */
[----:B-1----:R-:W-:Y:S01]  /*2850*/  FADD R11, R11, R12 ;  /* 0x0000000c0b0b7221 */ /* 0x002fe20000000000 */
[----:B------:R-:W-:Y:S06]  /*2860*/  @P2 BRA `(.L_x_133) ;  /* 0xfffffffc00082947 */ /* 0x000fec000383ffff */
.L_x_132:
[----:B------:R-:W-:Y:S05]  /*2870*/  BSYNC.RECONVERGENT B1 ;  /* 0x0000000000017941 */ /* 0x000fea0003800200 */
.L_x_131:
[----:B------:R-:W-:Y:S05]  /*2880*/  @!P0 BRA `(.L_x_129) ;  /* 0x00000014003c8947 */ /* 0x000fea0003800000 */
[----:B------:R-:W-:Y:S01]  /*2890*/  ISETP.NE.AND P2, PT, R10, RZ, PT ;  /* 0x000000ff0a00720c */ /* 0x000fe20003f45270 */
[----:B------:R-:W-:Y:S01]  /*28a0*/  BSSY.RECONVERGENT B1, `(.L_x_134) ;  /* 0x000004a000017945 */ /* 0x000fe20003800200 */
[----:B------:R-:W-:-:S11]  /*28b0*/  ISETP.NE.AND P0, PT, R7, RZ, PT ;  /* 0x000000ff0700720c */ /* 0x000fd60003f05270 */
[----:B------:R-:W-:Y:S05]  /*28c0*/  @!P2 BRA `(.L_x_135) ;  /* 0x00000004001ca947 */ /* 0x000fea0003800000 */
[----:B--2---:R-:W0:Y:S01]  /*28d0*/  LDC R13, c[0x0][0x38c] ;  /* 0x0000e300ff0d7b82 */ /* 0x004e220000000800 */
[----:B------:R-:W-:Y:S01]  /*28e0*/  IABS R18, R4 ;  /* 0x0000000400127213 */ /* 0x000fe20000000000 */
[----:B------:R-:W2:Y:S06]  /*28f0*/  LDCU.64 UR10, c[0x0][0x3f8] ;  /* 0x00007f00ff0a77ac */ /* 0x000eac0008000a00 */
[----:B------:R-:W3:Y:S08]  /*2900*/  LDC.64 R24, c[0x0][0x3d0] ;  /* 0x0000f400ff187b82 */ /* 0x000ef00000000a00 */
[----:B------:R-:W4:Y:S01]  /*2910*/  LDC.64 R22, c[0x0][0x3d8] ;  /* 0x0000f600ff167b82 */ /* 0x000f220000000a00 */
[----:B0-----:R-:W-:-:S07]  /*2920*/  IABS R10, R13 ;  /* 0x0000000d000a7213 */ /* 0x001fce0000000000 */
[----:B------:R-:W0:Y:S01]  /*2930*/  LDC.64 R26, c[0x0][0x3e8] ;  /* 0x0000fa00ff1a7b82 */ /* 0x000e220000000a00 */
[----:B------:R-:W5:Y:S07]  /*2940*/  I2F.RP R12, R10 ;  /* 0x0000000a000c7306 */ /* 0x000f6e0000209400 */
[----:B------:R-:W1:Y:S01]  /*2950*/  LDC.64 R20, c[0x0][0x380] ;  /* 0x0000e000ff147b82 */ /* 0x000e620000000a00 */
[----:B-----5:R-:W5:Y:S02]  /*2960*/  MUFU.RCP R12, R12 ;  /* 0x0000000c000c7308 */ /* 0x020f640000001000 */
[----:B-----5:R-:W-:-:S06]  /*2970*/  IADD3 R16, PT, PT, R12, 0xffffffe, RZ ;  /* 0x0ffffffe0c107810 */ /* 0x020fcc0007ffe0ff */
[----:B------:R5:W2:Y:S02]  /*2980*/  F2I.FTZ.U32.TRUNC.NTZ R17, R16 ;  /* 0x0000001000117305 */ /* 0x000aa4000021f000 */
[----:B-----5:R-:W-:Y:S01]  /*2990*/  IMAD.MOV.U32 R16, RZ, RZ, RZ ;  /* 0x000000ffff107224 */ /* 0x020fe200078e00ff */
[----:B--2---:R-:W-:-:S05]  /*29a0*/  IADD3 R19, PT, PT, RZ, -R17, RZ ;  /* 0x80000011ff137210 */ /* 0x004fca0007ffe0ff */
[----:B------:R-:W-:-:S04]  /*29b0*/  IMAD R19, R19, R10, RZ ;  /* 0x0000000a13137224 */ /* 0x000fc800078e02ff */
[----:B------:R-:W-:Y:S01]  /*29c0*/  IMAD.HI.U32 R19, R17, R19, R16 ;  /* 0x0000001311137227 */ /* 0x000fe200078e0010 */
[----:B------:R-:W-:-:S05]  /*29d0*/  MOV R17, R18 ;  /* 0x0000001200117202 */ /* 0x000fca0000000f00 */
[----:B------:R-:W-:Y:S02]  /*29e0*/  IMAD.HI.U32 R29, R19, R17, RZ ;  /* 0x00000011131d7227 */ /* 0x000fe400078e00ff */
[----:B------:R-:W2:Y:S03]  /*29f0*/  LDC.64 R18, c[0x0][0x3e0] ;  /* 0x0000f800ff127b82 */ /* 0x000ea60000000a00 */
[----:B------:R-:W-:-:S05]  /*2a00*/  IADD3 R12, PT, PT, -R29, RZ, RZ ;  /* 0x000000ff1d0c7210 */ /* 0x000fca0007ffe1ff */
[----:B------:R-:W-:-:S05]  /*2a10*/  IMAD R17, R10, R12, R17 ;  /* 0x0000000c0a117224 */ /* 0x000fca00078e0211 */
[----:B------:R-:W-:-:S13]  /*2a20*/  ISETP.GT.U32.AND P4, PT, R10, R17, PT ;  /* 0x000000110a00720c */ /* 0x000fda0003f84070 */
[-C--:B------:R-:W-:Y:S02]  /*2a30*/  @!P4 IADD3 R17, PT, PT, R17, -R10.reuse, RZ ;  /* 0x8000000a1111c210 */ /* 0x080fe40007ffe0ff */
[----:B------:R-:W-:Y:S02]  /*2a40*/  @!P4 IADD3 R29, PT, PT, R29, 0x1, RZ ;  /* 0x000000011d1dc810 */ /* 0x000fe40007ffe0ff */
[----:B------:R-:W-:Y:S02]  /*2a50*/  ISETP.GE.U32.AND P3, PT, R17, R10, PT ;  /* 0x0000000a1100720c */ /* 0x000fe40003f66070 */
[----:B------:R-:W-:Y:S02]  /*2a60*/  LOP3.LUT R10, R4, R13, RZ, 0x3c, !PT ;  /* 0x0000000d040a7212 */ /* 0x000fe400078e3cff */
[----:B------:R-:W-:Y:S02]  /*2a70*/  ISETP.NE.AND P4, PT, R13, RZ, PT ;  /* 0x000000ff0d00720c */ /* 0x000fe40003f85270 */
[----:B------:R-:W-:-:S07]  /*2a80*/  ISETP.GE.AND P2, PT, R10, RZ, PT ;  /* 0x000000ff0a00720c */ /* 0x000fce0003f46270 */
[----:B------:R-:W-:-:S06]  /*2a90*/  @P3 VIADD R29, R29, 0x1 ;  /* 0x000000011d1d3836 */ /* 0x000fcc0000000000 */
[----:B------:R-:W-:Y:S02]  /*2aa0*/  @!P2 IADD3 R29, PT, PT, -R29, RZ, RZ ;  /* 0x000000ff1d1da210 */ /* 0x000fe40007ffe1ff */
[----:B------:R-:W-:-:S04]  /*2ab0*/  @!P4 LOP3.LUT R29, RZ, R13, RZ, 0x33, !PT ;  /* 0x0000000dff1dc212 */ /* 0x000fc800078e33ff */
[C---:B------:R-:W-:Y:S01]  /*2ac0*/  IADD3 R12, PT, PT, -R29.reuse, RZ, RZ ;  /* 0x000000ff1d0c7210 */ /* 0x040fe20007ffe1ff */
[----:B------:R-:W-:-:S04]  /*2ad0*/  IMAD R10, R29, UR11, R32 ;  /* 0x0000000b1d0a7c24 */ /* 0x000fc8000f8e0220 */
[----:B------:R-:W-:Y:S01]  /*2ae0*/  IMAD R13, R13, R12, R4 ;  /* 0x0000000c0d0d7224 */ /* 0x000fe200078e0204 */
[----:B------:R-:W-:-:S03]  /*2af0*/  IADD3 R12, PT, PT, R10, 0x20, RZ ;  /* 0x000000200a0c7810 */ /* 0x000fc60007ffe0ff */
[--C-:B------:R-:W-:Y:S02]  /*2b00*/  IMAD R33, R10, UR10, R13.reuse ;  /* 0x0000000a0a217c24 */ /* 0x100fe4000f8e020d */
[--C-:B------:R-:W-:Y:S02]  /*2b10*/  IMAD R29, R29, UR10, R13.reuse ;  /* 0x0000000a1d1d7c24 */ /* 0x100fe4000f8e020d */
[----:B------:R-:W-:Y:S02]  /*2b20*/  IMAD R31, R12, UR10, R13 ;  /* 0x0000000a0c1f7c24 */ /* 0x000fe4000f8e020d */
[----:B---3--:R-:W-:-:S04]  /*2b30*/  IMAD.WIDE R24, R13, 0x4, R24 ;  /* 0x000000040d187825 */ /* 0x008fc800078e0218 */
[----:B----4-:R-:W-:-:S04]  /*2b40*/  IMAD.WIDE R12, R33, 0x4, R22 ;  /* 0x00000004210c7825 */ /* 0x010fc800078e0216 */
[----:B0-----:R-:W-:Y:S02]  /*2b50*/  IMAD.WIDE R26, R29, 0x4, R26 ;  /* 0x000000041d1a7825 */ /* 0x001fe400078e021a */
[----:B------:R-:W3:Y:S02]  /*2b60*/  LDG.E R13, desc[UR6][R12.64] ;  /* 0x000000060c0d7981 */ /* 0x000ee4000c1e1900 */
[--C-:B-1----:R-:W-:Y:S02]  /*2b70*/  IMAD.WIDE R16, R33, 0x4, R20.reuse ;  /* 0x0000000421107825 */ /* 0x102fe400078e0214 */
[----:B------:R-:W3:Y:S02]  /*2b80*/  LDG.E R26, desc[UR6][R26.64] ;  /* 0x000000061a1a7981 */ /* 0x000ee4000c1e1900 */
[C---:B------:R-:W-:Y:S02]  /*2b90*/  IMAD.WIDE R20, R31.reuse, 0x4, R20 ;  /* 0x000000041f147825 */ /* 0x040fe400078e0214 */
[----:B------:R-:W4:Y:S02]  /*2ba0*/  LDG.E R33, desc[UR6][R24.64] ;  /* 0x0000000618217981 */ /* 0x000f24000c1e1900 */
[----:B------:R-:W-:-:S02]  /*2bb0*/  IMAD.WIDE R30, R31, 0x4, R22 ;  /* 0x000000041f1e7825 */ /* 0x000fc400078e0216 */
[----:B------:R-:W5:Y:S02]  /*2bc0*/  LDG.E.CONSTANT R28, desc[UR6][R16.64] ;  /* 0x00000006101c7981 */ /* 0x000f64000c1e9900 */
[----:B--2---:R-:W-:Y:S02]  /*2bd0*/  IMAD.WIDE R34, R29, 0x4, R18 ;  /* 0x000000041d227825 */ /* 0x004fe400078e0212 */
[----:B------:R-:W2:Y:S04]  /*2be0*/  LDG.E R31, desc[UR6][R30.64] ;  /* 0x000000061e1f7981 */ /* 0x000ea8000c1e1900 */
[----:B------:R0:W2:Y:S04]  /*2bf0*/  LDG.E.CONSTANT R10, desc[UR6][R20.64] ;  /* 0x00000006140a7981 */ /* 0x0000a8000c1e9900 */
[----:B------:R-:W2:Y:S01]  /*2c00*/  LDG.E R34, desc[UR6][R34.64] ;  /* 0x0000000622227981 */ /* 0x000ea2000c1e1900 */
[----:B------:R-:W-:Y:S01]  /*2c10*/  IADD3 R32, PT, PT, R32, 0x40, RZ ;  /* 0x0000004020207810 */ /* 0x000fe20007ffe0ff */
[C---:B---3--:R-:W-:Y:S01]  /*2c20*/  FADD R36, -R26.reuse, R13 ;  /* 0x0000000d1a247221 */ /* 0x048fe20000000100 */
[----:B----4-:R-:W-:Y:S08]  /*2c30*/  F2F.F64.F32 R18, R33 ;  /* 0x0000002100127310 */ /* 0x010ff00000201800 */
[----:B-----5:R-:W1:Y:S01]  /*2c40*/  F2F.F64.F32 R28, R28 ;  /* 0x0000001c001c7310 */ /* 0x020e620000201800 */
[----:B--2---:R-:W-:-:S07]  /*2c50*/  FADD R37, -R26, R31 ;  /* 0x0000001f1a257221 */ /* 0x004fce0000000100 */
[----:B0-----:R-:W0:Y:S08]  /*2c60*/  F2F.F64.F32 R20, R36 ;  /* 0x0000002400147310 */ /* 0x001e300000201800 */
[----:B------:R-:W2:Y:S08]  /*2c70*/  F2F.F64.F32 R22, R10 ;  /* 0x0000000a00167310 */ /* 0x000eb00000201800 */
[----:B------:R-:W3:Y:S01]  /*2c80*/  F2F.F64.F32 R16, R37 ;  /* 0x0000002500107310 */ /* 0x000ee20000201800 */
[----:B-1----:R-:W-:-:S07]  /*2c90*/  DMUL R24, R28, -R18 ;  /* 0x800000121c187228 */ /* 0x002fce0000000000 */
[----:B------:R-:W1:Y:S01]  /*2ca0*/  F2F.F64.F32 R12, R34 ;  /* 0x00000022000c7310 */ /* 0x000e620000201800 */
[----:B0-----:R-:W-:Y:S02]  /*2cb0*/  DMUL R20, R14, R20 ;  /* 0x000000140e147228 */ /* 0x001fe40000000000 */
[----:B--2---:R-:W-:Y:S02]  /*2cc0*/  DMUL R22, R18, -R22 ;  /* 0x8000001612167228 */ /* 0x004fe40000000000 */
[----:B---3--:R-:W-:-:S04]  /*2cd0*/  DMUL R16, R14, R16 ;  /* 0x000000100e107228 */ /* 0x008fc80000000000 */
[----:B-1----:R-:W-:-:S04]  /*2ce0*/  DFMA R20, R24, R12, -R20 ;  /* 0x0000000c1814722b */ /* 0x002fc80000000814 */
[----:B------:R-:W-:-:S06]  /*2cf0*/  DFMA R16, R12, R22, -R16 ;  /* 0x000000160c10722b */ /* 0x000fcc0000000810 */
[----:B------:R-:W0:Y:S08]  /*2d00*/  F2F.F32.F64 R20, R20 ;  /* 0x0000001400147310 */ /* 0x000e300000301000 */
[----:B------:R-:W1:Y:S01]  /*2d10*/  F2F.F32.F64 R16, R16 ;  /* 0x0000001000107310 */ /* 0x000e620000301000 */
[----:B0-----:R-:W-:-:S04]  /*2d20*/  FADD R11, R11, R20 ;  /* 0x000000140b0b7221 */ /* 0x001fc80000000000 */
[----:B-1----:R-:W-:-:S07]  /*2d30*/  FADD R11, R11, R16 ;  /* 0x000000100b0b7221 */ /* 0x002fce0000000000 */
.L_x_135:
[----:B------:R-:W-:Y:S05]  /*2d40*/  BSYNC.RECONVERGENT B1 ;  /* 0x0000000000017941 */ /* 0x000fea0003800200 */
.L_x_134:
[----:B------:R-:W-:Y:S05]  /*2d50*/  @P0 BRA `(.L_x_129) ;  /* 0x0000001000080947 */ /* 0x000fea0003800000 */
[----:B------:R-:W0:Y:S01]  /*2d60*/  LDC R25, c[0x0][0x38c] ;  /* 0x0000e300ff197b82 */ /* 0x000e220000000800 */
[----:B------:R-:W-:Y:S01]  /*2d70*/  IABS R18, R4 ;  /* 0x0000000400127213 */ /* 0x000fe20000000000 */
[----:B------:R-:W3:Y:S06]  /*2d80*/  LDCU.64 UR10, c[0x0][0x3f8] ;  /* 0x00007f00ff0a77ac */ /* 0x000eec0008000a00 */
[----:B------:R-:W4:Y:S08]  /*2d90*/  LDC.64 R22, c[0x0][0x3d0] ;  /* 0x0000f400ff167b82 */ /* 0x000f300000000a00 */
[----:B------:R-:W5:Y:S01]  /*2da0*/  LDC.64 R20, c[0x0][0x380] ;  /* 0x0000e000ff147b82 */ /* 0x000f620000000a00 */
[----:B0-----:R-:W-:-:S04]  /*2db0*/  IABS R10, R25 ;  /* 0x00000019000a7213 */ /* 0x001fc80000000000 */
[----:B------:R-:W0:Y:S08]  /*2dc0*/  I2F.RP R16, R10 ;  /* 0x0000000a00107306 */ /* 0x000e300000209400 */
[----:B0-----:R-:W2:Y:S02]  /*2dd0*/  MUFU.RCP R16, R16 ;  /* 0x0000001000107308 */ /* 0x001ea40000001000 */
[----:B--2---:R-:W-:-:S06]  /*2de0*/  VIADD R12, R16, 0xffffffe ;  /* 0x0ffffffe100c7836 */ /* 0x004fcc0000000000 */
[----:B------:R0:W2:Y:S02]  /*2df0*/  F2I.FTZ.U32.TRUNC.NTZ R13, R12 ;  /* 0x0000000c000d7305 */ /* 0x0000a4000021f000 */
[----:B0-----:R-:W-:Y:S02]  /*2e00*/  MOV R12, RZ ;  /* 0x000000ff000c7202 */ /* 0x001fe40000000f00 */
[----:B--2---:R-:W-:-:S05]  /*2e10*/  IADD3 R17, PT, PT, RZ, -R13, RZ ;  /* 0x8000000dff117210 */ /* 0x004fca0007ffe0ff */
        /* <DEDUP_REMOVED lines=8> */
[----:B------:R-:W-:-:S13]  /*2ea0*/  ISETP.GT.U32.AND P0, PT, R10, R13, PT ;  /* 0x0000000d0a00720c */ /* 0x000fda0003f04070 */
[----:B------:R-:W-:Y:S01]  /*2eb0*/  @!P0 IMAD.IADD R13, R13, 0x1, -R10 ;  /* 0x000000010d0d8824 */ /* 0x000fe200078e0a0a */
[----:B------:R-:W-:Y:S02]  /*2ec0*/  @!P0 IADD3 R27, PT, PT, R27, 0x1, RZ ;  /* 0x000000011b1b8810 */ /* 0x000fe40007ffe0ff */
[----:B------:R-:W-:Y:S02]  /*2ed0*/  ISETP.NE.AND P0, PT, R25, RZ, PT ;  /* 0x000000ff1900720c */ /* 0x000fe40003f05270 */
[----:B------:R-:W-:Y:S02]  /*2ee0*/  ISETP.GE.U32.AND P2, PT, R13, R10, PT ;  /* 0x0000000a0d00720c */ /* 0x000fe40003f46070 */
[----:B------:R-:W-:Y:S01]  /*2ef0*/  LOP3.LUT R10, R4, R25, RZ, 0x3c, !PT ;  /* 0x00000019040a7212 */ /* 0x000fe200078e3cff */
[----:B------:R-:W1:Y:S03]  /*2f00*/  LDC.64 R12, c[0x0][0x3e0] ;  /* 0x0000f800ff0c7b82 */ /* 0x000e660000000a00 */
[----:B------:R-:W-:-:S07]  /*2f10*/  ISETP.GE.AND P3, PT, R10, RZ, PT ;  /* 0x000000ff0a00720c */ /* 0x000fce0003f66270 */
[----:B------:R-:W-:-:S06]  /*2f20*/  @P2 IADD3 R27, PT, PT, R27, 0x1, RZ ;  /* 0x000000011b1b2810 */ /* 0x000fcc0007ffe0ff */
[----:B------:R-:W-:Y:S02]  /*2f30*/  @!P3 IADD3 R27, PT, PT, -R27, RZ, RZ ;  /* 0x000000ff1b1bb210 */ /* 0x000fe40007ffe1ff */
[----:B------:R-:W-:-:S04]  /*2f40*/  @!P0 LOP3.LUT R27, RZ, R25, RZ, 0x33, !PT ;  /* 0x00000019ff1b8212 */ /* 0x000fc800078e33ff */
[----:B------:R-:W-:-:S05]  /*2f50*/  IADD3 R10, PT, PT, -R27, RZ, RZ ;  /* 0x000000ff1b0a7210 */ /* 0x000fca0007ffe1ff */
[----:B------:R-:W-:Y:S02]  /*2f60*/  IMAD R25, R25, R10, R4 ;  /* 0x0000000a19197224 */ /* 0x000fe400078e0204 */
[C---:B---3--:R-:W-:Y:S02]  /*2f70*/  IMAD R10, R27.reuse, UR11, R32 ;  /* 0x0000000b1b0a7c24 */ /* 0x048fe4000f8e0220 */
[--C-:B------:R-:W-:Y:S02]  /*2f80*/  IMAD R27, R27, UR10, R25.reuse ;  /* 0x0000000a1b1b7c24 */ /* 0x100fe4000f8e0219 */
[----:B------:R-:W-:Y:S02]  /*2f90*/  IMAD R29, R10, UR10, R25 ;  /* 0x0000000a0a1d7c24 */ /* 0x000fe4000f8e0219 */
[----:B0-----:R-:W-:-:S04]  /*2fa0*/  IMAD.WIDE R18, R27, 0x4, R18 ;  /* 0x000000041b127825 */ /* 0x001fc800078e0212 */
[----:B--2---:R-:W-:Y:S02]  /*2fb0*/  IMAD.WIDE R16, R29, 0x4, R16 ;  /* 0x000000041d107825 */ /* 0x004fe400078e0210 */
[----:B------:R-:W2:Y:S02]  /*2fc0*/  LDG.E R18, desc[UR6][R18.64] ;  /* 0x0000000612127981 */ /* 0x000ea4000c1e1900 */
[----:B----4-:R-:W-:Y:S02]  /*2fd0*/  IMAD.WIDE R22, R25, 0x4, R22 ;  /* 0x0000000419167825 */ /* 0x010fe400078e0216 */
[----:B------:R-:W2:Y:S02]  /*2fe0*/  LDG.E R17, desc[UR6][R16.64] ;  /* 0x0000000610117981 */ /* 0x000ea4000c1e1900 */
[----:B-----5:R-:W-:Y:S02]  /*2ff0*/  IMAD.WIDE R20, R29, 0x4, R20 ;  /* 0x000000041d147825 */ /* 0x020fe400078e0214 */
[----:B------:R-:W3:Y:S02]  /*3000*/  LDG.E R22, desc[UR6][R22.64] ;  /* 0x0000000616167981 */ /* 0x000ee4000c1e1900 */
[----:B-1----:R-:W-:-:S02]  /*3010*/  IMAD.WIDE R24, R27, 0x4, R12 ;  /* 0x000000041b187825 */ /* 0x002fc400078e020c */
[----:B------:R-:W4:Y:S04]  /*3020*/  LDG.E.CONSTANT R20, desc[UR6][R20.64] ;  /* 0x0000000614147981 */ /* 0x000f28000c1e9900 */
[----:B------:R-:W5:Y:S01]  /*3030*/  LDG.E R24, desc[UR6][R24.64] ;  /* 0x0000000618187981 */ /* 0x000f62000c1e1900 */
[----:B--2---:R-:W-:Y:S01]  /*3040*/  FADD R10, -R18, R17 ;  /* 0x00000011120a7221 */ /* 0x004fe20000000100 */
[----:B---3--:R-:W-:Y:S08]  /*3050*/  F2F.F64.F32 R12, R22 ;  /* 0x00000016000c7310 */ /* 0x008ff00000201800 */
[----:B----4-:R-:W0:Y:S08]  /*3060*/  F2F.F64.F32 R26, R20 ;  /* 0x00000014001a7310 */ /* 0x010e300000201800 */
[----:B------:R-:W1:Y:S08]  /*3070*/  F2F.F64.F32 R30, R10 ;  /* 0x0000000a001e7310 */ /* 0x000e700000201800 */
[----:B-----5:R-:W2:Y:S01]  /*3080*/  F2F.F64.F32 R28, R24 ;  /* 0x00000018001c7310 */ /* 0x020ea20000201800 */
[----:B0-----:R-:W-:-:S02]  /*3090*/  DMUL R12, R26, -R12 ;  /* 0x8000000c1a0c7228 */ /* 0x001fc40000000000 */
[----:B-1----:R-:W-:-:S08]  /*30a0*/  DMUL R30, R14, R30 ;  /* 0x0000001e0e1e7228 */ /* 0x002fd00000000000 */
[----:B--2---:R-:W-:-:S10]  /*30b0*/  DFMA R12, R12, R28, -R30 ;  /* 0x0000001c0c0c722b */ /* 0x004fd4000000081e */
[----:B------:R-:W0:Y:S02]  /*30c0*/  F2F.F32.F64 R12, R12 ;  /* 0x0000000c000c7310 */ /* 0x000e240000301000 */
[----:B0-----:R-:W-:Y:S01]  /*30d0*/  FADD R11, R11, R12 ;  /* 0x0000000c0b0b7221 */ /* 0x001fe20000000000 */
[----:B------:R-:W-:Y:S06]  /*30e0*/  BRA `(.L_x_129) ;  /* 0x0000000c00247947 */ /* 0x000fec0003800000 */
.L_x_130:
[----:B--2---:R-:W0:Y:S01]  /*30f0*/  LDC.64 R16, c[0x0][0x3e0] ;  /* 0x0000f800ff107b82 */ /* 0x004e220000000a00 */
        /* <DEDUP_REMOVED lines=10> */
[----:B------:R-:W-:Y:S02]  /*31a0*/  IABS R22, R4 ;  /* 0x0000000400167213 */ /* 0x000fe40000000000 */
[----:B------:R-:W-:Y:S02]  /*31b0*/  ISETP.GE.AND P4, PT, R4, RZ, PT ;  /* 0x000000ff0400720c */ /* 0x000fe40003f86270 */
[----:B0-----:R-:W-:-:S04]  /*31c0*/  IABS R20, R21 ;  /* 0x0000001500147213 */ /* 0x001fc80000000000 */
[----:B------:R-:W0:Y:S08]  /*31d0*/  I2F.RP R12, R20 ;  /* 0x00000014000c7306 */ /* 0x000e300000209400 */
[----:B0-----:R-:W0:Y:S02]  /*31e0*/  MUFU.RCP R12, R12 ;  /* 0x0000000c000c7308 */ /* 0x001e240000001000 */
[----:B0-----:R-:W-:-:S02]  /*31f0*/  IADD3 R10, PT, PT, R12, 0xffffffe, RZ ;  /* 0x0ffffffe0c0a7810 */ /* 0x001fc40007ffe0ff */
[----:B------:R0:W5:Y:S04]  /*3200*/  LDG.E R12, desc[UR6][R16.64] ;  /* 0x00000006100c7981 */ /* 0x000168000c1e1900 */
[----:B------:R2:W3:Y:S02]  /*3210*/  F2I.FTZ.U32.TRUNC.NTZ R11, R10 ;  /* 0x0000000a000b7305 */ /* 0x0004e4000021f000 */
[----:B--2---:R-:W-:Y:S02]  /*3220*/  MOV R10, RZ ;  /* 0x000000ff000a7202 */ /* 0x004fe40000000f00 */
[----:B---3--:R-:W-:-:S05]  /*3230*/  IADD3 R13, PT, PT, RZ, -R11, RZ ;  /* 0x8000000bff0d7210 */ /* 0x008fca0007ffe0ff */
[----:B------:R-:W-:-:S04]  /*3240*/  IMAD R13, R13, R20, RZ ;  /* 0x000000140d0d7224 */ /* 0x000fc800078e02ff */
[----:B------:R-:W-:Y:S02]  /*3250*/  IMAD.HI.U32 R11, R11, R13, R10 ;  /* 0x0000000d0b0b7227 */ /* 0x000fe400078e000a */
[----:B------:R0:W5:Y:S04]  /*3260*/  LDG.E R13, desc[UR6][R18.64] ;  /* 0x00000006120d7981 */ /* 0x000168000c1e1900 */
[----:B------:R-:W-:-:S04]  /*3270*/  IMAD.HI.U32 R11, R11, R22, RZ ;  /* 0x000000160b0b7227 */ /* 0x000fc800078e00ff */
[----:B------:R-:W-:-:S04]  /*3280*/  IMAD.MOV R11, RZ, RZ, -R11 ;  /* 0x000000ffff0b7224 */ /* 0x000fc800078e0a0b */
[C---:B------:R-:W-:Y:S02]  /*3290*/  IMAD R11, R20.reuse, R11, R22 ;  /* 0x0000000b140b7224 */ /* 0x040fe400078e0216 */
[----:B------:R-:W2:Y:S03]  /*32a0*/  LDC.64 R22, c[0x0][0x3d0] ;  /* 0x0000f400ff167b82 */ /* 0x000ea60000000a00 */
[----:B------:R-:W-:-:S13]  /*32b0*/  ISETP.GT.U32.AND P2, PT, R20, R11, PT ;  /* 0x0000000b1400720c */ /* 0x000fda0003f44070 */
[----:B------:R-:W-:Y:S02]  /*32c0*/  @!P2 IADD3 R11, PT, PT, R11, -R20, RZ ;  /* 0x800000140b0ba210 */ /* 0x000fe40007ffe0ff */
[----:B------:R-:W-:Y:S02]  /*32d0*/  ISETP.NE.AND P2, PT, R21, RZ, PT ;  /* 0x000000ff1500720c */ /* 0x000fe40003f45270 */
[----:B------:R-:W-:-:S13]  /*32e0*/  ISETP.GT.U32.AND P3, PT, R20, R11, PT ;  /* 0x0000000b1400720c */ /* 0x000fda0003f64070 */
[----:B------:R-:W-:-:S04]  /*32f0*/  @!P3 IADD3 R11, PT, PT, R11, -R20, RZ ;  /* 0x800000140b0bb210 */ /* 0x000fc80007ffe0ff */
[----:B------:R-:W-:Y:S02]  /*3300*/  @!P4 IADD3 R11, PT, PT, -R11, RZ, RZ ;  /* 0x000000ff0b0bc210 */ /* 0x000fe40007ffe1ff */
[----:B------:R-:W-:-:S05]  /*3310*/  @!P2 LOP3.LUT R11, RZ, R21, RZ, 0x33, !PT ;  /* 0x00000015ff0ba212 */ /* 0x000fca00078e33ff */
[----:B--2---:R-:W-:-:S05]  /*3320*/  IMAD.WIDE R22, R11, 0x4, R22 ;  /* 0x000000040b167825 */ /* 0x004fca00078e0216 */
[----:B------:R-:W2:Y:S01]  /*3330*/  LDG.E R20, desc[UR6][R22.64] ;  /* 0x0000000616147981 */ /* 0x000ea2000c1e1900 */
[----:B------:R-:W-:Y:S02]  /*3340*/  HFMA2 R30, -RZ, RZ, 0, 0 ;  /* 0x00000000ff1e7431 */ /* 0x000fe400000001ff */
[----:B------:R-:W-:Y:S01]  /*3350*/  IMAD.MOV.U32 R11, RZ, RZ, RZ ;  /* 0x000000ffff0b7224 */ /* 0x000fe200078e00ff */
[----:B------:R-:W-:Y:S01]  /*3360*/  MOV R28, R0 ;  /* 0x00000000001c7202 */ /* 0x000fe20000000f00 */
[----:B0-2---:R-:W2:Y:S06]  /*3370*/  F2F.F64.F32 R20, R20 ;  /* 0x0000001400147310 */ /* 0x005eac0000201800 */
.L_x_138:
[----:B------:R-:W0:Y:S01]  /*3380*/  LDC.64 R26, c[0x0][0x3d8] ;  /* 0x0000f600ff1a7b82 */ /* 0x000e220000000a00 */
[----:B------:R-:W-:-:S07]  /*3390*/  IMAD R23, R4, UR12, R28 ;  /* 0x0000000c04177c24 */ /* 0x000fce000f8e021c */
[----:B------:R-:W3:Y:S01]  /*33a0*/  LDC.64 R36, c[0x0][0x380] ;  /* 0x0000e000ff247b82 */ /* 0x000ee20000000a00 */
[----:B0-----:R-:W-:-:S05]  /*33b0*/  IMAD.WIDE R26, R23, 0x4, R26 ;  /* 0x00000004171a7825 */ /* 0x001fca00078e021a */
[----:B------:R-:W4:Y:S01]  /*33c0*/  LDG.E R22, desc[UR6][R26.64] ;  /* 0x000000061a167981 */ /* 0x000f22000c1e1900 */
[----:B---3--:R-:W-:-:S03]  /*33d0*/  IMAD.WIDE R36, R23, 0x4, R36 ;  /* 0x0000000417247825 */ /* 0x008fc600078e0224 */
[----:B------:R-:W3:Y:S04]  /*33e0*/  LDG.E R34, desc[UR6][R26.64+0x80] ;  /* 0x000080061a227981 */ /* 0x000ee8000c1e1900 */
[----:B------:R-:W2:Y:S04]  /*33f0*/  LDG.E.CONSTANT R10, desc[UR6][R36.64] ;  /* 0x00000006240a7981 */ /* 0x000ea8000c1e9900 */
[----:B------:R-:W3:Y:S04]  /*3400*/  LDG.E.CONSTANT R35, desc[UR6][R36.64+0x80] ;  /* 0x0000800624237981 */ /* 0x000ee8000c1e9900 */
[----:B------:R-:W3:Y:S01]  /*3410*/  LDG.E.CONSTANT R29, desc[UR6][R36.64+0x180] ;  /* 0x00018006241d7981 */ /* 0x000ee2000c1e9900 */
[----:B----45:R-:W-:-:S04]  /*3420*/  FADD R22, -R13, R22 ;  /* 0x000000160d167221 */ /* 0x030fc80000000100 */
[----:B------:R-:W0:Y:S08]  /*3430*/  F2F.F64.F32 R24, R22 ;  /* 0x0000001600187310 */ /* 0x000e300000201800 */
[----:B--2---:R2:W4:Y:S08]  /*3440*/  F2F.F64.F32 R32, R10 ;  /* 0x0000000a00207310 */ /* 0x0045300000201800 */
[----:B------:R-:W1:Y:S01]  /*3450*/  F2F.F64.F32 R22, R12 ;  /* 0x0000000c00167310 */ /* 0x000e620000201800 */
[----:B0-----:R-:W-:Y:S01]  /*3460*/  DMUL R24, R14, R24 ;  /* 0x000000180e187228 */ /* 0x001fe20000000000 */
[----:B--2---:R-:W2:Y:S01]  /*3470*/  LDG.E R10, desc[UR6][R26.64+0x180] ;  /* 0x000180061a0a7981 */ /* 0x004ea2000c1e1900 */
[----:B----4-:R-:W-:-:S08]  /*3480*/  DMUL R32, R20, -R32 ;  /* 0x8000002014207228 */ /* 0x010fd00000000000 */
[----:B-1----:R-:W-:Y:S02]  /*3490*/  DFMA R24, R32, R22, -R24 ;  /* 0x000000162018722b */ /* 0x002fe40000000818 */
[----:B------:R0:W4:Y:S04]  /*34a0*/  LDG.E R32, desc[UR6][R26.64+0x100] ;  /* 0x000100061a207981 */ /* 0x000128000c1e1900 */
[----:B------:R4:W2:Y:S01]  /*34b0*/  LDG.E.CONSTANT R33, desc[UR6][R36.64+0x100] ;  /* 0x0001000624217981 */ /* 0x0008a2000c1e9900 */
[----:B---3--:R-:W-:Y:S01]  /*34c0*/  FADD R34, -R13, R34 ;  /* 0x000000220d227221 */ /* 0x008fe20000000100 */
[----:B------:R-:W-:Y:S08]  /*34d0*/  F2F.F32.F64 R31, R24 ;  /* 0x00000018001f7310 */ /* 0x000ff00000301000 */
[----:B0-----:R-:W0:Y:S08]  /*34e0*/  F2F.F64.F32 R26, R35 ;  /* 0x00000023001a7310 */ /* 0x001e300000201800 */
[----:B------:R-:W1:Y:S01]  /*34f0*/  F2F.F64.F32 R24, R34 ;  /* 0x0000002200187310 */ /* 0x000e620000201800 */
[----:B0-----:R-:W-:-:S02]  /*3500*/  DMUL R26, R20, -R26 ;  /* 0x8000001a141a7228 */ /* 0x001fc40000000000 */
[----:B-1----:R-:W-:-:S08]  /*3510*/  DMUL R24, R14, R24 ;  /* 0x000000180e187228 */ /* 0x002fd00000000000 */
[----:B------:R-:W-:Y:S01]  /*3520*/  DFMA R24, R22, R26, -R24 ;  /* 0x0000001a1618722b */ /* 0x000fe20000000818 */
[----:B------:R-:W-:-:S09]  /*3530*/  IADD3 R30, PT, PT, R30, 0x4, RZ ;  /* 0x000000041e1e7810 */ /* 0x000fd20007ffe0ff */
[----:B------:R-:W0:Y:S01]  /*3540*/  F2F.F32.F64 R24, R24 ;  /* 0x0000001800187310 */ /* 0x000e220000301000 */
[----:B------:R-:W-:Y:S01]  /*3550*/  ISETP.NE.AND P2, PT, R30, R9, PT ;  /* 0x000000091e00720c */ /* 0x000fe20003f45270 */
[----:B------:R-:W-:Y:S01]  /*3560*/  FADD R31, R31, R11 ;  /* 0x0000000b1f1f7221 */ /* 0x000fe20000000000 */
[----:B------:R-:W-:-:S03]  /*3570*/  IADD3 R28, PT, PT, R28, 0x80, RZ ;  /* 0x000000801c1c7810 */ /* 0x000fc60007ffe0ff */
[----:B0-----:R-:W-:Y:S01]  /*3580*/  FADD R31, R31, R24 ;  /* 0x000000181f1f7221 */ /* 0x001fe20000000000 */
[C---:B----4-:R-:W-:Y:S01]  /*3590*/  FADD R36, -R13.reuse, R32 ;  /* 0x000000200d247221 */ /* 0x050fe20000000100 */
[----:B--2---:R-:W0:Y:S08]  /*35a0*/  F2F.F64.F32 R26, R33 ;  /* 0x00000021001a7310 */ /* 0x004e300000201800 */
[----:B------:R-:W1:Y:S01]  /*35b0*/  F2F.F64.F32 R32, R36 ;  /* 0x0000002400207310 */ /* 0x000e620000201800 */
[----:B------:R-:W-:Y:S01]  /*35c0*/  FADD R10, -R13, R10 ;  /* 0x0000000a0d0a7221 */ /* 0x000fe20000000100 */
[----:B0-----:R-:W-:-:S02]  /*35d0*/  DMUL R26, R20, -R26 ;  /* 0x8000001a141a7228 */ /* 0x001fc40000000000 */
[----:B-1----:R-:W-:-:S04]  /*35e0*/  DMUL R32, R14, R32 ;  /* 0x000000200e207228 */ /* 0x002fc80000000000 */
[----:B------:R-:W0:Y:S04]  /*35f0*/  F2F.F64.F32 R34, R10 ;  /* 0x0000000a00227310 */ /* 0x000e280000201800 */
[----:B------:R-:W-:-:S04]  /*3600*/  DFMA R26, R22, R26, -R32 ;  /* 0x0000001a161a722b */ /* 0x000fc80000000820 */
[----:B------:R-:W1:Y:S01]  /*3610*/  F2F.F64.F32 R32, R29 ;  /* 0x0000001d00207310 */ /* 0x000e620000201800 */
[----:B0-----:R-:W-:Y:S02]  /*3620*/  DMUL R34, R14, R34 ;  /* 0x000000220e227228 */ /* 0x001fe40000000000 */
[----:B-1----:R-:W-:-:S05]  /*3630*/  DMUL R32, R20, -R32 ;  /* 0x8000002014207228 */ /* 0x002fca0000000000 */
[----:B------:R-:W0:Y:S03]  /*3640*/  F2F.F32.F64 R26, R26 ;  /* 0x0000001a001a7310 */ /* 0x000e260000301000 */
[----:B------:R-:W-:-:S10]  /*3650*/  DFMA R32, R22, R32, -R34 ;  /* 0x000000201620722b */ /* 0x000fd40000000822 */
[----:B------:R-:W1:Y:S01]  /*3660*/  F2F.F32.F64 R32, R32 ;  /* 0x0000002000207310 */ /* 0x000e620000301000 */
[----:B0-----:R-:W-:-:S04]  /*3670*/  FADD R31, R31, R26 ;  /* 0x0000001a1f1f7221 */ /* 0x001fc80000000000 */
[----:B-1----:R-:W-:Y:S01]  /*3680*/  FADD R11, R31, R32 ;  /* 0x000000201f0b7221 */ /* 0x002fe20000000000 */
[----:B------:R-:W-:Y:S06]  /*3690*/  @P2 BRA `(.L_x_138) ;  /* 0xfffffffc00382947 */ /* 0x000fec000383ffff */
.L_x_137:
[----:B------:R-:W-:Y:S05]  /*36a0*/  BSYNC.RECONVERGENT B1 ;  /* 0x0000000000017941 */ /* 0x000fea0003800200 */
.L_x_136:
[----:B------:R-:W-:Y:S05]  /*36b0*/  @!P0 BRA `(.L_x_129) ;  /* 0x0000000400b08947 */ /* 0x000fea0003800000 */
[----:B------:R-:W-:Y:S01]  /*36c0*/  IADD3 R10, PT, PT, R8, -0x1, RZ ;  /* 0xffffffff080a7810 */ /* 0x000fe20007ffe0ff */
[----:B------:R-:W-:Y:S01]  /*36d0*/  BSSY.RECONVERGENT B1, `(.L_x_139) ;  /* 0x000003c000017945 */ /* 0x000fe20003800200 */
[----:B------:R-:W-:Y:S02]  /*36e0*/  ISETP.NE.AND P0, PT, R7, RZ, PT ;  /* 0x000000ff0700720c */ /* 0x000fe40003f05270 */
[----:B------:R-:W-:-:S13]  /*36f0*/  ISETP.NE.AND P2, PT, R10, RZ, PT ;  /* 0x000000ff0a00720c */ /* 0x000fda0003f45270 */
[----:B------:R-:W-:Y:S05]  /*3700*/  @!P2 BRA `(.L_x_140) ;  /* 0x0000000000e0a947 */ /* 0x000fea0003800000 */
[----:B------:R-:W0:Y:S01]  /*3710*/  LDC.64 R22, c[0x0][0x3f8] ;  /* 0x0000fe00ff167b82 */ /* 0x000e220000000a00 */
[----:B------:R-:W-:Y:S02]  /*3720*/  IABS R24, R4 ;  /* 0x0000000400187213 */ /* 0x000fe40000000000 */
[----:B------:R-:W-:-:S05]  /*3730*/  ISETP.GE.AND P3, PT, R4, RZ, PT ;  /* 0x000000ff0400720c */ /* 0x000fca0003f66270 */
[----:B------:R-:W2:Y:S01]  /*3740*/  LDC.64 R32, c[0x0][0x3d8] ;  /* 0x0000f600ff207b82 */ /* 0x000ea20000000a00 */
[----:B0-----:R-:W-:Y:S01]  /*3750*/  IABS R10, R22 ;  /* 0x00000016000a7213 */ /* 0x001fe20000000000 */
[----:B------:R-:W-:Y:S01]  /*3760*/  IMAD R23, R4, R23, R28 ;  /* 0x0000001704177224 */ /* 0x000fe200078e021c */
[----:B------:R-:W-:Y:S02]  /*3770*/  ISETP.NE.AND P4, PT, R22, RZ, PT ;  /* 0x000000ff1600720c */ /* 0x000fe40003f85270 */
[----:B------:R-:W0:Y:S01]  /*3780*/  I2F.RP R20, R10 ;  /* 0x0000000a00147306 */ /* 0x000e220000209400 */
[----:B--2---:R-:W-:-:S05]  /*3790*/  IMAD.WIDE R32, R23, 0x4, R32 ;  /* 0x0000000417207825 */ /* 0x004fca00078e0220 */
[----:B------:R-:W2:Y:S04]  /*37a0*/  LDG.E R25, desc[UR6][R32.64] ;  /* 0x0000000620197981 */ /* 0x000ea8000c1e1900 */
[----:B------:R-:W3:Y:S01]  /*37b0*/  LDG.E R31, desc[UR6][R32.64+0x80] ;  /* 0x00008006201f7981 */ /* 0x000ee2000c1e1900 */
[----:B0-----:R-:W0:Y:S02]  /*37c0*/  MUFU.RCP R20, R20 ;  /* 0x0000001400147308 */ /* 0x001e240000001000 */
[----:B0-----:R-:W-:-:S06]  /*37d0*/  VIADD R12, R20, 0xffffffe ;  /* 0x0ffffffe140c7836 */ /* 0x001fcc0000000000 */
[----:B------:R0:W4:Y:S02]  /*37e0*/  F2I.FTZ.U32.TRUNC.NTZ R13, R12 ;  /* 0x0000000c000d7305 */ /* 0x000124000021f000 */
[----:B0-----:R-:W-:Y:S02]  /*37f0*/  MOV R12, RZ ;  /* 0x000000ff000c7202 */ /* 0x001fe40000000f00 */
[----:B----4-:R-:W-:-:S05]  /*3800*/  IADD3 R21, PT, PT, RZ, -R13, RZ ;  /* 0x8000000dff157210 */ /* 0x010fca0007ffe0ff */
[----:B------:R-:W-:-:S04]  /*3810*/  IMAD R21, R21, R10, RZ ;  /* 0x0000000a15157224 */ /* 0x000fc800078e02ff */
[----:B------:R-:W-:Y:S01]  /*3820*/  IMAD.HI.U32 R21, R13, R21, R12 ;  /* 0x000000150d157227 */ /* 0x000fe200078e000c */
[----:B------:R-:W-:Y:S02]  /*3830*/  MOV R13, R24 ;  /* 0x00000018000d7202 */ /* 0x000fe40000000f00 */
[----:B------:R-:W4:Y:S03]  /*3840*/  LDG.E R24, desc[UR6][R16.64] ;  /* 0x0000000610187981 */ /* 0x000f26000c1e1900 */
[----:B------:R-:W-:-:S05]  /*3850*/  IMAD.HI.U32 R21, R21, R13, RZ ;  /* 0x0000000d15157227 */ /* 0x000fca00078e00ff */
[----:B------:R-:W-:-:S05]  /*3860*/  IADD3 R21, PT, PT, -R21, RZ, RZ ;  /* 0x000000ff15157210 */ /* 0x000fca0007ffe1ff */
[C---:B------:R-:W-:Y:S02]  /*3870*/  IMAD R35, R10.reuse, R21, R13 ;  /* 0x000000150a237224 */ /* 0x040fe400078e020d */
[----:B------:R-:W0:Y:S03]  /*3880*/  LDC.64 R20, c[0x0][0x380] ;  /* 0x0000e000ff147b82 */ /* 0x000e260000000a00 */
[----:B------:R-:W-:-:S05]  /*3890*/  ISETP.GT.U32.AND P2, PT, R10, R35, PT ;  /* 0x000000230a00720c */ /* 0x000fca0003f44070 */
[----:B------:R-:W5:Y:S08]  /*38a0*/  LDC.64 R12, c[0x0][0x3d0] ;  /* 0x0000f400ff0c7b82 */ /* 0x000f700000000a00 */
[----:B------:R-:W-:-:S05]  /*38b0*/  @!P2 IMAD.IADD R35, R35, 0x1, -R10 ;  /* 0x000000012323a824 */ /* 0x000fca00078e0a0a */
[----:B------:R-:W-:Y:S01]  /*38c0*/  ISETP.GT.U32.AND P2, PT, R10, R35, PT ;  /* 0x000000230a00720c */ /* 0x000fe20003f44070 */
[----:B0-----:R-:W-:-:S05]  /*38d0*/  IMAD.WIDE R20, R23, 0x4, R20 ;  /* 0x0000000417147825 */ /* 0x001fca00078e0214 */
[----:B------:R-:W2:Y:S04]  /*38e0*/  LDG.E.CONSTANT R29, desc[UR6][R20.64] ;  /* 0x00000006141d7981 */ /* 0x000ea8000c1e9900 */
[----:B------:R-:W4:Y:S03]  /*38f0*/  LDG.E.CONSTANT R37, desc[UR6][R20.64+0x80] ;  /* 0x0000800614257981 */ /* 0x000f26000c1e9900 */
[----:B------:R-:W-:Y:S02]  /*3900*/  @!P2 IADD3 R35, PT, PT, R35, -R10, RZ ;  /* 0x8000000a2323a210 */ /* 0x000fe40007ffe0ff */
[----:B------:R-:W3:Y:S02]  /*3910*/  LDG.E R10, desc[UR6][R18.64] ;  /* 0x00000006120a7981 */ /* 0x000ee4000c1e1900 */
[----:B------:R-:W-:-:S02]  /*3920*/  @!P3 IADD3 R35, PT, PT, -R35, RZ, RZ ;  /* 0x000000ff2323b210 */ /* 0x000fc40007ffe1ff */
[----:B------:R-:W-:-:S05]  /*3930*/  @!P4 LOP3.LUT R35, RZ, R22, RZ, 0x33, !PT ;  /* 0x00000016ff23c212 */ /* 0x000fca00078e33ff */
[----:B-----5:R-:W-:-:S05]  /*3940*/  IMAD.WIDE R34, R35, 0x4, R12 ;  /* 0x0000000423227825 */ /* 0x020fca00078e020c */
[----:B------:R-:W5:Y:S01]  /*3950*/  LDG.E R30, desc[UR6][R34.64] ;  /* 0x00000006221e7981 */ /* 0x000f62000c1e1900 */
[----:B------:R-:W-:Y:S01]  /*3960*/  IADD3 R28, PT, PT, R28, 0x40, RZ ;  /* 0x000000401c1c7810 */ /* 0x000fe20007ffe0ff */
[----:B--2---:R-:W-:Y:S01]  /*3970*/  F2F.F64.F32 R12, R29 ;  /* 0x0000001d000c7310 */ /* 0x004fe20000201800 */
[----:B---3--:R-:W-:Y:S01]  /*3980*/  FADD R36, R25, -R10 ;  /* 0x8000000a19247221 */ /* 0x008fe20000000000 */
[----:B------:R-:W-:-:S06]  /*3990*/  FADD R10, -R10, R31 ;  /* 0x0000001f0a0a7221 */ /* 0x000fcc0000000100 */
[----:B------:R-:W0:Y:S08]  /*39a0*/  F2F.F64.F32 R26, R36 ;  /* 0x00000024001a7310 */ /* 0x000e300000201800 */
[----:B-----5:R-:W2:Y:S08]  /*39b0*/  F2F.F64.F32 R30, R30 ;  /* 0x0000001e001e7310 */ /* 0x020eb00000201800 */
[----:B----4-:R-:W3:Y:S08]  /*39c0*/  F2F.F64.F32 R22, R37 ;  /* 0x0000002500167310 */ /* 0x010ef00000201800 */
[----:B------:R-:W4:Y:S01]  /*39d0*/  F2F.F64.F32 R20, R10 ;  /* 0x0000000a00147310 */ /* 0x000f220000201800 */
[----:B0-----:R-:W-:-:S07]  /*39e0*/  DMUL R26, R14, R26 ;  /* 0x0000001a0e1a7228 */ /* 0x001fce0000000000 */
[----:B------:R-:W0:Y:S01]  /*39f0*/  F2F.F64.F32 R24, R24 ;  /* 0x0000001800187310 */ /* 0x000e220000201800 */
[----:B--2---:R-:W-:Y:S02]  /*3a00*/  DMUL R12, R12, -R30 ;  /* 0x8000001e0c0c7228 */ /* 0x004fe40000000000 */
[----:B---3--:R-:W-:Y:S02]  /*3a10*/  DMUL R22, R30, -R22 ;  /* 0x800000161e167228 */ /* 0x008fe40000000000 */
[----:B----4-:R-:W-:-:S04]  /*3a20*/  DMUL R20, R14, R20 ;  /* 0x000000140e147228 */ /* 0x010fc80000000000 */
[----:B0-----:R-:W-:-:S04]  /*3a30*/  DFMA R12, R12, R24, -R26 ;  /* 0x000000180c0c722b */ /* 0x001fc8000000081a */
[----:B------:R-:W-:-:S06]  /*3a40*/  DFMA R20, R24, R22, -R20 ;  /* 0x000000161814722b */ /* 0x000fcc0000000814 */
[----:B------:R-:W0:Y:S08]  /*3a50*/  F2F.F32.F64 R12, R12 ;  /* 0x0000000c000c7310 */ /* 0x000e300000301000 */
[----:B------:R-:W2:Y:S01]  /*3a60*/  F2F.F32.F64 R20, R20 ;  /* 0x0000001400147310 */ /* 0x000ea20000301000 */
[----:B0-----:R-:W-:-:S04]  /*3a70*/  FADD R11, R11, R12 ;  /* 0x0000000c0b0b7221 */ /* 0x001fc80000000000 */
[----:B--2---:R-:W-:-:S07]  /*3a80*/  FADD R11, R11, R20 ;  /* 0x000000140b0b7221 */ /* 0x004fce0000000000 */
.L_x_140:
[----:B------:R-:W-:Y:S05]  /*3a90*/  BSYNC.RECONVERGENT B1 ;  /* 0x0000000000017941 */ /* 0x000fea0003800200 */
.L_x_139:
[----:B------:R-:W-:Y:S05]  /*3aa0*/  @P0 BRA `(.L_x_129) ;  /* 0x0000000000b40947 */ /* 0x000fea0003800000 */
[----:B------:R-:W0:Y:S01]  /*3ab0*/  LDC.64 R24, c[0x0][0x3f8] ;  /* 0x0000fe00ff187b82 */ /* 0x000e220000000a00 */
[----:B------:R-:W-:Y:S01]  /*3ac0*/  IABS R22, R4 ;  /* 0x0000000400167213 */ /* 0x000fe20000000000 */
[----:B------:R-:W2:Y:S01]  /*3ad0*/  LDG.E R19, desc[UR6][R18.64] ;  /* 0x0000000612137981 */ /* 0x000ea2000c1e1900 */
[----:B------:R-:W-:-:S03]  /*3ae0*/  ISETP.GE.AND P2, PT, R4, RZ, PT ;  /* 0x000000ff0400720c */ /* 0x000fc60003f46270 */
[----:B------:R-:W3:Y:S01]  /*3af0*/  LDG.E R30, desc[UR6][R16.64] ;  /* 0x00000006101e7981 */ /* 0x000ee2000c1e1900 */
[----:B0-----:R-:W-:Y:S01]  /*3b00*/  IABS R10, R24 ;  /* 0x00000018000a7213 */ /* 0x001fe20000000000 */
[----:B------:R-:W-:Y:S01]  /*3b10*/  IMAD R25, R4, R25, R28 ;  /* 0x0000001904197224 */ /* 0x000fe200078e021c */
[----:B------:R-:W-:Y:S02]  /*3b20*/  ISETP.NE.AND P3, PT, R24, RZ, PT ;  /* 0x000000ff1800720c */ /* 0x000fe40003f65270 */
        /* <DEDUP_REMOVED lines=8> */
[----:B------:R-:W-:Y:S02]  /*3bb0*/  MOV R13, R22 ;  /* 0x00000016000d7202 */ /* 0x000fe40000000f00 */
[----:B------:R-:W0:Y:S03]  /*3bc0*/  LDC.64 R22, c[0x0][0x380] ;  /* 0x0000e000ff167b82 */ /* 0x000e260000000a00 */
[----:B------:R-:W-:-:S05]  /*3bd0*/  IMAD.HI.U32 R21, R21, R13, RZ ;  /* 0x0000000d15157227 */ /* 0x000fca00078e00ff */
[----:B------:R-:W-:-:S05]  /*3be0*/  IADD3 R21, PT, PT, -R21, RZ, RZ ;  /* 0x000000ff15157210 */ /* 0x000fca0007ffe1ff */
[C---:B------:R-:W-:Y:S02]  /*3bf0*/  IMAD R27, R10.reuse, R21, R13 ;  /* 0x000000150a1b7224 */ /* 0x040fe400078e020d */
[----:B------:R-:W4:Y:S03]  /*3c00*/  LDC.64 R20, c[0x0][0x3d8] ;  /* 0x0000f600ff147b82 */ /* 0x000f260000000a00 */
[----:B------:R-:W-:-:S05]  /*3c10*/  ISETP.GT.U32.AND P0, PT, R10, R27, PT ;  /* 0x0000001b0a00720c */ /* 0x000fca0003f04070 */
[----:B------:R-:W5:Y:S01]  /*3c20*/  LDC.64 R12, c[0x0][0x3d0] ;  /* 0x0000f400ff0c7b82 */ /* 0x000f620000000a00 */
[----:B0-----:R-:W-:-:S06]  /*3c30*/  IMAD.WIDE R22, R25, 0x4, R22 ;  /* 0x0000000419167825 */ /* 0x001fcc00078e0216 */
[----:B------:R-:W2:Y:S01]  /*3c40*/  LDG.E.CONSTANT R22, desc[UR6][R22.64] ;  /* 0x0000000616167981 */ /* 0x000ea2000c1e9900 */
[----:B------:R-:W-:-:S04]  /*3c50*/  @!P0 IADD3 R27, PT, PT, R27, -R10, RZ ;  /* 0x8000000a1b1b8210 */ /* 0x000fc80007ffe0ff */
[----:B------:R-:W-:Y:S01]  /*3c60*/  ISETP.GT.U32.AND P0, PT, R10, R27, PT ;  /* 0x0000001b0a00720c */ /* 0x000fe20003f04070 */
[----:B----4-:R-:W-:-:S06]  /*3c70*/  IMAD.WIDE R20, R25, 0x4, R20 ;  /* 0x0000000419147825 */ /* 0x010fcc00078e0214 */
[----:B------:R-:W4:Y:S06]  /*3c80*/  LDG.E R20, desc[UR6][R20.64] ;  /* 0x0000000614147981 */ /* 0x000f2c000c1e1900 */
[----:B------:R-:W-:-:S05]  /*3c90*/  @!P0 IMAD.IADD R27, R27, 0x1, -R10 ;  /* 0x000000011b1b8824 */ /* 0x000fca00078e0a0a */
[----:B------:R-:W-:Y:S02]  /*3ca0*/  @!P2 IADD3 R27, PT, PT, -R27, RZ, RZ ;  /* 0x000000ff1b1ba210 */ /* 0x000fe40007ffe1ff */
[----:B------:R-:W-:-:S05]  /*3cb0*/  @!P3 LOP3.LUT R27, RZ, R24, RZ, 0x33, !PT ;  /* 0x00000018ff1bb212 */ /* 0x000fca00078e33ff */
[----:B-----5:R-:W-:-:S06]  /*3cc0*/  IMAD.WIDE R24, R27, 0x4, R12 ;  /* 0x000000041b187825 */ /* 0x020fcc00078e020c */
[----:B------:R-:W5:Y:S01]  /*3cd0*/  LDG.E R24, desc[UR6][R24.64] ;  /* 0x0000000618187981 */ /* 0x000f62000c1e1900 */
[----:B---3--:R-:W-:Y:S08]  /*3ce0*/  F2F.F64.F32 R30, R30 ;  /* 0x0000001e001e7310 */ /* 0x008ff00000201800 */
[----:B--2---:R-:W-:Y:S01]  /*3cf0*/  F2F.F64.F32 R12, R22 ;  /* 0x00000016000c7310 */ /* 0x004fe20000201800 */
[----:B----4-:R-:W-:-:S07]  /*3d00*/  FADD R10, -R19, R20 ;  /* 0x00000014130a7221 */ /* 0x010fce0000000100 */
[----:B------:R-:W0:Y:S08]  /*3d10*/  F2F.F64.F32 R28, R10 ;  /* 0x0000000a001c7310 */ /* 0x000e300000201800 */
[----:B-----5:R-:W2:Y:S01]  /*3d20*/  F2F.F64.F32 R26, R24 ;  /* 0x00000018001a7310 */ /* 0x020ea20000201800 */
[----:B0-----:R-:W-:Y:S02]  /*3d30*/  DMUL R28, R14, R28 ;  /* 0x0000001c0e1c7228 */ /* 0x001fe40000000000 */
[----:B--2---:R-:W-:-:S08]  /*3d40*/  DMUL R12, R12, -R26 ;  /* 0x8000001a0c0c7228 */ /* 0x004fd00000000000 */
[----:B------:R-:W-:-:S10]  /*3d50*/  DFMA R12, R30, R12, -R28 ;  /* 0x0000000c1e0c722b */ /* 0x000fd4000000081c */
[----:B------:R-:W0:Y:S02]  /*3d60*/  F2F.F32.F64 R12, R12 ;  /* 0x0000000c000c7310 */ /* 0x000e240000301000 */
[----:B0-----:R-:W-:-:S07]  /*3d70*/  FADD R11, R11, R12 ;  /* 0x0000000c0b0b7221 */ /* 0x001fce0000000000 */
.L_x_129:
[----:B------:R-:W-:Y:S05]  /*3d80*/  BSYNC.RECONVERGENT B0 ;  /* 0x0000000000007941 */ /* 0x000fea0003800200 */
.L_x_128:
[----:B------:R-:W0:Y:S01]  /*3d90*/  SHFL.DOWN P0, R10, R11, 0x1, 0x1f ;  /* 0x08201f000b0a7f89 */ /* 0x000e220000000000 */
[----:B--2---:R-:W2:Y:S01]  /*3da0*/  @!P1 LDC.64 R12, c[0x0][0x3a0] ;  /* 0x0000e800ff0c9b82 */ /* 0x004ea20000000a00 */
[----:B0-----:R-:W-:Y:S01]  /*3db0*/  @P0 FADD R10, R10, R11 ;  /* 0x0000000b0a0a0221 */ /* 0x001fe20000000000 */
[----:B--2---:R-:W-:Y:S01]  /*3dc0*/  @!P1 IMAD.WIDE R12, R4, 0x4, R12 ;  /* 0x00000004040c9825 */ /* 0x004fe200078e020c */
[----:B-1----:R-:W-:-:S03]  /*3dd0*/  LEA R4, R5, R4, 0x3 ;  /* 0x0000000405047211 */ /* 0x002fc600078e18ff */
        /* <DEDUP_REMOVED lines=8> */
[----:B------:R-:W-:-:S04]  /*3e60*/  ISETP.GE.AND P0, PT, R4, UR4, PT ;  /* 0x0000000404007c0c */ /* 0x000fc8000bf06270 */
[----:B------:R0:W-:Y:S09]  /*3e70*/  @!P1 STG.E desc[UR6][R12.64], R16 ;  /* 0x000000100c009986 */ /* 0x0001f2000c101906 */
[----:B------:R-:W-:Y:S05]  /*3e80*/  @!P0 BRA `(.L_x_141) ;  /* 0xffffffc000fc8947 */ /* 0x000fea000383ffff */
[----:B------:R-:W-:Y:S05]  /*3e90*/  EXIT ;  /* 0x000000000000794d */ /* 0x000fea0003800000 */
.L_x_127:
[----:B------:R-:W-:Y:S01]  /*3ea0*/  HFMA2 R20, -RZ, RZ, 0, 1.847743988037109375e-06 ;  /* 0x0000001fff147431 */ /* 0x000fe200000001ff */
[----:B------:R-:W-:Y:S01]  /*3eb0*/  MOV R18, 0x1 ;  /* 0x0000000100127802 */ /* 0x000fe20000000f00 */
[----:B------:R-:W-:-:S07]  /*3ec0*/  IMAD.MOV.U32 R17, RZ, RZ, -0x1 ;  /* 0xffffffffff117424 */ /* 0x000fce00078e00ff */
[----:B-1----:R-:W-:Y:S05]  /*3ed0*/  WARPSYNC.COLLECTIVE R17, `(.L_x_142) ;  /* 0x0000000011087348 */ /* 0x002fea0003c00000 */
[----:B------:R0:W2:Y:S02]  /*3ee0*/  SHFL.DOWN P0, R16, R11, R18, R20 ;  /* 0x080000120b107389 */ /* 0x0000a40000000014 */
[----:B012---:R-:W-:Y:S05]  /*3ef0*/  ENDCOLLECTIVE ;  /* 0x000000000000791b */ /* 0x007fea0003800000 */
.L_x_142:
[----:B------:R-:W-:Y:S01]  /*3f00*/  HFMA2 R18, -RZ, RZ, 0, 1.1920928955078125e-07 ;  /* 0x00000002ff127431 */ /* 0x000fe200000001ff */
[----:B------:R-:W-:-:S05]  /*3f10*/  MOV R12, R16 ;  /* 0x00000010000c7202 */ /* 0x000fca0000000f00 */
[----:B------:R-:W-:-:S05]  /*3f20*/  @P0 FADD R12, R12, R11 ;  /* 0x0000000b0c0c0221 */ /* 0x000fca0000000000 */
[----:B------:R-:W-:-:S07]  /*3f30*/  MOV R11, R12 ;  /* 0x0000000c000b7202 */ /* 0x000fce0000000f00 */
[----:B------:R-:W-:Y:S05]  /*3f40*/  WARPSYNC.COLLECTIVE R17, `(.L_x_143) ;  /* 0x0000000011087348 */ /* 0x000fea0003c00000 */
[----:B------:R0:W1:Y:S02]  /*3f50*/  SHFL.DOWN P0, R16, R11, R18, R20 ;  /* 0x080000120b107389 */ /* 0x0000640000000014 */
[----:B01----:R-:W-:Y:S05]  /*3f60*/  ENDCOLLECTIVE ;  /* 0x000000000000791b */ /* 0x003fea0003800000 */
.L_x_143:
[----:B------:R-:W-:Y:S01]  /*3f70*/  HFMA2 R18, -RZ, RZ, 0, 2.384185791015625e-07 ;  /* 0x00000004ff127431 */ /* 0x000fe200000001ff */
[----:B------:R-:W-:-:S05]  /*3f80*/  MOV R13, R16 ;  /* 0x00000010000d7202 */ /* 0x000fca0000000f00 */
[----:B------:R-:W-:-:S04]  /*3f90*/  @P0 FADD R13, R12, R13 ;  /* 0x0000000d0c0d0221 */ /* 0x000fc80000000000 */
[----:B------:R-:W-:-:S07]  /*3fa0*/  IMAD.MOV.U32 R11, RZ, RZ, R13 ;  /* 0x000000ffff0b7224 */ /* 0x000fce00078e000d */
[----:B------:R-:W-:Y:S05]  /*3fb0*/  WARPSYNC.COLLECTIVE R17, `(.L_x_144) ;  /* 0x0000000011087348 */ /* 0x000fea0003c00000 */
[----:B------:R0:W1:Y:S02]  /*3fc0*/  SHFL.DOWN P0, R16, R11, R18, R20 ;  /* 0x080000120b107389 */ /* 0x0000640000000014 */
[----:B01----:R-:W-:Y:S05]  /*3fd0*/  ENDCOLLECTIVE ;  /* 0x000000000000791b */ /* 0x003fea0003800000 */
.L_x_144:
[----:B------:R-:W-:Y:S01]  /*3fe0*/  HFMA2 R18, -RZ, RZ, 0, 4.76837158203125e-07 ;  /* 0x00000008ff127431 */ /* 0x000fe200000001ff */
[----:B------:R-:W-:-:S05]  /*3ff0*/  MOV R14, R16 ;  /* 0x00000010000e7202 */ /* 0x000fca0000000f00 */
[----:B------:R-:W-:-:S05]  /*4000*/  @P0 FADD R14, R13, R14 ;  /* 0x0000000e0d0e0221 */ /* 0x000fca0000000000 */
[----:B------:R-:W-:-:S07]  /*4010*/  MOV R11, R14 ;  /* 0x0000000e000b7202 */ /* 0x000fce0000000f00 */
[----:B------:R-:W-:Y:S05]  /*4020*/  WARPSYNC.COLLECTIVE R17, `(.L_x_145) ;  /* 0x0000000011087348 */ /* 0x000fea0003c00000 */
[----:B------:R0:W1:Y:S02]  /*4030*/  SHFL.DOWN P0, R16, R11, R18, R20 ;  /* 0x080000120b107389 */ /* 0x0000640000000014 */
[----:B01----:R-:W-:Y:S05]  /*4040*/  ENDCOLLECTIVE ;  /* 0x000000000000791b */ /* 0x003fea0003800000 */
.L_x_145:
[----:B------:R-:W-:Y:S02]  /*4050*/  HFMA2 R18, -RZ, RZ, 0, 9.5367431640625e-07 ;  /* 0x00000010ff127431 */ /* 0x000fe400000001ff */
[----:B------:R-:W-:-:S04]  /*4060*/  IMAD.MOV.U32 R15, RZ, RZ, R16 ;  /* 0x000000ffff0f7224 */ /* 0x000fc800078e0010 */
[----:B------:R-:W-:-:S05]  /*4070*/  @P0 FADD R15, R14, R15 ;  /* 0x0000000f0e0f0221 */ /* 0x000fca0000000000 */
[----:B------:R-:W-:-:S07]  /*4080*/  MOV R11, R15 ;  /* 0x0000000f000b7202 */ /* 0x000fce0000000f00 */
[----:B------:R-:W-:Y:S05]  /*4090*/  WARPSYNC.COLLECTIVE R17, `(.L_x_146) ;  /* 0x0000000011087348 */ /* 0x000fea0003c00000 */
[----:B------:R0:W1:Y:S02]  /*40a0*/  SHFL.DOWN P0, R16, R11, R18, R20 ;  /* 0x080000120b107389 */ /* 0x0000640000000014 */
[----:B01----:R-:W-:Y:S05]  /*40b0*/  ENDCOLLECTIVE ;  /* 0x000000000000791b */ /* 0x003fea0003800000 */
.L_x_146:
[----:B------:R-:W-:Y:S05]  /*40c0*/  BRA `(.L_x_147) ;  /* 0xffffffdc00ec7947 */ /* 0x000fea000383ffff */
        .weak           $__internal_5_$__cuda_sm20_div_rn_f64_full
        .type           $__internal_5_$__cuda_sm20_div_rn_f64_full,@function
        .size           $__internal_5_$__cuda_sm20_div_rn_f64_full,(.L_x_406 - $__internal_5_$__cuda_sm20_div_rn_f64_full)
$__internal_5_$__cuda_sm20_div_rn_f64_full:
[C---:B------:R-:W-:Y:S01]  /*40d0*/  FSETP.GEU.AND P0, PT, |R7|.reuse, 1.469367938527859385e-39, PT ;  /* 0x001000000700780b */ /* 0x040fe20003f0e200 */
[----:B------:R-:W-:Y:S01]  /*40e0*/  IMAD.MOV.U32 R5, RZ, RZ, 0x1ca00000 ;  /* 0x1ca00000ff057424 */ /* 0x000fe200078e00ff */
        /* <DEDUP_REMOVED lines=8> */
[----:B------:R-:W-:-:S03]  /*4170*/  IADD3 R19, PT, PT, R18, -0x1, RZ ;  /* 0xffffffff12137810 */ /* 0x000fc60007ffe0ff */
[----:B------:R-:W0:Y:S04]  /*4180*/  MUFU.RCP64H R11, R9 ;  /* 0x00000009000b7308 */ /* 0x000e280000001800 */
        /* <DEDUP_REMOVED lines=8> */
[----:B------:R-:W-:Y:S01]  /*4210*/  DFMA R10, R12, R10, R12 ;  /* 0x0000000a0c0a722b */ /* 0x000fe2000000000c */
[----:B------:R-:W-:Y:S02]  /*4220*/  SEL R13, R5, 0x63400000, !P1 ;  /* 0x63400000050d7807 */ /* 0x000fe40004800000 */
[----:B------:R-:W-:-:S06]  /*4230*/  MOV R12, RZ ;  /* 0x000000ff000c7202 */ /* 0x000fcc0000000f00 */
[----:B------:R-:W-:-:S08]  /*4240*/  DMUL R14, R10, R12 ;  /* 0x0000000c0a0e7228 */ /* 0x000fd00000000000 */
[----:B------:R-:W-:-:S08]  /*4250*/  DFMA R16, R14, -R8, R12 ;  /* 0x800000080e10722b */ /* 0x000fd0000000000c */
[----:B------:R-:W-:Y:S01]  /*4260*/  DFMA R10, R10, R16, R14 ;  /* 0x000000100a0a722b */ /* 0x000fe2000000000e */
[----:B------:R-:W-:Y:S10]  /*4270*/  @P0 BRA `(.L_x_148) ;  /* 0x0000000000740947 */ /* 0x000ff40003800000 */
[----:B------:R-:W-:Y:S01]  /*4280*/  LOP3.LUT R15, R7, 0x7ff00000, RZ, 0xc0, !PT ;  /* 0x7ff00000070f7812 */ /* 0x000fe200078ec0ff */
[----:B------:R-:W-:Y:S01]  /*4290*/  IMAD.MOV.U32 R3, RZ, RZ, 0x40000000 ;  /* 0x40000000ff037424 */ /* 0x000fe200078e00ff */
[----:B------:R-:W-:Y:S02]  /*42a0*/  MOV R16, RZ ;  /* 0x000000ff00107202 */ /* 0x000fe40000000f00 */
[C---:B------:R-:W-:Y:S02]  /*42b0*/  IADD3 R14, PT, PT, -R15.reuse, RZ, RZ ;  /* 0x000000ff0f0e7210 */ /* 0x040fe40007ffe1ff */
[----:B------:R-:W-:Y:S02]  /*42c0*/  ISETP.LE.U32.AND P0, PT, R15, 0x40000000, PT ;  /* 0x400000000f00780c */ /* 0x000fe40003f03070 */
[----:B------:R-:W-:Y:S02]  /*42d0*/  VIADDMNMX R3, R14, R3, 0xb9600000, !PT ;  /* 0xb96000000e037446 */ /* 0x000fe40007800103 */
[----:B------:R-:W-:-:S02]  /*42e0*/  SEL R14, R5, 0x63400000, !P0 ;  /* 0x63400000050e7807 */ /* 0x000fc40004000000 */
[----:B------:R-:W-:-:S04]  /*42f0*/  VIMNMX R3, PT, PT, R3, 0x46a00000, PT ;  /* 0x46a0000003037848 */ /* 0x000fc80003fe0100 */
[----:B------:R-:W-:-:S04]  /*4300*/  IADD3 R3, PT, PT, R3, -R14, RZ ;  /* 0x8000000e03037210 */ /* 0x000fc80007ffe0ff */
[----:B------:R-:W-:-:S06]  /*4310*/  IADD3 R17, PT, PT, R3, 0x7fe00000, RZ ;  /* 0x7fe0000003117810 */ /* 0x000fcc0007ffe0ff */
        /* <DEDUP_REMOVED lines=9> */
[C---:B------:R-:W-:Y:S02]  /*43b0*/  IADD3 R7, PT, PT, -R3.reuse, RZ, RZ ;  /* 0x000000ff03077210 */ /* 0x040fe40007ffe1ff */
        /* <DEDUP_REMOVED lines=9> */
.L_x_148:
        /* <DEDUP_REMOVED lines=10> */
[----:B------:R-:W-:Y:S01]  /*44f0*/  @P0 LOP3.LUT R3, R15, 0x7ff00000, RZ, 0xfc, !PT ;  /* 0x7ff000000f030812 */ /* 0x000fe200078efcff */
[----:B------:R-:W-:Y:S01]  /*4500*/  @!P0 IMAD.MOV.U32 R14, RZ, RZ, RZ ;  /* 0x000000ffff0e8224 */ /* 0x000fe200078e00ff */
[----:B------:R-:W-:Y:S02]  /*4510*/  @P0 MOV R14, RZ ;  /* 0x000000ff000e0202 */ /* 0x000fe40000000f00 */
[----:B------:R-:W-:Y:S01]  /*4520*/  @P0 MOV R15, R3 ;  /* 0x00000003000f0202 */ /* 0x000fe20000000f00 */
[----:B------:R-:W-:Y:S06]  /*4530*/  BRA `(.L_x_149) ;  /* 0x0000000000087947 */ /* 0x000fec0003800000 */
.L_x_150:
[----:B------:R-:W-:Y:S02]  /*4540*/  LOP3.LUT R15, R7, 0x80000, RZ, 0xfc, !PT ;  /* 0x00080000070f7812 */ /* 0x000fe400078efcff */
[----:B------:R-:W-:-:S07]  /*4550*/  MOV R14, R6 ;  /* 0x00000006000e7202 */ /* 0x000fce0000000f00 */
.L_x_149:
[----:B------:R-:W-:-:S04]  /*4560*/  MOV R3, 0x0 ;  /* 0x0000000000037802 */ /* 0x000fc80000000f00 */
[----:B------:R-:W-:Y:S05]  /*4570*/  RET.REL.NODEC R2 `(_Z32InstanceNormRowReduceInToOutWarpIff6DvarOpIffE7DmeanOpIffEEvPKT_iiiPT0_S8_T1_T2_i) ;  /* 0xffffffb802a07950 */ /* 0x000fea0003c3ffff */
.L_x_151:
        /* <DEDUP_REMOVED lines=16> */
.L_x_406:


//--------------------- .text._Z34InstanceNormGradBetaGammaTempToOutIfEvPKT_S2_iiPS0_S3_ --------------------------
	.section	.text._Z34InstanceNormGradBetaGammaTempToOutIfEvPKT_S2_iiPS0_S3_,"ax",@progbits
	.align	128
        .global         _Z34InstanceNormGradBetaGammaTempToOutIfEvPKT_S2_iiPS0_S3_
        .type           _Z34InstanceNormGradBetaGammaTempToOutIfEvPKT_S2_iiPS0_S3_,@function
        .size           _Z34InstanceNormGradBetaGammaTempToOutIfEvPKT_S2_iiPS0_S3_,(.L_x_420 - _Z34InstanceNormGradBetaGammaTempToOutIfEvPKT_S2_iiPS0_S3_)
        .other          _Z34InstanceNormGradBetaGammaTempToOutIfEvPKT_S2_iiPS0_S3_,@"STO_CUDA_ENTRY STV_DEFAULT"
_Z34InstanceNormGradBetaGammaTempToOutIfEvPKT_S2_iiPS0_S3_:
.text._Z34InstanceNormGradBetaGammaTempToOutIfEvPKT_S2_iiPS0_S3_:
[----:B------:R-:W-:Y:S01]  /*0000*/  LDC R1, c[0x0][0x37c] ;  /* 0x0000df00ff017b82 */ /* 0x000fe20000000800 */
[----:B------:R-:W0:Y:S07]  /*0010*/  S2R R3, SR_TID.X ;  /* 0x0000000000037919 */ /* 0x000e2e0000002100 */
[----:B------:R-:W0:Y:S08]  /*0020*/  S2UR UR4, SR_CTAID.X ;  /* 0x00000000000479c3 */ /* 0x000e300000002500 */
[----:B------:R-:W0:Y:S08]  /*0030*/  LDC R2, c[0x0][0x360] ;  /* 0x0000d800ff027b82 */ /* 0x000e300000000800 */
[----:B------:R-:W1:Y:S01]  /*0040*/  LDC R0, c[0x0][0x390] ;  /* 0x0000e400ff007b82 */ /* 0x000e620000000800 */
[----:B0-----:R-:W-:-:S05]  /*0050*/  IMAD R3, R2, UR4, R3 ;  /* 0x0000000402037c24 */ /* 0x001fca000f8e0203 */
[----:B-1----:R-:W-:-:S13]  /*0060*/  ISETP.GE.AND P0, PT, R3, R0, PT ;  /* 0x000000000300720c */ /* 0x002fda0003f06270 */
[----:B------:R-:W-:Y:S05]  /*0070*/  @P0 EXIT ;  /* 0x000000000000094d */ /* 0x000fea0003800000 */
[----:B------:R-:W0:Y:S01]  /*0080*/  LDCU UR5, c[0x0][0x394] ;  /* 0x00007280ff0577ac */ /* 0x000e220008000800 */
[----:B------:R-:W-:Y:S01]  /*0090*/  HFMA2 R13, -RZ, RZ, 0, 0 ;  /* 0x00000000ff0d7431 */ /* 0x000fe200000001ff */
[----:B------:R-:W-:Y:S01]  /*00a0*/  MOV R22, RZ ;  /* 0x000000ff00167202 */ /* 0x000fe20000000f00 */
[----:B------:R-:W1:Y:S01]  /*00b0*/  LDCU.64 UR8, c[0x0][0x358] ;  /* 0x00006b00ff0877ac */ /* 0x000e620008000a00 */
[----:B0-----:R-:W-:-:S09]  /*00c0*/  UISETP.GE.AND UP0, UPT, UR5, 0x1, UPT ;  /* 0x000000010500788c */ /* 0x001fd2000bf06270 */
[----:B-1----:R-:W-:Y:S05]  /*00d0*/  BRA.U !UP0, `(.L_x_152) ;  /* 0x0000000d08687547 */ /* 0x002fea000b800000 */
[----:B------:R-:W-:Y:S01]  /*00e0*/  UISETP.GE.U32.AND UP1, UPT, UR5, 0x10, UPT ;  /* 0x000000100500788c */ /* 0x000fe2000bf26070 */
[----:B------:R-:W-:Y:S01]  /*00f0*/  MOV R22, RZ ;  /* 0x000000ff00167202 */ /* 0x000fe20000000f00 */
[----:B------:R-:W-:Y:S01]  /*0100*/  ULOP3.LUT UR6, UR5, 0xf, URZ, 0xc0, !UPT ;  /* 0x0000000f05067892 */ /* 0x000fe2000f8ec0ff */
[----:B------:R-:W-:Y:S01]  /*0110*/  MOV R13, RZ ;  /* 0x000000ff000d7202 */ /* 0x000fe20000000f00 */
[----:B------:R-:W-:Y:S02]  /*0120*/  UMOV UR4, URZ ;  /* 0x000000ff00047c82 */ /* 0x000fe40008000000 */
[----:B------:R-:W-:-:S03]  /*0130*/  UISETP.NE.AND UP0, UPT, UR6, URZ, UPT ;  /* 0x000000ff0600728c */ /* 0x000fc6000bf05270 */
[----:B------:R-:W-:Y:S08]  /*0140*/  BRA.U !UP1, `(.L_x_153) ;  /* 0x0000000509a87547 */ /* 0x000ff0000b800000 */
[----:B------:R-:W-:Y:S01]  /*0150*/  HFMA2 R22, -RZ, RZ, 0, 0 ;  /* 0x00000000ff167431 */ /* 0x000fe200000001ff */
[----:B------:R-:W-:Y:S01]  /*0160*/  ULOP3.LUT UR4, UR5, 0x7ffffff0, URZ, 0xc0, !UPT ;  /* 0x7ffffff005047892 */ /* 0x000fe2000f8ec0ff */
[----:B------:R-:W-:-:S03]  /*0170*/  MOV R5, R3 ;  /* 0x0000000300057202 */ /* 0x000fc60000000f00 */
[----:B------:R-:W-:-:S12]  /*0180*/  UIADD3 UR7, UPT, UPT, -UR4, URZ, URZ ;  /* 0x000000ff04077290 */ /* 0x000fd8000fffe1ff */
.L_x_154:
[----:B------:R-:W0:Y:S08]  /*0190*/  LDC.64 R18, c[0x0][0x380] ;  /* 0x0000e000ff127b82 */ /* 0x000e300000000a00 */
[----:B------:R-:W1:Y:S01]  /*01a0*/  LDC.64 R14, c[0x0][0x388] ;  /* 0x0000e200ff0e7b82 */ /* 0x000e620000000a00 */
[----:B0-----:R-:W-:-:S05]  /*01b0*/  IMAD.WIDE R18, R5, 0x4, R18 ;  /* 0x0000000405127825 */ /* 0x001fca00078e0212 */
[----:B------:R0:W2:Y:S01]  /*01c0*/  LDG.E.CONSTANT R16, desc[UR8][R18.64] ;  /* 0x0000000812107981 */ /* 0x0000a2000c1e9900 */
[----:B------:R-:W-:-:S05]  /*01d0*/  IMAD.WIDE R20, R0, 0x4, R18 ;  /* 0x0000000400147825 */ /* 0x000fca00078e0212 */
[----:B------:R-:W3:Y:S01]  /*01e0*/  LDG.E.CONSTANT R11, desc[UR8][R20.64] ;  /* 0x00000008140b7981 */ /* 0x000ee2000c1e9900 */
[----:B------:R-:W-:-:S05]  /*01f0*/  IMAD.WIDE R28, R0, 0x4, R20 ;  /* 0x00000004001c7825 */ /* 0x000fca00078e0214 */
[----:B------:R-:W4:Y:S01]  /*0200*/  LDG.E.CONSTANT R9, desc[UR8][R28.64] ;  /* 0x000000081c097981 */ /* 0x000f22000c1e9900 */
[----:B------:R-:W-:-:S05]  /*0210*/  IMAD.WIDE R34, R0, 0x4, R28 ;  /* 0x0000000400227825 */ /* 0x000fca00078e021c */
[----:B------:R-:W5:Y:S01]  /*0220*/  LDG.E.CONSTANT R7, desc[UR8][R34.64] ;  /* 0x0000000822077981 */ /* 0x000f62000c1e9900 */
[----:B------:R-:W-:-:S05]  /*0230*/  IMAD.WIDE R32, R0, 0x4, R34 ;  /* 0x0000000400207825 */ /* 0x000fca00078e0222 */
[----:B------:R0:W5:Y:S01]  /*0240*/  LDG.E.CONSTANT R4, desc[UR8][R32.64] ;  /* 0x0000000820047981 */ /* 0x000162000c1e9900 */
[----:B-1----:R-:W-:-:S05]  /*0250*/  IMAD.WIDE R30, R5, 0x4, R14 ;  /* 0x00000004051e7825 */ /* 0x002fca00078e020e */
[----:B------:R-:W5:Y:S01]  /*0260*/  LDG.E.CONSTANT R27, desc[UR8][R30.64] ;  /* 0x000000081e1b7981 */ /* 0x000f62000c1e9900 */
[----:B0-----:R-:W-:-:S04]  /*0270*/  IMAD.WIDE R18, R0, 0x4, R30 ;  /* 0x0000000400127825 */ /* 0x001fc800078e021e */
[C---:B------:R-:W-:Y:S01]  /*0280*/  IMAD.WIDE R32, R0.reuse, 0x4, R32 ;  /* 0x0000000400207825 */ /* 0x040fe200078e0220 */
[----:B------:R-:W5:Y:S03]  /*0290*/  LDG.E.CONSTANT R20, desc[UR8][R18.64] ;  /* 0x0000000812147981 */ /* 0x000f66000c1e9900 */
[C---:B------:R-:W-:Y:S01]  /*02a0*/  IMAD.WIDE R28, R0.reuse, 0x4, R18 ;  /* 0x00000004001c7825 */ /* 0x040fe200078e0212 */
[----:B------:R0:W5:Y:S04]  /*02b0*/  LDG.E.CONSTANT R24, desc[UR8][R32.64] ;  /* 0x0000000820187981 */ /* 0x000168000c1e9900 */
[----:B------:R-:W5:Y:S01]  /*02c0*/  LDG.E.CONSTANT R12, desc[UR8][R28.64] ;  /* 0x000000081c0c7981 */ /* 0x000f62000c1e9900 */
[----:B------:R-:W-:-:S05]  /*02d0*/  IMAD.WIDE R36, R0, 0x4, R28 ;  /* 0x0000000400247825 */ /* 0x000fca00078e021c */
[----:B------:R-:W5:Y:S01]  /*02e0*/  LDG.E.CONSTANT R10, desc[UR8][R36.64] ;  /* 0x00000008240a7981 */ /* 0x000f62000c1e9900 */
[----:B------:R-:W-:-:S05]  /*02f0*/  IMAD.WIDE R34, R0, 0x4, R36 ;  /* 0x0000000400227825 */ /* 0x000fca00078e0224 */
[----:B------:R-:W5:Y:S01]  /*0300*/  LDG.E.CONSTANT R8, desc[UR8][R34.64] ;  /* 0x0000000822087981 */ /* 0x000f62000c1e9900 */
[----:B------:R-:W-:-:S05]  /*0310*/  IMAD.WIDE R14, R0, 0x4, R34 ;  /* 0x00000004000e7825 */ /* 0x000fca00078e0222 */
[----:B------:R1:W5:Y:S01]  /*0320*/  LDG.E.CONSTANT R6, desc[UR8][R14.64] ;  /* 0x000000080e067981 */ /* 0x000362000c1e9900 */
[----:B0-----:R-:W-:-:S05]  /*0330*/  IMAD.WIDE R32, R0, 0x4, R32 ;  /* 0x0000000400207825 */ /* 0x001fca00078e0220 */
[----:B------:R-:W5:Y:S01]  /*0340*/  LDG.E.CONSTANT R2, desc[UR8][R32.64] ;  /* 0x0000000820027981 */ /* 0x000f62000c1e9900 */
[----:B------:R-:W-:-:S04]  /*0350*/  IMAD.WIDE R30, R0, 0x4, R32 ;  /* 0x00000004001e7825 */ /* 0x000fc800078e0220 */
[C---:B-1----:R-:W-:Y:S01]  /*0360*/  IMAD.WIDE R14, R0.reuse, 0x4, R14 ;  /* 0x00000004000e7825 */ /* 0x042fe200078e020e */
[----:B------:R-:W5:Y:S03]  /*0370*/  LDG.E.CONSTANT R26, desc[UR8][R30.64] ;  /* 0x000000081e1a7981 */ /* 0x000f66000c1e9900 */
[----:B------:R-:W-:-:S05]  /*0380*/  IMAD.WIDE R18, R0, 0x4, R30 ;  /* 0x0000000400127825 */ /* 0x000fca00078e021e */
[----:B------:R0:W5:Y:S01]  /*0390*/  LDG.E.CONSTANT R25, desc[UR8][R18.64] ;  /* 0x0000000812197981 */ /* 0x000162000c1e9900 */
[----:B------:R-:W-:-:S05]  /*03a0*/  IMAD.WIDE R28, R0, 0x4, R18 ;  /* 0x00000004001c7825 */ /* 0x000fca00078e0212 */
[----:B------:R-:W5:Y:S01]  /*03b0*/  LDG.E.CONSTANT R23, desc[UR8][R28.64] ;  /* 0x000000081c177981 */ /* 0x000f62000c1e9900 */
[----:B0-----:R-:W-:-:S05]  /*03c0*/  IMAD.WIDE R18, R0, 0x4, R28 ;  /* 0x0000000400127825 */ /* 0x001fca00078e021c */
[----:B------:R0:W5:Y:S02]  /*03d0*/  LDG.E.CONSTANT R21, desc[UR8][R18.64] ;  /* 0x0000000812157981 */ /* 0x000164000c1e9900 */
[----:B0-----:R-:W-:-:S04]  /*03e0*/  IMAD.WIDE R18, R0, 0x4, R18 ;  /* 0x0000000400127825 */ /* 0x001fc800078e0212 */
[----:B------:R-:W-:-:S04]  /*03f0*/  IMAD.WIDE R28, R0, 0x4, R18 ;  /* 0x00000004001c7825 */ /* 0x000fc800078e0212 */
[----:B--2---:R-:W-:Y:S02]  /*0400*/  FADD R16, R16, R13 ;  /* 0x0000000d10107221 */ /* 0x004fe40000000000 */
[----:B------:R-:W2:Y:S02]  /*0410*/  LDG.E.CONSTANT R13, desc[UR8][R18.64] ;  /* 0x00000008120d7981 */ /* 0x000ea4000c1e9900 */
[----:B---3--:R-:W-:Y:S01]  /*0420*/  FADD R32, R16, R11 ;  /* 0x0000000b10207221 */ /* 0x008fe20000000000 */
[----:B------:R-:W-:Y:S01]  /*0430*/  IMAD.WIDE R16, R0, 0x4, R28 ;  /* 0x0000000400107825 */ /* 0x000fe200078e021c */
[----:B------:R5:W3:Y:S03]  /*0440*/  LDG.E.CONSTANT R11, desc[UR8][R28.64] ;  /* 0x000000081c0b7981 */ /* 0x000ae6000c1e9900 */
[----:B----4-:R-:W-:Y:S02]  /*0450*/  FADD R32, R32, R9 ;  /* 0x0000000920207221 */ /* 0x010fe40000000000 */
[----:B------:R0:W4:Y:S02]  /*0460*/  LDG.E.CONSTANT R9, desc[UR8][R16.64] ;  /* 0x0000000810097981 */ /* 0x000124000c1e9900 */
[----:B-----5:R-:W-:-:S04]  /*0470*/  FADD R29, R32, R7 ;  /* 0x00000007201d7221 */ /* 0x020fc80000000000 */
[----:B------:R-:W-:Y:S01]  /*0480*/  FADD R31, R29, R4 ;  /* 0x000000041d1f7221 */ /* 0x000fe20000000000 */
[C---:B------:R-:W-:Y:S01]  /*0490*/  IMAD.WIDE R28, R0.reuse, 0x4, R14 ;  /* 0x00000004001c7825 */ /* 0x040fe200078e020e */
[----:B------:R1:W5:Y:S03]  /*04a0*/  LDG.E.CONSTANT R4, desc[UR8][R14.64] ;  /* 0x000000080e047981 */ /* 0x000366000c1e9900 */
[----:B0-----:R-:W-:-:S05]  /*04b0*/  IMAD.WIDE R16, R0, 0x4, R16 ;  /* 0x0000000400107825 */ /* 0x001fca00078e0210 */
[----:B------:R0:W4:Y:S01]  /*04c0*/  LDG.E.CONSTANT R7, desc[UR8][R16.64] ;  /* 0x0000000810077981 */ /* 0x000122000c1e9900 */
[----:B-1----:R-:W-:-:S04]  /*04d0*/  IMAD.WIDE R14, R0, 0x4, R28 ;  /* 0x00000004000e7825 */ /* 0x002fc800078e021c */
[----:B------:R-:W-:Y:S01]  /*04e0*/  FADD R27, R27, R22 ;  /* 0x000000161b1b7221 */ /* 0x000fe20000000000 */
[----:B------:R-:W3:Y:S01]  /*04f0*/  LDG.E.CONSTANT R28, desc[UR8][R28.64] ;  /* 0x000000081c1c7981 */ /* 0x000ee2000c1e9900 */
[----:B------:R-:W-:-:S04]  /*0500*/  IMAD.WIDE R18, R0, 0x4, R16 ;  /* 0x0000000400127825 */ /* 0x000fc800078e0210 */
[----:B0-----:R-:W-:-:S04]  /*0510*/  IMAD.WIDE R16, R0, 0x4, R14 ;  /* 0x0000000400107825 */ /* 0x001fc800078e020e */
[----:B------:R-:W-:Y:S01]  /*0520*/  FADD R27, R27, R20 ;  /* 0x000000141b1b7221 */ /* 0x000fe20000000000 */
[----:B------:R-:W4:Y:S04]  /*0530*/  LDG.E.CONSTANT R18, desc[UR8][R18.64] ;  /* 0x0000000812127981 */ /* 0x000f28000c1e9900 */
[----:B------:R0:W4:Y:S01]  /*0540*/  LDG.E.CONSTANT R22, desc[UR8][R16.64] ;  /* 0x0000000810167981 */ /* 0x000122000c1e9900 */
[----:B------:R-:W-:-:S03]  /*0550*/  FADD R27, R27, R12 ;  /* 0x0000000c1b1b7221 */ /* 0x000fc60000000000 */
[----:B------:R-:W4:Y:S01]  /*0560*/  LDG.E.CONSTANT R19, desc[UR8][R14.64] ;  /* 0x000000080e137981 */ /* 0x000f22000c1e9900 */
[----:B0-----:R-:W-:-:S05]  /*0570*/  IMAD.WIDE R16, R0, 0x4, R16 ;  /* 0x0000000400107825 */ /* 0x001fca00078e0210 */
[----:B------:R0:W4:Y:S02]  /*0580*/  LDG.E.CONSTANT R20, desc[UR8][R16.64] ;  /* 0x0000000810147981 */ /* 0x000124000c1e9900 */
[----:B0-----:R-:W-:-:S04]  /*0590*/  IMAD.WIDE R16, R0, 0x4, R16 ;  /* 0x0000000400107825 */ /* 0x001fc800078e0210 */
[----:B------:R-:W-:Y:S01]  /*05a0*/  FADD R27, R27, R10 ;  /* 0x0000000a1b1b7221 */ /* 0x000fe20000000000 */
[----:B------:R-:W4:Y:S01]  /*05b0*/  LDG.E.CONSTANT R12, desc[UR8][R16.64] ;  /* 0x00000008100c7981 */ /* 0x000f22000c1e9900 */
[----:B------:R-:W-:-:S05]  /*05c0*/  IMAD.WIDE R14, R0, 0x4, R16 ;  /* 0x00000004000e7825 */ /* 0x000fca00078e0210 */
[----:B------:R0:W4:Y:S01]  /*05d0*/  LDG.E.CONSTANT R10, desc[UR8][R14.64] ;  /* 0x000000080e0a7981 */ /* 0x000122000c1e9900 */
[----:B------:R-:W-:Y:S01]  /*05e0*/  FADD R27, R27, R8 ;  /* 0x000000081b1b7221 */ /* 0x000fe20000000000 */
[----:B0-----:R-:W-:-:S05]  /*05f0*/  IMAD.WIDE R14, R0, 0x4, R14 ;  /* 0x00000004000e7825 */ /* 0x001fca00078e020e */
[----:B------:R0:W4:Y:S01]  /*0600*/  LDG.E.CONSTANT R8, desc[UR8][R14.64] ;  /* 0x000000080e087981 */ /* 0x000122000c1e9900 */
[----:B------:R-:W-:Y:S01]  /*0610*/  FADD R27, R27, R6 ;  /* 0x000000061b1b7221 */ /* 0x000fe20000000000 */
[----:B0-----:R-:W-:-:S05]  /*0620*/  IMAD.WIDE R14, R0, 0x4, R14 ;  /* 0x00000004000e7825 */ /* 0x001fca00078e020e */
[----:B------:R-:W4:Y:S01]  /*0630*/  LDG.E.CONSTANT R6, desc[UR8][R14.64] ;  /* 0x000000080e067981 */ /* 0x000f22000c1e9900 */
[----:B------:R-:W-:-:S06]  /*0640*/  IMAD.WIDE R16, R0, 0x4, R14 ;  /* 0x0000000400107825 */ /* 0x000fcc00078e020e */
[----:B------:R-:W4:Y:S01]  /*0650*/  LDG.E.CONSTANT R16, desc[UR8][R16.64] ;  /* 0x0000000810107981 */ /* 0x000f22000c1e9900 */
[----:B------:R-:W-:-:S04]  /*0660*/  FADD R24, R31, R24 ;  /* 0x000000181f187221 */ /* 0x000fc80000000000 */
[----:B------:R-:W-:-:S04]  /*0670*/  FADD R29, R24, R2 ;  /* 0x00000002181d7221 */ /* 0x000fc80000000000 */
[----:B------:R-:W-:-:S04]  /*0680*/  FADD R26, R29, R26 ;  /* 0x0000001a1d1a7221 */ /* 0x000fc80000000000 */
[----:B------:R-:W-:-:S04]  /*0690*/  FADD R26, R26, R25 ;  /* 0x000000191a1a7221 */ /* 0x000fc80000000000 */
[----:B------:R-:W-:-:S04]  /*06a0*/  FADD R26, R26, R23 ;  /* 0x000000171a1a7221 */ /* 0x000fc80000000000 */
[----:B------:R-:W-:Y:S01]  /*06b0*/  FADD R26, R26, R21 ;  /* 0x000000151a1a7221 */ /* 0x000fe20000000000 */
[----:B------:R-:W-:-:S04]  /*06c0*/  UIADD3 UR7, UPT, UPT, UR7, 0x10, URZ ;  /* 0x0000001007077890 */ /* 0x000fc8000fffe0ff */
[----:B------:R-:W-:Y:S01]  /*06d0*/  UISETP.NE.AND UP1, UPT, UR7, URZ, UPT ;  /* 0x000000ff0700728c */ /* 0x000fe2000bf25270 */
[----:B------:R-:W-:Y:S01]  /*06e0*/  LEA R5, R0, R5, 0x4 ;  /* 0x0000000500057211 */ /* 0x000fe200078e20ff */
[----:B--2---:R-:W-:Y:S01]  /*06f0*/  FADD R26, R26, R13 ;  /* 0x0000000d1a1a7221 */ /* 0x004fe20000000000 */
[----:B-----5:R-:W-:-:S04]  /*0700*/  FADD R27, R27, R4 ;  /* 0x000000041b1b7221 */ /* 0x020fc80000000000 */
[----:B---3--:R-:W-:Y:S01]  /*0710*/  FADD R28, R27, R28 ;  /* 0x0000001c1b1c7221 */ /* 0x008fe20000000000 */
[----:B------:R-:W-:-:S03]  /*0720*/  FADD R26, R26, R11 ;  /* 0x0000000b1a1a7221 */ /* 0x000fc60000000000 */
[----:B----4-:R-:W-:-:S04]  /*0730*/  FADD R19, R28, R19 ;  /* 0x000000131c137221 */ /* 0x010fc80000000000 */
[----:B------:R-:W-:-:S04]  /*0740*/  FADD R19, R19, R22 ;  /* 0x0000001613137221 */ /* 0x000fc80000000000 */
[----:B------:R-:W-:Y:S01]  /*0750*/  FADD R19, R19, R20 ;  /* 0x0000001413137221 */ /* 0x000fe20000000000 */
[----:B------:R-:W-:-:S03]  /*0760*/  FADD R26, R26, R9 ;  /* 0x000000091a1a7221 */ /* 0x000fc60000000000 */
[----:B------:R-:W-:-:S04]  /*0770*/  FADD R19, R19, R12 ;  /* 0x0000000c13137221 */ /* 0x000fc80000000000 */
[----:B------:R-:W-:Y:S01]  /*0780*/  FADD R19, R19, R10 ;  /* 0x0000000a13137221 */ /* 0x000fe20000000000 */
[----:B------:R-:W-:-:S04]  /*0790*/  FADD R7, R26, R7 ;  /* 0x000000071a077221 */ /* 0x000fc80000000000 */
[----:B------:R-:W-:Y:S01]  /*07a0*/  FADD R13, R7, R18 ;  /* 0x00000012070d7221 */ /* 0x000fe20000000000 */
[----:B------:R-:W-:-:S04]  /*07b0*/  FADD R19, R19, R8 ;  /* 0x0000000813137221 */ /* 0x000fc80000000000 */
[----:B------:R-:W-:-:S04]  /*07c0*/  FADD R19, R19, R6 ;  /* 0x0000000613137221 */ /* 0x000fc80000000000 */
[----:B------:R-:W-:Y:S01]  /*07d0*/  FADD R22, R19, R16 ;  /* 0x0000001013167221 */ /* 0x000fe20000000000 */
[----:B------:R-:W-:Y:S06]  /*07e0*/  BRA.U UP1, `(.L_x_154) ;  /* 0xfffffff901687547 */ /* 0x000fec000b83ffff */
.L_x_153:
[----:B------:R-:W-:Y:S05]  /*07f0*/  BRA.U !UP0, `(.L_x_152) ;  /* 0x0000000508a07547 */ /* 0x000fea000b800000 */
[----:B------:R-:W-:Y:S02]  /*0800*/  UISETP.GE.U32.AND UP0, UPT, UR6, 0x8, UPT ;  /* 0x000000080600788c */ /* 0x000fe4000bf06070 */
[----:B------:R-:W-:-:S04]  /*0810*/  ULOP3.LUT UR7, UR5, 0x7, URZ, 0xc0, !UPT ;  /* 0x0000000705077892 */ /* 0x000fc8000f8ec0ff */
[----:B------:R-:W-:-:S03]  /*0820*/  UISETP.NE.AND UP1, UPT, UR7, URZ, UPT ;  /* 0x000000ff0700728c */ /* 0x000fc6000bf25270 */
[----:B------:R-:W-:Y:S08]  /*0830*/  BRA.U !UP0, `(.L_x_155) ;  /* 0x0000000108d07547 */ /* 0x000ff0000b800000 */
[----:B------:R-:W0:Y:S01]  /*0840*/  LDC.64 R4, c[0x0][0x380] ;  /* 0x0000e000ff047b82 */ /* 0x000e220000000a00 */
[----:B------:R-:W-:-:S07]  /*0850*/  IMAD R7, R0, UR4, R3 ;  /* 0x0000000400077c24 */ /* 0x000fce000f8e0203 */
[----:B------:R-:W1:Y:S01]  /*0860*/  LDC.64 R18, c[0x0][0x388] ;  /* 0x0000e200ff127b82 */ /* 0x000e620000000a00 */
[----:B0-----:R-:W-:-:S05]  /*0870*/  IMAD.WIDE R4, R7, 0x4, R4 ;  /* 0x0000000407047825 */ /* 0x001fca00078e0204 */
[----:B------:R0:W2:Y:S01]  /*0880*/  LDG.E.CONSTANT R2, desc[UR8][R4.64] ;  /* 0x0000000804027981 */ /* 0x0000a2000c1e9900 */
[----:B------:R-:W-:-:S04]  /*0890*/  IMAD.WIDE R32, R0, 0x4, R4 ;  /* 0x0000000400207825 */ /* 0x000fc800078e0204 */
[----:B-1----:R-:W-:Y:S01]  /*08a0*/  IMAD.WIDE R18, R7, 0x4, R18 ;  /* 0x0000000407127825 */ /* 0x002fe200078e0212 */
[----:B------:R-:W3:Y:S03]  /*08b0*/  LDG.E.CONSTANT R23, desc[UR8][R32.64] ;  /* 0x0000000820177981 */ /* 0x000ee6000c1e9900 */
[C---:B------:R-:W-:Y:S01]  /*08c0*/  IMAD.WIDE R30, R0.reuse, 0x4, R32 ;  /* 0x00000004001e7825 */ /* 0x040fe200078e0220 */
[----:B------:R-:W4:Y:S03]  /*08d0*/  LDG.E.CONSTANT R25, desc[UR8][R18.64] ;  /* 0x0000000812197981 */ /* 0x000f26000c1e9900 */
[C---:B------:R-:W-:Y:S01]  /*08e0*/  IMAD.WIDE R16, R0.reuse, 0x4, R18 ;  /* 0x0000000400107825 */ /* 0x040fe200078e0212 */
[----:B------:R-:W5:Y:S03]  /*08f0*/  LDG.E.CONSTANT R20, desc[UR8][R30.64] ;  /* 0x000000081e147981 */ /* 0x000f66000c1e9900 */
[C---:B------:R-:W-:Y:S01]  /*0900*/  IMAD.WIDE R26, R0.reuse, 0x4, R30 ;  /* 0x00000004001a7825 */ /* 0x040fe200078e021e */
[----:B------:R1:W5:Y:S03]  /*0910*/  LDG.E.CONSTANT R21, desc[UR8][R16.64] ;  /* 0x0000000810157981 */ /* 0x000366000c1e9900 */
[----:B------:R-:W-:-:S04]  /*0920*/  IMAD.WIDE R28, R0, 0x4, R16 ;  /* 0x00000004001c7825 */ /* 0x000fc800078e0210 */
[C---:B------:R-:W-:Y:S01]  /*0930*/  IMAD.WIDE R10, R0.reuse, 0x4, R26 ;  /* 0x00000004000a7825 */ /* 0x040fe200078e021a */
[----:B------:R1:W5:Y:S03]  /*0940*/  LDG.E.CONSTANT R12, desc[UR8][R28.64] ;  /* 0x000000081c0c7981 */ /* 0x000366000c1e9900 */
[C---:B------:R-:W-:Y:S01]  /*0950*/  IMAD.WIDE R8, R0.reuse, 0x4, R28 ;  /* 0x0000000400087825 */ /* 0x040fe200078e021c */
[----:B------:R-:W5:Y:S03]  /*0960*/  LDG.E.CONSTANT R26, desc[UR8][R26.64] ;  /* 0x000000081a1a7981 */ /* 0x000f66000c1e9900 */
[C---:B------:R-:W-:Y:S02]  /*0970*/  IMAD.WIDE R14, R0.reuse, 0x4, R8 ;  /* 0x00000004000e7825 */ /* 0x040fe400078e0208 */
[----:B------:R-:W5:Y:S02]  /*0980*/  LDG.E.CONSTANT R8, desc[UR8][R8.64] ;  /* 0x0000000808087981 */ /* 0x000f64000c1e9900 */
[----:B0-----:R-:W-:-:S02]  /*0990*/  IMAD.WIDE R4, R0, 0x4, R10 ;  /* 0x0000000400047825 */ /* 0x001fc400078e020a */
[----:B------:R-:W5:Y:S02]  /*09a0*/  LDG.E.CONSTANT R10, desc[UR8][R10.64] ;  /* 0x000000080a0a7981 */ /* 0x000f64000c1e9900 */
[C---:B------:R-:W-:Y:S02]  /*09b0*/  IMAD.WIDE R6, R0.reuse, 0x4, R14 ;  /* 0x0000000400067825 */ /* 0x040fe400078e020e */
[----:B------:R-:W5:Y:S02]  /*09c0*/  LDG.E.CONSTANT R14, desc[UR8][R14.64] ;  /* 0x000000080e0e7981 */ /* 0x000f64000c1e9900 */
[C---:B-1----:R-:W-:Y:S02]  /*09d0*/  IMAD.WIDE R16, R0.reuse, 0x4, R4 ;  /* 0x0000000400107825 */ /* 0x042fe400078e0204 */
[----:B------:R-:W5:Y:S02]  /*09e0*/  LDG.E.CONSTANT R4, desc[UR8][R4.64] ;  /* 0x0000000804047981 */ /* 0x000f64000c1e9900 */
[----:B------:R-:W-:-:S02]  /*09f0*/  IMAD.WIDE R18, R0, 0x4, R6 ;  /* 0x0000000400127825 */ /* 0x000fc400078e0206 */
[----:B------:R-:W5:Y:S02]  /*0a00*/  LDG.E.CONSTANT R6, desc[UR8][R6.64] ;  /* 0x0000000806067981 */ /* 0x000f64000c1e9900 */
[C---:B------:R-:W-:Y:S02]  /*0a10*/  IMAD.WIDE R28, R0.reuse, 0x4, R16 ;  /* 0x00000004001c7825 */ /* 0x040fe400078e0210 */
[----:B------:R-:W5:Y:S02]  /*0a20*/  LDG.E.CONSTANT R24, desc[UR8][R16.64] ;  /* 0x0000000810187981 */ /* 0x000f64000c1e9900 */
[----:B------:R-:W-:Y:S02]  /*0a30*/  IMAD.WIDE R30, R0, 0x4, R18 ;  /* 0x00000004001e7825 */ /* 0x000fe400078e0212 */
[----:B------:R-:W5:Y:S04]  /*0a40*/  LDG.E.CONSTANT R18, desc[UR8][R18.64] ;  /* 0x0000000812127981 */ /* 0x000f68000c1e9900 */
[----:B------:R-:W5:Y:S04]  /*0a50*/  LDG.E.CONSTANT R28, desc[UR8][R28.64] ;  /* 0x000000081c1c7981 */ /* 0x000f68000c1e9900 */
[----:B------:R-:W5:Y:S01]  /*0a60*/  LDG.E.CONSTANT R30, desc[UR8][R30.64] ;  /* 0x000000081e1e7981 */ /* 0x000f62000c1e9900 */
[----:B------:R-:W-:Y:S01]  /*0a70*/  UIADD3 UR4, UPT, UPT, UR4, 0x8, URZ ;  /* 0x0000000804047890 */ /* 0x000fe2000fffe0ff */
[----:B--2---:R-:W-:-:S04]  /*0a80*/  FADD R2, R13, R2 ;  /* 0x000000020d027221 */ /* 0x004fc80000000000 */
[----:B---3--:R-:W-:Y:S01]  /*0a90*/  FADD R23, R2, R23 ;  /* 0x0000001702177221 */ /* 0x008fe20000000000 */
[----:B----4-:R-:W-:-:S03]  /*0aa0*/  FADD R22, R22, R25 ;  /* 0x0000001916167221 */ /* 0x010fc60000000000 */
[----:B-----5:R-:W-:Y:S01]  /*0ab0*/  FADD R23, R23, R20 ;  /* 0x0000001417177221 */ /* 0x020fe20000000000 */
[----:B------:R-:W-:-:S04]  /*0ac0*/  FADD R21, R22, R21 ;  /* 0x0000001516157221 */ /* 0x000fc80000000000 */
[----:B------:R-:W-:Y:S01]  /*0ad0*/  FADD R21, R21, R12 ;  /* 0x0000000c15157221 */ /* 0x000fe20000000000 */
[----:B------:R-:W-:-:S03]  /*0ae0*/  FADD R23, R23, R26 ;  /* 0x0000001a17177221 */ /* 0x000fc60000000000 */
        /* <DEDUP_REMOVED lines=8> */
[----:B------:R-:W-:-:S07]  /*0b70*/  FADD R22, R21, R30 ;  /* 0x0000001e15167221 */ /* 0x000fce0000000000 */
.L_x_155:
        /* <DEDUP_REMOVED lines=8> */
[----:B0-----:R-:W-:-:S04]  /*0c00*/  IMAD.WIDE R6, R11, 0x4, R4 ;  /* 0x000000040b067825 */ /* 0x001fc800078e0204 */
[----:B-1----:R-:W-:-:S04]  /*0c10*/  IMAD.WIDE R8, R11, 0x4, R8 ;  /* 0x000000040b087825 */ /* 0x002fc800078e0208 */
[C---:B------:R-:W-:Y:S02]  /*0c20*/  IMAD.WIDE R10, R0.reuse, 0x4, R6 ;  /* 0x00000004000a7825 */ /* 0x040fe400078e0206 */
[----:B------:R-:W2:Y:S02]  /*0c30*/  LDG.E.CONSTANT R6, desc[UR8][R6.64] ;  /* 0x0000000806067981 */ /* 0x000ea4000c1e9900 */
[C---:B------:R-:W-:Y:S02]  /*0c40*/  IMAD.WIDE R14, R0.reuse, 0x4, R8 ;  /* 0x00000004000e7825 */ /* 0x040fe400078e0208 */
[----:B------:R-:W3:Y:S02]  /*0c50*/  LDG.E.CONSTANT R9, desc[UR8][R8.64] ;  /* 0x0000000808097981 */ /* 0x000ee4000c1e9900 */
[C---:B------:R-:W-:Y:S02]  /*0c60*/  IMAD.WIDE R16, R0.reuse, 0x4, R10 ;  /* 0x0000000400107825 */ /* 0x040fe400078e020a */
[----:B------:R-:W4:Y:S02]  /*0c70*/  LDG.E.CONSTANT R11, desc[UR8][R10.64] ;  /* 0x000000080a0b7981 */ /* 0x000f24000c1e9900 */
        /* <DEDUP_REMOVED lines=9> */
[----:B--2---:R-:W-:Y:S01]  /*0d10*/  FADD R6, R13, R6 ;  /* 0x000000060d067221 */ /* 0x004fe20000000000 */
[----:B---3--:R-:W-:-:S03]  /*0d20*/  FADD R9, R22, R9 ;  /* 0x0000000916097221 */ /* 0x008fc60000000000 */
[----:B----4-:R-:W-:Y:S01]  /*0d30*/  FADD R6, R6, R11 ;  /* 0x0000000b06067221 */ /* 0x010fe20000000000 */
[----:B-----5:R-:W-:-:S03]  /*0d40*/  FADD R9, R9, R14 ;  /* 0x0000000e09097221 */ /* 0x020fc60000000000 */
[----:B------:R-:W-:Y:S01]  /*0d50*/  FADD R6, R6, R23 ;  /* 0x0000001706067221 */ /* 0x000fe20000000000 */
[----:B------:R-:W-:-:S03]  /*0d60*/  FADD R9, R9, R4 ;  /* 0x0000000409097221 */ /* 0x000fc60000000000 */
[----:B------:R-:W-:Y:S01]  /*0d70*/  FADD R13, R6, R19 ;  /* 0x00000013060d7221 */ /* 0x000fe20000000000 */
[----:B------:R-:W-:-:S07]  /*0d80*/  FADD R22, R9, R20 ;  /* 0x0000001409167221 */ /* 0x000fce0000000000 */
.L_x_156:
[----:B------:R-:W-:Y:S05]  /*0d90*/  BRA.U !UP1, `(.L_x_152) ;  /* 0x0000000109387547 */ /* 0x000fea000b800000 */
[----:B------:R-:W0:Y:S01]  /*0da0*/  LDC.64 R8, c[0x0][0x380] ;  /* 0x0000e000ff087b82 */ /* 0x000e220000000a00 */
[----:B------:R-:W-:Y:S01]  /*0db0*/  IMAD R15, R0, UR4, R3 ;  /* 0x00000004000f7c24 */ /* 0x000fe2000f8e0203 */
[----:B------:R-:W-:-:S06]  /*0dc0*/  UIADD3 UR5, UPT, UPT, -UR5, URZ, URZ ;  /* 0x000000ff05057290 */ /* 0x000fcc000fffe1ff */
[----:B------:R-:W1:Y:S06]  /*0dd0*/  LDC.64 R10, c[0x0][0x388] ;  /* 0x0000e200ff0a7b82 */ /* 0x000e6c0000000a00 */
.L_x_157:
[----:B0-----:R-:W-:-:S04]  /*0de0*/  IMAD.WIDE R4, R15, 0x4, R8 ;  /* 0x000000040f047825 */ /* 0x001fc800078e0208 */
[C---:B-1----:R-:W-:Y:S02]  /*0df0*/  IMAD.WIDE R6, R15.reuse, 0x4, R10 ;  /* 0x000000040f067825 */ /* 0x042fe400078e020a */
[----:B------:R-:W2:Y:S04]  /*0e00*/  LDG.E.CONSTANT R4, desc[UR8][R4.64] ;  /* 0x0000000804047981 */ /* 0x000ea8000c1e9900 */
[----:B------:R-:W3:Y:S01]  /*0e10*/  LDG.E.CONSTANT R7, desc[UR8][R6.64] ;  /* 0x0000000806077981 */ /* 0x000ee2000c1e9900 */
[----:B------:R-:W-:Y:S01]  /*0e20*/  UIADD3 UR5, UPT, UPT, UR5, 0x1, URZ ;  /* 0x0000000105057890 */ /* 0x000fe2000fffe0ff */
[----:B------:R-:W-:-:S03]  /*0e30*/  IADD3 R15, PT, PT, R15, R0, RZ ;  /* 0x000000000f0f7210 */ /* 0x000fc60007ffe0ff */
[----:B------:R-:W-:Y:S01]  /*0e40*/  UISETP.NE.AND UP0, UPT, UR5, URZ, UPT ;  /* 0x000000ff0500728c */ /* 0x000fe2000bf05270 */
[----:B--2---:R-:W-:Y:S01]  /*0e50*/  FADD R13, R4, R13 ;  /* 0x0000000d040d7221 */ /* 0x004fe20000000000 */
[----:B---3--:R-:W-:-:S07]  /*0e60*/  FADD R22, R7, R22 ;  /* 0x0000001607167221 */ /* 0x008fce0000000000 */
[----:B------:R-:W-:Y:S05]  /*0e70*/  BRA.U UP0, `(.L_x_157) ;  /* 0xfffffffd00d87547 */ /* 0x000fea000b83ffff */
.L_x_152:
[----:B------:R-:W0:Y:S08]  /*0e80*/  LDC.64 R4, c[0x0][0x398] ;  /* 0x0000e600ff047b82 */ /* 0x000e300000000a00 */
[----:B------:R-:W1:Y:S01]  /*0e90*/  LDC.64 R6, c[0x0][0x3a0] ;  /* 0x0000e800ff067b82 */ /* 0x000e620000000a00 */
[----:B0-----:R-:W-:-:S05]  /*0ea0*/  IMAD.WIDE R4, R3, 0x4, R4 ;  /* 0x0000000403047825 */ /* 0x001fca00078e0204 */
[----:B------:R-:W-:Y:S01]  /*0eb0*/  STG.E desc[UR8][R4.64], R13 ;  /* 0x0000000d04007986 */ /* 0x000fe2000c101908 */
[----:B-1----:R-:W-:-:S05]  /*0ec0*/  IMAD.WIDE R2, R3, 0x4, R6 ;  /* 0x0000000403027825 */ /* 0x002fca00078e0206 */
[----:B------:R-:W-:Y:S01]  /*0ed0*/  STG.E desc[UR8][R2.64], R22 ;  /* 0x0000001602007986 */ /* 0x000fe2000c101908 */
[----:B------:R-:W-:Y:S05]  /*0ee0*/  EXIT ;  /* 0x000000000000794d */ /* 0x000fea0003800000 */
.L_x_158:
        /* <DEDUP_REMOVED lines=9> */
.L_x_420:


//--------------------- .text._Z38InstanceNormBetaGammaRowReduceInToTempIffEvPKT_S2_PKT0_S5_iiiPS3_S6_i --------------------------
	.section	.text._Z38InstanceNormBetaGammaRowReduceInToTempIffEvPKT_S2_PKT0_S5_iiiPS3_S6_i,"ax",@progbits
	.align	128
        .global         _Z38InstanceNormBetaGammaRowReduceInToTempIffEvPKT_S2_PKT0_S5_iiiPS3_S6_i
        .type           _Z38InstanceNormBetaGammaRowReduceInToTempIffEvPKT_S2_PKT0_S5_iiiPS3_S6_i,@function
        .size           _Z38InstanceNormBetaGammaRowReduceInToTempIffEvPKT_S2_PKT0_S5_iiiPS3_S6_i,(.L_x_421 - _Z38InstanceNormBetaGammaRowReduceInToTempIffEvPKT_S2_PKT0_S5_iiiPS3_S6_i)
        .other          _Z38InstanceNormBetaGammaRowReduceInToTempIffEvPKT_S2_PKT0_S5_iiiPS3_S6_i,@"STO_CUDA_ENTRY STV_DEFAULT"
_Z38InstanceNormBetaGammaRowReduceInToTempIffEvPKT_S2_PKT0_S5_iiiPS3_S6_i:
.text._Z38InstanceNormBetaGammaRowReduceInToTempIffEvPKT_S2_PKT0_S5_iiiPS3_S6_i:
[----:B------:R-:W-:Y:S01]  /*0000*/  LDC R1, c[0x0][0x37c] ;  /* 0x0000df00ff017b82 */ /* 0x000fe20000000800 */
[----:B------:R-:W0:Y:S01]  /*0010*/  LDCU UR4, c[0x0][0x3c0] ;  /* 0x00007800ff0477ac */ /* 0x000e220008000800 */
[----:B------:R-:W1:Y:S01]  /*0020*/  LDCU.64 UR8, c[0x0][0x358] ;  /* 0x00006b00ff0877ac */ /* 0x000e620008000a00 */
[----:B0-----:R-:W-:-:S09]  /*0030*/  UISETP.NE.AND UP0, UPT, UR4, URZ, UPT ;  /* 0x000000ff0400728c */ /* 0x001fd2000bf05270 */
[----:B-1----:R-:W-:Y:S05]  /*0040*/  BRA.U !UP0, `(.L_x_159) ;  /* 0x0000000908647547 */ /* 0x002fea000b800000 */
[----:B------:R-:W0:Y:S01]  /*0050*/  S2R R2, SR_TID.Y ;  /* 0x0000000000027919 */ /* 0x000e220000002200 */
[----:B------:R-:W1:Y:S01]  /*0060*/  LDCU UR7, c[0x0][0x360] ;  /* 0x00006c00ff0777ac */ /* 0x000e620008000800 */
[----:B------:R-:W0:Y:S01]  /*0070*/  S2UR UR4, SR_CTAID.Y ;  /* 0x00000000000479c3 */ /* 0x000e220000002600 */
[----:B------:R-:W2:Y:S07]  /*0080*/  LDCU UR5, c[0x0][0x3a4] ;  /* 0x00007480ff0577ac */ /* 0x000eae0008000800 */
[----:B------:R-:W0:Y:S02]  /*0090*/  LDC R9, c[0x0][0x364] ;  /* 0x0000d900ff097b82 */ /* 0x000e240000000800 */
[----:B0-----:R-:W-:-:S05]  /*00a0*/  IMAD R2, R9, UR4, R2 ;  /* 0x0000000409027c24 */ /* 0x001fca000f8e0202 */
[----:B--2---:R-:W-:-:S13]  /*00b0*/  ISETP.GE.AND P0, PT, R2, UR5, PT ;  /* 0x0000000502007c0c */ /* 0x004fda000bf06270 */
[----:B-1----:R-:W-:Y:S05]  /*00c0*/  @P0 EXIT ;  /* 0x000000000000094d */ /* 0x002fea0003800000 */
[----:B------:R-:W0:Y:S01]  /*00d0*/  S2R R0, SR_TID.X ;  /* 0x0000000000007919 */ /* 0x000e220000002100 */
[----:B------:R-:W1:Y:S01]  /*00e0*/  LDCU UR4, c[0x0][0x370] ;  /* 0x00006e00ff0477ac */ /* 0x000e620008000800 */
[----:B------:R-:W0:Y:S01]  /*00f0*/  S2R R3, SR_CTAID.X ;  /* 0x0000000000037919 */ /* 0x000e220000002500 */
[----:B------:R-:W2:Y:S01]  /*0100*/  LDCU UR10, c[0x0][0x374] ;  /* 0x00006e80ff0a77ac */ /* 0x000ea20008000800 */
[----:B------:R-:W3:Y:S01]  /*0110*/  S2R R19, SR_LANEID ;  /* 0x0000000000137919 */ /* 0x000ee20000000000 */
[----:B------:R-:W4:Y:S01]  /*0120*/  LDCU UR5, c[0x0][0x3a8] ;  /* 0x00007500ff0577ac */ /* 0x000f220008000800 */
[----:B------:R-:W4:Y:S01]  /*0130*/  LDCU UR6, c[0x0][0x3a0] ;  /* 0x00007400ff0677ac */ /* 0x000f220008000800 */
[----:B------:R-:W0:Y:S01]  /*0140*/  LDCU UR11, c[0x0][0x3a4] ;  /* 0x00007480ff0b77ac */ /* 0x000e220008000800 */
[----:B-1----:R-:W-:Y:S01]  /*0150*/  UIMAD UR4, UR7, UR4, URZ ;  /* 0x00000004070472a4 */ /* 0x002fe2000f8e02ff */
[----:B--2---:R-:W-:Y:S01]  /*0160*/  IMAD R9, R9, UR10, RZ ;  /* 0x0000000a09097c24 */ /* 0x004fe2000f8e02ff */
[----:B----4-:R-:W-:Y:S01]  /*0170*/  UIMAD UR5, UR5, UR6, URZ ;  /* 0x00000006050572a4 */ /* 0x010fe2000f8e02ff */
[----:B0-----:R-:W-:-:S11]  /*0180*/  IMAD R8, R3, UR7, R0 ;  /* 0x0000000703087c24 */ /* 0x001fd6000f8e0200 */
.L_x_168:
[----:B------:R-:W-:Y:S01]  /*0190*/  ISETP.GE.AND P0, PT, R8, UR5, PT ;  /* 0x0000000508007c0c */ /* 0x000fe2000bf06270 */
[----:B------:R-:W-:Y:S01]  /*01a0*/  BSSY.RECONVERGENT B0, `(.L_x_160) ;  /* 0x0000039000007945 */ /* 0x000fe20003800200 */
[----:B------:R-:W-:Y:S01]  /*01b0*/  HFMA2 R28, -RZ, RZ, 0, 0 ;  /* 0x00000000ff1c7431 */ /* 0x000fe200000001ff */
[----:B------:R-:W-:-:S10]  /*01c0*/  MOV R18, RZ ;  /* 0x000000ff00127202 */ /* 0x000fd40000000f00 */
[----:B012---:R-:W-:Y:S05]  /*01d0*/  @P0 BRA `(.L_x_161) ;  /* 0x0000000000d40947 */ /* 0x007fea0003800000 */
[----:B------:R-:W0:Y:S01]  /*01e0*/  LDC R24, c[0x0][0x3a8] ;  /* 0x0000ea00ff187b82 */ /* 0x000e220000000800 */
[----:B------:R-:W-:Y:S02]  /*01f0*/  MOV R29, R8 ;  /* 0x00000008001d7202 */ /* 0x000fe40000000f00 */
[----:B------:R-:W-:-:S05]  /*0200*/  MOV R28, RZ ;  /* 0x000000ff001c7202 */ /* 0x000fca0000000f00 */
[----:B------:R-:W1:Y:S08]  /*0210*/  LDC R26, c[0x0][0x3a8] ;  /* 0x0000ea00ff1a7b82 */ /* 0x000e700000000800 */
[----:B------:R-:W2:Y:S01]  /*0220*/  LDC.64 R4, c[0x0][0x380] ;  /* 0x0000e000ff047b82 */ /* 0x000ea20000000a00 */
[----:B0-----:R-:W-:-:S07]  /*0230*/  IABS R25, R24 ;  /* 0x0000001800197213 */ /* 0x001fce0000000000 */
[----:B------:R-:W0:Y:S01]  /*0240*/  LDC.64 R6, c[0x0][0x388] ;  /* 0x0000e200ff067b82 */ /* 0x000e220000000a00 */
[----:B------:R-:W-:Y:S01]  /*0250*/  ISETP.NE.AND P0, PT, R24, RZ, PT ;  /* 0x000000ff1800720c */ /* 0x000fe20003f05270 */
[----:B------:R-:W4:Y:S01]  /*0260*/  I2F.RP R16, R25 ;  /* 0x0000001900107306 */ /* 0x000f220000209400 */
[----:B------:R-:W-:-:S05]  /*0270*/  LOP3.LUT R24, RZ, R24, RZ, 0x33, !PT ;  /* 0x00000018ff187212 */ /* 0x000fca00078e33ff */
[----:B------:R-:W0:Y:S08]  /*0280*/  LDC.64 R10, c[0x0][0x390] ;  /* 0x0000e400ff0a7b82 */ /* 0x000e300000000a00 */
[----:B------:R-:W0:Y:S01]  /*0290*/  LDC.64 R12, c[0x0][0x398] ;  /* 0x0000e600ff0c7b82 */ /* 0x000e220000000a00 */
[----:B----4-:R-:W4:Y:S02]  /*02a0*/  MUFU.RCP R16, R16 ;  /* 0x0000001000107308 */ /* 0x010f240000001000 */
[----:B----4-:R-:W-:-:S06]  /*02b0*/  IADD3 R14, PT, PT, R16, 0xffffffe, RZ ;  /* 0x0ffffffe100e7810 */ /* 0x010fcc0007ffe0ff */
[----:B------:R4:W5:Y:S02]  /*02c0*/  F2I.FTZ.U32.TRUNC.NTZ R15, R14 ;  /* 0x0000000e000f7305 */ /* 0x000964000021f000 */
[----:B----4-:R-:W-:Y:S02]  /*02d0*/  MOV R14, RZ ;  /* 0x000000ff000e7202 */ /* 0x010fe40000000f00 */
[----:B-----5:R-:W-:-:S05]  /*02e0*/  IADD3 R18, PT, PT, RZ, -R15, RZ ;  /* 0x8000000fff127210 */ /* 0x020fca0007ffe0ff */
[----:B------:R-:W-:Y:S01]  /*02f0*/  IMAD R27, R18, R25, RZ ;  /* 0x00000019121b7224 */ /* 0x000fe200078e02ff */
[----:B------:R-:W-:-:S03]  /*0300*/  MOV R18, RZ ;  /* 0x000000ff00127202 */ /* 0x000fc60000000f00 */
[----:B012---:R-:W-:-:S07]  /*0310*/  IMAD.HI.U32 R27, R15, R27, R14 ;  /* 0x0000001b0f1b7227 */ /* 0x007fce00078e000e */
.L_x_162:
[----:B------:R-:W-:Y:S02]  /*0320*/  IABS R16, R29 ;  /* 0x0000001d00107213 */ /* 0x000fe40000000000 */
[----:B------:R-:W-:-:S03]  /*0330*/  IABS R17, R26 ;  /* 0x0000001a00117213 */ /* 0x000fc60000000000 */
[----:B------:R-:W-:-:S04]  /*0340*/  IMAD.HI.U32 R14, R27, R16, RZ ;  /* 0x000000101b0e7227 */ /* 0x000fc800078e00ff */
[----:B------:R-:W-:-:S04]  /*0350*/  IMAD.MOV R15, RZ, RZ, -R14 ;  /* 0x000000ffff0f7224 */ /* 0x000fc800078e0a0e */
[----:B------:R-:W-:Y:S01]  /*0360*/  IMAD R16, R17, R15, R16 ;  /* 0x0000000f11107224 */ /* 0x000fe200078e0210 */
[----:B------:R-:W-:-:S04]  /*0370*/  LOP3.LUT R15, R29, R26, RZ, 0x3c, !PT ;  /* 0x0000001a1d0f7212 */ /* 0x000fc800078e3cff */
[----:B------:R-:W-:Y:S02]  /*0380*/  ISETP.GT.U32.AND P2, PT, R25, R16, PT ;  /* 0x000000101900720c */ /* 0x000fe40003f44070 */
[----:B------:R-:W-:-:S11]  /*0390*/  ISETP.GE.AND P3, PT, R15, RZ, PT ;  /* 0x000000ff0f00720c */ /* 0x000fd60003f66270 */
[----:B------:R-:W-:Y:S02]  /*03a0*/  @!P2 IADD3 R16, PT, PT, R16, -R17, RZ ;  /* 0x800000111010a210 */ /* 0x000fe40007ffe0ff */
[----:B------:R-:W-:Y:S02]  /*03b0*/  @!P2 IADD3 R14, PT, PT, R14, 0x1, RZ ;  /* 0x000000010e0ea810 */ /* 0x000fe40007ffe0ff */
[----:B------:R-:W-:-:S13]  /*03c0*/  ISETP.GE.U32.AND P1, PT, R16, R25, PT ;  /* 0x000000191000720c */ /* 0x000fda0003f26070 */
[----:B------:R-:W-:-:S04]  /*03d0*/  @P1 IADD3 R14, PT, PT, R14, 0x1, RZ ;  /* 0x000000010e0e1810 */ /* 0x000fc80007ffe0ff */
[----:B------:R-:W-:-:S04]  /*03e0*/  @!P3 IADD3 R14, PT, PT, -R14, RZ, RZ ;  /* 0x000000ff0e0eb210 */ /* 0x000fc80007ffe1ff */
[----:B------:R-:W-:-:S04]  /*03f0*/  SEL R23, R24, R14, !P0 ;  /* 0x0000000e18177207 */ /* 0x000fc80004000000 */
[C---:B------:R-:W-:Y:S01]  /*0400*/  IADD3 R14, PT, PT, -R23.reuse, RZ, RZ ;  /* 0x000000ff170e7210 */ /* 0x040fe20007ffe1ff */
[----:B------:R-:W-:-:S04]  /*0410*/  IMAD R23, R23, UR11, R2 ;  /* 0x0000000b17177c24 */ /* 0x000fc8000f8e0202 */
[----:B------:R-:W-:-:S04]  /*0420*/  IMAD R14, R26, R14, R29 ;  /* 0x0000000e1a0e7224 */ /* 0x000fc800078e021d */
[C---:B------:R-:W-:Y:S02]  /*0430*/  IMAD R17, R23.reuse, R26, R14 ;  /* 0x0000001a17117224 */ /* 0x040fe400078e020e */
[----:B------:R-:W-:-:S04]  /*0440*/  IMAD.WIDE R20, R23, 0x4, R10 ;  /* 0x0000000417147825 */ /* 0x000fc800078e020a */
[C---:B------:R-:W-:Y:S02]  /*0450*/  IMAD.WIDE R14, R17.reuse, 0x4, R6 ;  /* 0x00000004110e7825 */ /* 0x040fe400078e0206 */
[----:B------:R-:W2:Y:S02]  /*0460*/  LDG.E.CONSTANT R21, desc[UR8][R20.64] ;  /* 0x0000000814157981 */ /* 0x000ea4000c1e9900 */
[----:B------:R-:W-:Y:S02]  /*0470*/  IMAD.WIDE R16, R17, 0x4, R4 ;  /* 0x0000000411107825 */ /* 0x000fe400078e0204 */
[----:B------:R-:W4:Y:S02]  /*0480*/  LDG.E.CONSTANT R15, desc[UR8][R14.64] ;  /* 0x000000080e0f7981 */ /* 0x000f24000c1e9900 */
[----:B------:R-:W-:Y:S02]  /*0490*/  IMAD.WIDE R22, R23, 0x4, R12 ;  /* 0x0000000417167825 */ /* 0x000fe400078e020c */
[----:B------:R-:W2:Y:S04]  /*04a0*/  LDG.E.CONSTANT R16, desc[UR8][R16.64] ;  /* 0x0000000810107981 */ /* 0x000ea8000c1e9900 */
[----:B------:R-:W5:Y:S01]  /*04b0*/  LDG.E.CONSTANT R22, desc[UR8][R22.64] ;  /* 0x0000000816167981 */ /* 0x000f62000c1e9900 */
[----:B------:R-:W-:-:S04]  /*04c0*/  IADD3 R29, PT, PT, R29, UR4, RZ ;  /* 0x000000041d1d7c10 */ /* 0x000fc8000fffe0ff */
[----:B------:R-:W-:Y:S01]  /*04d0*/  ISETP.GE.AND P1, PT, R29, UR5, PT ;  /* 0x000000051d007c0c */ /* 0x000fe2000bf26270 */
[----:B--2---:R-:W-:-:S04]  /*04e0*/  FADD R16, R16, -R21 ;  /* 0x8000001510107221 */ /* 0x004fc80000000000 */
[C---:B----4-:R-:W-:Y:S01]  /*04f0*/  FMUL R17, R15.reuse, R16 ;  /* 0x000000100f117220 */ /* 0x050fe20000400000 */
[----:B------:R-:W-:-:S03]  /*0500*/  FADD R28, R15, R28 ;  /* 0x0000001c0f1c7221 */ /* 0x000fc60000000000 */
[----:B-----5:R-:W-:-:S04]  /*0510*/  FFMA R18, R17, R22, R18 ;  /* 0x0000001611127223 */ /* 0x020fc80000000012 */
[----:B------:R-:W-:Y:S05]  /*0520*/  @!P1 BRA `(.L_x_162) ;  /* 0xfffffffc007c9947 */ /* 0x000fea000383ffff */
.L_x_161:
[----:B------:R-:W-:Y:S05]  /*0530*/  BSYNC.RECONVERGENT B0 ;  /* 0x0000000000007941 */ /* 0x000fea0003800200 */
.L_x_160:
[----:B------:R-:W0:Y:S01]  /*0540*/  S2R R6, SR_CgaCtaId ;  /* 0x0000000000067919 */ /* 0x000e220000008800 */
[----:B------:R-:W-:Y:S01]  /*0550*/  MOV R11, 0x400 ;  /* 0x00000400000b7802 */ /* 0x000fe20000000f00 */
[----:B------:R-:W-:Y:S01]  /*0560*/  UMOV UR6, 0xffffffff ;  /* 0xffffffff00067882 */ /* 0x000fe20000000000 */
[----:B------:R-:W-:Y:S02]  /*0570*/  SHF.R.U32.HI R4, RZ, 0x3, R0 ;  /* 0x00000003ff047819 */ /* 0x000fe40000011600 */
[----:B---3--:R-:W-:Y:S02]  /*0580*/  ISETP.NE.AND P1, PT, R19, RZ, PT ;  /* 0x000000ff1300720c */ /* 0x008fe40003f25270 */
[----:B------:R-:W-:Y:S02]  /*0590*/  LOP3.LUT R4, R4, 0x7c, RZ, 0xc0, !PT ;  /* 0x0000007c04047812 */ /* 0x000fe400078ec0ff */
[----:B0-----:R-:W-:-:S05]  /*05a0*/  LEA R11, R6, R11, 0x18 ;  /* 0x0000000b060b7211 */ /* 0x001fca00078ec0ff */
[----:B------:R-:W-:Y:S01]  /*05b0*/  IMAD.IADD R15, R4, 0x1, R11 ;  /* 0x00000001040f7824 */ /* 0x000fe200078e020b */
[----:B------:R-:W-:Y:S06]  /*05c0*/  BRA.DIV UR6, `(.L_x_163) ;  /* 0x0000000a06547947 */ /* 0x000fec000b800000 */
        /* <DEDUP_REMOVED lines=8> */
[----:B------:R0:W1:Y:S02]  /*0650*/  SHFL.DOWN P0, R10, R6, 0x10, 0x1f ;  /* 0x0a001f00060a7f89 */ /* 0x0000640000000000 */
.L_x_177:
[----:B-1----:R-:W-:Y:S01]  /*0660*/  @P0 FADD R10, R6, R10 ;  /* 0x0000000a060a0221 */ /* 0x002fe20000000000 */
[----:B------:R-:W-:Y:S01]  /*0670*/  ISETP.NE.AND P0, PT, R0, RZ, PT ;  /* 0x000000ff0000720c */ /* 0x000fe20003f05270 */
[----:B------:R-:W-:Y:S05]  /*0680*/  WARPSYNC.ALL ;  /* 0x0000000000007948 */ /* 0x000fea0003800000 */
[----:B------:R1:W-:Y:S01]  /*0690*/  @!P1 STS [R15+0x8], R10 ;  /* 0x0000080a0f009388 */ /* 0x0003e20000000800 */
[----:B------:R-:W-:Y:S01]  /*06a0*/  BSSY.RECONVERGENT B0, `(.L_x_164) ;  /* 0x000000d000007945 */ /* 0x000fe20003800200 */
[----:B------:R-:W-:Y:S06]  /*06b0*/  BAR.SYNC.DEFER_BLOCKING 0x0 ;  /* 0x0000000000007b1d */ /* 0x000fec0000010000 */
[----:B------:R-:W-:Y:S05]  /*06c0*/  @P0 BRA `(.L_x_165) ;  /* 0x0000000000280947 */ /* 0x000fea0003800000 */
[----:B------:R-:W2:Y:S04]  /*06d0*/  LDS R17, [R11+0xc] ;  /* 0x00000c000b117984 */ /* 0x000ea80000000800 */
[----:B0-----:R-:W0:Y:S04]  /*06e0*/  LDS.128 R4, [R11+0x10] ;  /* 0x000010000b047984 */ /* 0x001e280000000c00 */
[----:B------:R-:W3:Y:S01]  /*06f0*/  LDS.64 R12, [R11+0x20] ;  /* 0x000020000b0c7984 */ /* 0x000ee20000000a00 */
[----:B--2---:R-:W-:-:S04]  /*0700*/  FADD R17, R10, R17 ;  /* 0x000000110a117221 */ /* 0x004fc80000000000 */
[----:B0-----:R-:W-:-:S04]  /*0710*/  FADD R4, R17, R4 ;  /* 0x0000000411047221 */ /* 0x001fc80000000000 */
[----:B------:R-:W-:-:S04]  /*0720*/  FADD R5, R4, R5 ;  /* 0x0000000504057221 */ /* 0x000fc80000000000 */
[----:B------:R-:W-:-:S04]  /*0730*/  FADD R6, R5, R6 ;  /* 0x0000000605067221 */ /* 0x000fc80000000000 */
[----:B------:R-:W-:-:S04]  /*0740*/  FADD R7, R6, R7 ;  /* 0x0000000706077221 */ /* 0x000fc80000000000 */
[----:B---3--:R-:W-:-:S04]  /*0750*/  FADD R12, R7, R12 ;  /* 0x0000000c070c7221 */ /* 0x008fc80000000000 */
[----:B-1----:R-:W-:-:S07]  /*0760*/  FADD R10, R12, R13 ;  /* 0x0000000d0c0a7221 */ /* 0x002fce0000000000 */
.L_x_165:
[----:B------:R-:W-:Y:S05]  /*0770*/  BSYNC.RECONVERGENT B0 ;  /* 0x0000000000007941 */ /* 0x000fea0003800200 */
.L_x_164:
[----:B------:R-:W2:Y:S01]  /*0780*/  SHFL.DOWN P2, R5, R18, 0x1, 0x1f ;  /* 0x08201f0012057f89 */ /* 0x000ea20000040000 */
[----:B------:R-:W-:Y:S01]  /*0790*/  BSSY.RECONVERGENT B0, `(.L_x_166) ;  /* 0x000001f000007945 */ /* 0x000fe20003800200 */
[----:B--2---:R-:W-:-:S05]  /*07a0*/  @P2 FADD R5, R5, R18 ;  /* 0x0000001205052221 */ /* 0x004fca0000000000 */
[----:B------:R-:W2:Y:S02]  /*07b0*/  SHFL.DOWN P2, R4, R5, 0x2, 0x1f ;  /* 0x08401f0005047f89 */ /* 0x000ea40000040000 */
[----:B--2---:R-:W-:-:S05]  /*07c0*/  @P2 FADD R4, R5, R4 ;  /* 0x0000000405042221 */ /* 0x004fca0000000000 */
[----:B------:R-:W2:Y:S02]  /*07d0*/  SHFL.DOWN P2, R7, R4, 0x4, 0x1f ;  /* 0x08801f0004077f89 */ /* 0x000ea40000040000 */
[----:B--2---:R-:W-:-:S05]  /*07e0*/  @P2 FADD R7, R4, R7 ;  /* 0x0000000704072221 */ /* 0x004fca0000000000 */
[----:B0-----:R-:W0:Y:S02]  /*07f0*/  SHFL.DOWN P2, R6, R7, 0x8, 0x1f ;  /* 0x09001f0007067f89 */ /* 0x001e240000040000 */
[----:B0-----:R-:W-:-:S05]  /*0800*/  @P2 FADD R6, R7, R6 ;  /* 0x0000000607062221 */ /* 0x001fca0000000000 */
[----:B------:R-:W0:Y:S02]  /*0810*/  SHFL.DOWN P2, R14, R6, 0x10, 0x1f ;  /* 0x0a001f00060e7f89 */ /* 0x000e240000040000 */
[----:B0-----:R-:W-:-:S05]  /*0820*/  @P2 FADD R14, R6, R14 ;  /* 0x0000000e060e2221 */ /* 0x001fca0000000000 */
[----:B------:R0:W-:Y:S01]  /*0830*/  @!P1 STS [R15+0x8], R14 ;  /* 0x0000080e0f009388 */ /* 0x0001e20000000800 */
[----:B------:R-:W-:Y:S06]  /*0840*/  BAR.SYNC.DEFER_BLOCKING 0x0 ;  /* 0x0000000000007b1d */ /* 0x000fec0000010000 */
[----:B------:R-:W-:Y:S05]  /*0850*/  @P0 BRA `(.L_x_167) ;  /* 0x0000000000480947 */ /* 0x000fea0003800000 */
[----:B01----:R-:W0:Y:S01]  /*0860*/  LDS R15, [R11+0xc] ;  /* 0x00000c000b0f7984 */ /* 0x003e220000000800 */
[----:B------:R-:W1:Y:S01]  /*0870*/  LDC.64 R16, c[0x0][0x3b0] ;  /* 0x0000ec00ff107b82 */ /* 0x000e620000000a00 */
[----:B------:R-:W2:Y:S02]  /*0880*/  LDCU UR6, c[0x0][0x3a4] ;  /* 0x00007480ff0677ac */ /* 0x000ea40008000800 */
[----:B------:R-:W3:Y:S04]  /*0890*/  LDS.128 R4, [R11+0x10] ;  /* 0x000010000b047984 */ /* 0x000ee80000000c00 */
[----:B------:R-:W4:Y:S01]  /*08a0*/  LDS.64 R12, [R11+0x20] ;  /* 0x000020000b0c7984 */ /* 0x000f220000000a00 */
[----:B0-----:R-:W-:Y:S02]  /*08b0*/  FADD R21, R14, R15 ;  /* 0x0000000f0e157221 */ /* 0x001fe40000000000 */
[----:B------:R-:W0:Y:S02]  /*08c0*/  LDC.64 R14, c[0x0][0x3b8] ;  /* 0x0000ee00ff0e7b82 */ /* 0x000e240000000a00 */
[----:B---3--:R-:W-:-:S04]  /*08d0*/  FADD R4, R21, R4 ;  /* 0x0000000415047221 */ /* 0x008fc80000000000 */
[----:B------:R-:W-:-:S04]  /*08e0*/  FADD R5, R4, R5 ;  /* 0x0000000504057221 */ /* 0x000fc80000000000 */
[----:B------:R-:W-:Y:S01]  /*08f0*/  FADD R6, R5, R6 ;  /* 0x0000000605067221 */ /* 0x000fe20000000000 */
[----:B--2---:R-:W-:-:S03]  /*0900*/  IMAD R5, R3, UR6, R2 ;  /* 0x0000000603057c24 */ /* 0x004fc6000f8e0202 */
[----:B------:R-:W-:Y:S01]  /*0910*/  FADD R7, R6, R7 ;  /* 0x0000000706077221 */ /* 0x000fe20000000000 */
[----:B-1----:R-:W-:-:S04]  /*0920*/  IMAD.WIDE.U32 R16, R5, 0x4, R16 ;  /* 0x0000000405107825 */ /* 0x002fc800078e0010 */
[----:B----4-:R-:W-:Y:S01]  /*0930*/  FADD R12, R7, R12 ;  /* 0x0000000c070c7221 */ /* 0x010fe20000000000 */
[----:B------:R2:W-:Y:S03]  /*0940*/  STG.E desc[UR8][R16.64], R10 ;  /* 0x0000000a10007986 */ /* 0x0005e6000c101908 */
[----:B------:R-:W-:Y:S01]  /*0950*/  FADD R13, R12, R13 ;  /* 0x0000000d0c0d7221 */ /* 0x000fe20000000000 */
[----:B0-----:R-:W-:-:S05]  /*0960*/  IMAD.WIDE.U32 R14, R5, 0x4, R14 ;  /* 0x00000004050e7825 */ /* 0x001fca00078e000e */
[----:B------:R2:W-:Y:S02]  /*0970*/  STG.E desc[UR8][R14.64], R13 ;  /* 0x0000000d0e007986 */ /* 0x0005e4000c101908 */
.L_x_167:
[----:B------:R-:W-:Y:S05]  /*0980*/  BSYNC.RECONVERGENT B0 ;  /* 0x0000000000007941 */ /* 0x000fea0003800200 */
.L_x_166:
[----:B------:R-:W3:Y:S01]  /*0990*/  LDCU UR6, c[0x0][0x3a4] ;  /* 0x00007480ff0677ac */ /* 0x000ee20008000800 */
[----:B------:R-:W-:-:S04]  /*09a0*/  IADD3 R2, PT, PT, R9, R2, RZ ;  /* 0x0000000209027210 */ /* 0x000fc80007ffe0ff */
[----:B---3--:R-:W-:-:S13]  /*09b0*/  ISETP.GE.AND P0, PT, R2, UR6, PT ;  /* 0x0000000602007c0c */ /* 0x008fda000bf06270 */
[----:B------:R-:W-:Y:S05]  /*09c0*/  @!P0 BRA `(.L_x_168) ;  /* 0xfffffff400f08947 */ /* 0x000fea000383ffff */
[----:B------:R-:W-:Y:S05]  /*09d0*/  EXIT ;  /* 0x000000000000794d */ /* 0x000fea0003800000 */
.L_x_159:
[----:B------:R-:W0:Y:S01]  /*09e0*/  S2R R5, SR_TID.Y ;  /* 0x0000000000057919 */ /* 0x000e220000002200 */
[----:B------:R-:W1:Y:S01]  /*09f0*/  LDC R22, c[0x0][0x360] ;  /* 0x0000d800ff167b82 */ /* 0x000e620000000800 */
[----:B------:R-:W2:Y:S01]  /*0a00*/  LDCU UR4, c[0x0][0x3a8] ;  /* 0x00007500ff0477ac */ /* 0x000ea20008000800 */
[----:B------:R-:W1:Y:S01]  /*0a10*/  S2R R3, SR_TID.X ;  /* 0x0000000000037919 */ /* 0x000e620000002100 */
[----:B------:R-:W2:Y:S05]  /*0a20*/  LDCU.64 UR6, c[0x0][0x3a0] ;  /* 0x00007400ff0677ac */ /* 0x000eaa0008000a00 */
[----:B------:R-:W0:Y:S08]  /*0a30*/  S2UR UR10, SR_CTAID.Y ;  /* 0x00000000000a79c3 */ /* 0x000e300000002600 */
[----:B------:R-:W0:Y:S01]  /*0a40*/  LDC R20, c[0x0][0x364] ;  /* 0x0000d900ff147b82 */ /* 0x000e220000000800 */
[----:B--2---:R-:W-:-:S07]  /*0a50*/  UIMAD UR4, UR4, UR6, URZ ;  /* 0x00000006040472a4 */ /* 0x004fce000f8e02ff */
[----:B------:R-:W1:Y:S01]  /*0a60*/  S2UR UR5, SR_CTAID.X ;  /* 0x00000000000579c3 */ /* 0x000e620000002500 */
[----:B0-----:R-:W-:-:S05]  /*0a70*/  IMAD R0, R20, UR10, R5 ;  /* 0x0000000a14007c24 */ /* 0x001fca000f8e0205 */
[----:B------:R-:W-:Y:S01]  /*0a80*/  ISETP.GE.AND P0, PT, R0, UR4, PT ;  /* 0x0000000400007c0c */ /* 0x000fe2000bf06270 */
[----:B-1----:R-:W-:-:S05]  /*0a90*/  IMAD R18, R22, UR5, R3 ;  /* 0x0000000516127c24 */ /* 0x002fca000f8e0203 */
[----:B------:R-:W-:-:S13]  /*0aa0*/  ISETP.GE.OR P0, PT, R18, UR7, P0 ;  /* 0x0000000712007c0c */ /* 0x000fda0008706670 */
[----:B------:R-:W-:Y:S05]  /*0ab0*/  @P0 EXIT ;  /* 0x000000000000094d */ /* 0x000fea0003800000 */
[----:B------:R-:W0:Y:S01]  /*0ac0*/  LDCU UR5, c[0x0][0x374] ;  /* 0x00006e80ff0577ac */ /* 0x000e220008000800 */
[----:B------:R-:W-:Y:S01]  /*0ad0*/  MOV R19, R18 ;  /* 0x0000001200137202 */ /* 0x000fe20000000f00 */
[----:B------:R-:W1:Y:S01]  /*0ae0*/  LDCU UR6, c[0x0][0x370] ;  /* 0x00006e00ff0677ac */ /* 0x000e620008000800 */
[----:B0-----:R-:W-:Y:S02]  /*0af0*/  IMAD R20, R20, UR5, RZ ;  /* 0x0000000514147c24 */ /* 0x001fe4000f8e02ff */
[----:B-1----:R-:W-:-:S07]  /*0b00*/  IMAD R22, R22, UR6, RZ ;  /* 0x0000000616167c24 */ /* 0x002fce000f8e02ff */
.L_x_171:
[----:B0-----:R-:W0:Y:S01]  /*0b10*/  LDC R26, c[0x0][0x3a8] ;  /* 0x0000ea00ff1a7b82 */ /* 0x001e220000000800 */
[----:B------:R-:W-:Y:S01]  /*0b20*/  BSSY.RECONVERGENT B0, `(.L_x_169) ;  /* 0x0000034000007945 */ /* 0x000fe20003800200 */
[----:B------:R-:W-:Y:S01]  /*0b30*/  MOV R27, RZ ;  /* 0x000000ff001b7202 */ /* 0x000fe20000000f00 */
[----:B------:R-:W-:Y:S01]  /*0b40*/  IMAD.MOV.U32 R28, RZ, RZ, RZ ;  /* 0x000000ffff1c7224 */ /* 0x000fe200078e00ff */
[----:B------:R-:W-:-:S04]  /*0b50*/  MOV R29, R0 ;  /* 0x00000000001d7202 */ /* 0x000fc80000000f00 */
[----:B------:R-:W1:Y:S08]  /*0b60*/  LDC R23, c[0x0][0x3a8] ;  /* 0x0000ea00ff177b82 */ /* 0x000e700000000800 */
[----:B------:R-:W2:Y:S01]  /*0b70*/  LDC R25, c[0x0][0x3a4] ;  /* 0x0000e900ff197b82 */ /* 0x000ea20000000800 */
[----:B0-----:R-:W-:-:S07]  /*0b80*/  IABS R21, R26 ;  /* 0x0000001a00157213 */ /* 0x001fce0000000000 */
[----:B------:R-:W0:Y:S01]  /*0b90*/  LDC.64 R2, c[0x0][0x380] ;  /* 0x0000e000ff027b82 */ /* 0x000e220000000a00 */
[----:B------:R-:W-:Y:S01]  /*0ba0*/  ISETP.NE.AND P0, PT, R26, RZ, PT ;  /* 0x000000ff1a00720c */ /* 0x000fe20003f05270 */
[----:B------:R-:W3:Y:S01]  /*0bb0*/  I2F.RP R12, R21 ;  /* 0x00000015000c7306 */ /* 0x000ee20000209400 */
[----:B------:R-:W-:-:S05]  /*0bc0*/  LOP3.LUT R26, RZ, R26, RZ, 0x33, !PT ;  /* 0x0000001aff1a7212 */ /* 0x000fca00078e33ff */
[----:B------:R-:W4:Y:S08]  /*0bd0*/  LDC.64 R4, c[0x0][0x388] ;  /* 0x0000e200ff047b82 */ /* 0x000f300000000a00 */
[----:B------:R-:W0:Y:S01]  /*0be0*/  LDC.64 R6, c[0x0][0x390] ;  /* 0x0000e400ff067b82 */ /* 0x000e220000000a00 */
[----:B---3--:R-:W3:Y:S07]  /*0bf0*/  MUFU.RCP R12, R12 ;  /* 0x0000000c000c7308 */ /* 0x008eee0000001000 */
[----:B------:R-:W0:Y:S01]  /*0c00*/  LDC.64 R8, c[0x0][0x398] ;  /* 0x0000e600ff087b82 */ /* 0x000e220000000a00 */
[----:B---3--:R-:W-:-:S04]  /*0c10*/  IADD3 R10, PT, PT, R12, 0xffffffe, RZ ;  /* 0x0ffffffe0c0a7810 */ /* 0x008fc80007ffe0ff */
[----:B------:R3:W5:Y:S02]  /*0c20*/  F2I.FTZ.U32.TRUNC.NTZ R11, R10 ;  /* 0x0000000a000b7305 */ /* 0x000764000021f000 */
[----:B---3--:R-:W-:Y:S01]  /*0c30*/  HFMA2 R10, -RZ, RZ, 0, 0 ;  /* 0x00000000ff0a7431 */ /* 0x008fe200000001ff */
[----:B-----5:R-:W-:-:S05]  /*0c40*/  IADD3 R14, PT, PT, RZ, -R11, RZ ;  /* 0x8000000bff0e7210 */ /* 0x020fca0007ffe0ff */
[----:B------:R-:W-:-:S04]  /*0c50*/  IMAD R13, R14, R21, RZ ;  /* 0x000000150e0d7224 */ /* 0x000fc800078e02ff */
[----:B-12-4-:R-:W-:-:S07]  /*0c60*/  IMAD.HI.U32 R24, R11, R13, R10 ;  /* 0x0000000d0b187227 */ /* 0x016fce00078e000a */
.L_x_170:
[----:B------:R-:W-:Y:S02]  /*0c70*/  IABS R11, R29 ;  /* 0x0000001d000b7213 */ /* 0x000fe40000000000 */
[----:B------:R-:W-:-:S03]  /*0c80*/  IABS R13, R23 ;  /* 0x00000017000d7213 */ /* 0x000fc60000000000 */
[----:B------:R-:W-:-:S05]  /*0c90*/  IMAD.HI.U32 R10, R24, R11, RZ ;  /* 0x0000000b180a7227 */ /* 0x000fca00078e00ff */
[----:B------:R-:W-:-:S05]  /*0ca0*/  IADD3 R12, PT, PT, -R10, RZ, RZ ;  /* 0x000000ff0a0c7210 */ /* 0x000fca0007ffe1ff */
[----:B------:R-:W-:Y:S01]  /*0cb0*/  IMAD R12, R13, R12, R11 ;  /* 0x0000000c0d0c7224 */ /* 0x000fe200078e020b */
[----:B------:R-:W-:-:S04]  /*0cc0*/  LOP3.LUT R11, R29, R23, RZ, 0x3c, !PT ;  /* 0x000000171d0b7212 */ /* 0x000fc800078e3cff */
[----:B------:R-:W-:Y:S02]  /*0cd0*/  ISETP.GT.U32.AND P2, PT, R21, R12, PT ;  /* 0x0000000c1500720c */ /* 0x000fe40003f44070 */
[----:B------:R-:W-:-:S11]  /*0ce0*/  ISETP.GE.AND P3, PT, R11, RZ, PT ;  /* 0x000000ff0b00720c */ /* 0x000fd60003f66270 */
[----:B------:R-:W-:Y:S01]  /*0cf0*/  @!P2 IADD3 R12, PT, PT, R12, -R13, RZ ;  /* 0x8000000d0c0ca210 */ /* 0x000fe20007ffe0ff */
[----:B------:R-:W-:Y:S01]  /*0d00*/  IMAD R13, R29, R25, R18 ;  /* 0x000000191d0d7224 */ /* 0x000fe200078e0212 */
[----:B------:R-:W-:Y:S02]  /*0d10*/  @!P2 IADD3 R10, PT, PT, R10, 0x1, RZ ;  /* 0x000000010a0aa810 */ /* 0x000fe40007ffe0ff */
[----:B------:R-:W-:-:S13]  /*0d20*/  ISETP.GE.U32.AND P1, PT, R12, R21, PT ;  /* 0x000000150c00720c */ /* 0x000fda0003f26070 */
[----:B------:R-:W-:-:S04]  /*0d30*/  @P1 IADD3 R10, PT, PT, R10, 0x1, RZ ;  /* 0x000000010a0a1810 */ /* 0x000fc80007ffe0ff */
[----:B------:R-:W-:-:S04]  /*0d40*/  @!P3 IADD3 R10, PT, PT, -R10, RZ, RZ ;  /* 0x000000ff0a0ab210 */ /* 0x000fc80007ffe1ff */
[----:B------:R-:W-:Y:S01]  /*0d50*/  SEL R17, R26, R10, !P0 ;  /* 0x0000000a1a117207 */ /* 0x000fe20004000000 */
[----:B------:R-:W-:-:S04]  /*0d60*/  IMAD.WIDE R10, R13, 0x4, R4 ;  /* 0x000000040d0a7825 */ /* 0x000fc800078e0204 */
[----:B------:R-:W-:Y:S02]  /*0d70*/  IMAD R17, R17, R25, R18 ;  /* 0x0000001911117224 */ /* 0x000fe400078e0212 */
[----:B0-----:R-:W-:Y:S01]  /*0d80*/  IMAD.WIDE R12, R13, 0x4, R2 ;  /* 0x000000040d0c7825 */ /* 0x001fe200078e0202 */
[----:B------:R-:W2:Y:S03]  /*0d90*/  LDG.E.CONSTANT R11, desc[UR8][R10.64] ;  /* 0x000000080a0b7981 */ /* 0x000ea6000c1e9900 */
[C---:B------:R-:W-:Y:S02]  /*0da0*/  IMAD.WIDE R14, R17.reuse, 0x4, R6 ;  /* 0x00000004110e7825 */ /* 0x040fe400078e0206 */
[----:B------:R-:W3:Y:S02]  /*0db0*/  LDG.E.CONSTANT R12, desc[UR8][R12.64] ;  /* 0x000000080c0c7981 */ /* 0x000ee4000c1e9900 */
[----:B------:R-:W-:-:S02]  /*0dc0*/  IMAD.WIDE R16, R17, 0x4, R8 ;  /* 0x0000000411107825 */ /* 0x000fc400078e0208 */
[----:B------:R-:W3:Y:S04]  /*0dd0*/  LDG.E.CONSTANT R15, desc[UR8][R14.64] ;  /* 0x000000080e0f7981 */ /* 0x000ee8000c1e9900 */
[----:B------:R-:W4:Y:S01]  /*0de0*/  LDG.E.CONSTANT R16, desc[UR8][R16.64] ;  /* 0x0000000810107981 */ /* 0x000f22000c1e9900 */
[----:B------:R-:W-:-:S04]  /*0df0*/  IADD3 R29, PT, PT, R20, R29, RZ ;  /* 0x0000001d141d7210 */ /* 0x000fc80007ffe0ff */
[----:B------:R-:W-:Y:S01]  /*0e00*/  ISETP.GE.AND P1, PT, R29, UR4, PT ;  /* 0x000000041d007c0c */ /* 0x000fe2000bf26270 */
[----:B--2---:R-:W-:Y:S01]  /*0e10*/  FADD R28, R11, R28 ;  /* 0x0000001c0b1c7221 */ /* 0x004fe20000000000 */
[----:B---3--:R-:W-:-:S04]  /*0e20*/  FADD R12, R12, -R15 ;  /* 0x8000000f0c0c7221 */ /* 0x008fc80000000000 */
[----:B------:R-:W-:-:S04]  /*0e30*/  FMUL R12, R11, R12 ;  /* 0x0000000c0b0c7220 */ /* 0x000fc80000400000 */
[----:B----4-:R-:W-:-:S03]  /*0e40*/  FFMA R27, R12, R16, R27 ;  /* 0x000000100c1b7223 */ /* 0x010fc6000000001b */
[----:B------:R-:W-:Y:S05]  /*0e50*/  @!P1 BRA `(.L_x_170) ;  /* 0xfffffffc00849947 */ /* 0x000fea000383ffff */
[----:B------:R-:W-:Y:S05]  /*0e60*/  BSYNC.RECONVERGENT B0 ;  /* 0x0000000000007941 */ /* 0x000fea0003800200 */
.L_x_169:
[----:B------:R-:W0:Y:S01]  /*0e70*/  LDC.64 R2, c[0x0][0x3b0] ;  /* 0x0000ec00ff027b82 */ /* 0x000e220000000a00 */
[----:B------:R-:W-:Y:S01]  /*0e80*/  IMAD R7, R0, R25, R19 ;  /* 0x0000001900077224 */ /* 0x000fe200078e0213 */
[----:B------:R-:W-:-:S04]  /*0e90*/  IADD3 R19, PT, PT, R22, R19, RZ ;  /* 0x0000001316137210 */ /* 0x000fc80007ffe0ff */
[----:B------:R-:W-:Y:S02]  /*0ea0*/  ISETP.GE.AND P0, PT, R19, R25, PT ;  /* 0x000000191300720c */ /* 0x000fe40003f06270 */
[----:B------:R-:W1:Y:S01]  /*0eb0*/  LDC.64 R4, c[0x0][0x3b8] ;  /* 0x0000ee00ff047b82 */ /* 0x000e620000000a00 */
[----:B0-----:R-:W-:-:S05]  /*0ec0*/  IMAD.WIDE R2, R7, 0x4, R2 ;  /* 0x0000000407027825 */ /* 0x001fca00078e0202 */
[----:B------:R0:W-:Y:S01]  /*0ed0*/  STG.E desc[UR8][R2.64], R28 ;  /* 0x0000001c02007986 */ /* 0x0001e2000c101908 */
[----:B-1----:R-:W-:-:S05]  /*0ee0*/  IMAD.WIDE R4, R7, 0x4, R4 ;  /* 0x0000000407047825 */ /* 0x002fca00078e0204 */
[----:B------:R0:W-:Y:S01]  /*0ef0*/  STG.E desc[UR8][R4.64], R27 ;  /* 0x0000001b04007986 */ /* 0x0001e2000c101908 */
[----:B------:R-:W-:Y:S05]  /*0f00*/  @!P0 BRA `(.L_x_171) ;  /* 0xfffffffc00008947 */ /* 0x000fea000383ffff */
[----:B------:R-:W-:Y:S05]  /*0f10*/  EXIT ;  /* 0x000000000000794d */ /* 0x000fea0003800000 */
.L_x_163:
[----:B------:R-:W-:Y:S02]  /*0f20*/  HFMA2 R14, -RZ, RZ, 0, 5.9604644775390625e-08 ;  /* 0x00000001ff0e7431 */ /* 0x000fe400000001ff */
[----:B------:R-:W-:Y:S01]  /*0f30*/  IMAD.MOV.U32 R13, RZ, RZ, R28 ;  /* 0x000000ffff0d7224 */ /* 0x000fe200078e001c */
[----:B------:R-:W-:Y:S02]  /*0f40*/  MOV R17, 0x1f ;  /* 0x0000001f00117802 */ /* 0x000fe40000000f00 */
[----:B------:R-:W-:-:S07]  /*0f50*/  MOV R12, 0xffffffff ;  /* 0xffffffff000c7802 */ /* 0x000fce0000000f00 */
[----:B------:R-:W-:Y:S05]  /*0f60*/  WARPSYNC.COLLECTIVE R12, `(.L_x_172) ;  /* 0x000000000c087348 */ /* 0x000fea0003c00000 */
[----:B------:R0:W1:Y:S02]  /*0f70*/  SHFL.DOWN P0, R10, R13, R14, R17 ;  /* 0x0800000e0d0a7389 */ /* 0x0000640000000011 */
[----:B01----:R-:W-:Y:S05]  /*0f80*/  ENDCOLLECTIVE ;  /* 0x000000000000791b */ /* 0x003fea0003800000 */
.L_x_172:
[----:B------:R-:W-:Y:S01]  /*0f90*/  HFMA2 R14, -RZ, RZ, 0, 1.1920928955078125e-07 ;  /* 0x00000002ff0e7431 */ /* 0x000fe200000001ff */
[----:B------:R-:W-:-:S05]  /*0fa0*/  MOV R5, R10 ;  /* 0x0000000a00057202 */ /* 0x000fca0000000f00 */
[----:B------:R-:W-:-:S05]  /*0fb0*/  @P0 FADD R5, R5, R28 ;  /* 0x0000001c05050221 */ /* 0x000fca0000000000 */
[----:B------:R-:W-:-:S07]  /*0fc0*/  MOV R13, R5 ;  /* 0x00000005000d7202 */ /* 0x000fce0000000f00 */
[----:B------:R-:W-:Y:S05]  /*0fd0*/  WARPSYNC.COLLECTIVE R12, `(.L_x_173) ;  /* 0x000000000c087348 */ /* 0x000fea0003c00000 */
[----:B------:R0:W1:Y:S02]  /*0fe0*/  SHFL.DOWN P0, R10, R13, R14, R17 ;  /* 0x0800000e0d0a7389 */ /* 0x0000640000000011 */
[----:B01----:R-:W-:Y:S05]  /*0ff0*/  ENDCOLLECTIVE ;  /* 0x000000000000791b */ /* 0x003fea0003800000 */
.L_x_173:
[----:B------:R-:W-:Y:S01]  /*1000*/  HFMA2 R14, -RZ, RZ, 0, 2.384185791015625e-07 ;  /* 0x00000004ff0e7431 */ /* 0x000fe200000001ff */
[----:B------:R-:W-:-:S05]  /*1010*/  MOV R4, R10 ;  /* 0x0000000a00047202 */ /* 0x000fca0000000f00 */
[----:B------:R-:W-:-:S04]  /*1020*/  @P0 FADD R4, R5, R4 ;  /* 0x0000000405040221 */ /* 0x000fc80000000000 */
[----:B------:R-:W-:-:S07]  /*1030*/  IMAD.MOV.U32 R13, RZ, RZ, R4 ;  /* 0x000000ffff0d7224 */ /* 0x000fce00078e0004 */
[----:B------:R-:W-:Y:S05]  /*1040*/  WARPSYNC.COLLECTIVE R12, `(.L_x_174) ;  /* 0x000000000c087348 */ /* 0x000fea0003c00000 */
[----:B------:R0:W1:Y:S02]  /*1050*/  SHFL.DOWN P0, R10, R13, R14, R17 ;  /* 0x0800000e0d0a7389 */ /* 0x0000640000000011 */
[----:B01----:R-:W-:Y:S05]  /*1060*/  ENDCOLLECTIVE ;  /* 0x000000000000791b */ /* 0x003fea0003800000 */
.L_x_174:
[----:B------:R-:W-:Y:S01]  /*1070*/  HFMA2 R14, -RZ, RZ, 0, 4.76837158203125e-07 ;  /* 0x00000008ff0e7431 */ /* 0x000fe200000001ff */
[----:B------:R-:W-:-:S05]  /*1080*/  MOV R7, R10 ;  /* 0x0000000a00077202 */ /* 0x000fca0000000f00 */
[----:B------:R-:W-:-:S05]  /*1090*/  @P0 FADD R7, R4, R7 ;  /* 0x0000000704070221 */ /* 0x000fca0000000000 */
[----:B------:R-:W-:-:S07]  /*10a0*/  MOV R13, R7 ;  /* 0x00000007000d7202 */ /* 0x000fce0000000f00 */
[----:B------:R-:W-:Y:S05]  /*10b0*/  WARPSYNC.COLLECTIVE R12, `(.L_x_175) ;  /* 0x000000000c087348 */ /* 0x000fea0003c00000 */
[----:B------:R0:W1:Y:S02]  /*10c0*/  SHFL.DOWN P0, R10, R13, R14, R17 ;  /* 0x0800000e0d0a7389 */ /* 0x0000640000000011 */
[----:B01----:R-:W-:Y:S05]  /*10d0*/  ENDCOLLECTIVE ;  /* 0x000000000000791b */ /* 0x003fea0003800000 */
.L_x_175:
[----:B------:R-:W-:Y:S01]  /*10e0*/  HFMA2 R14, -RZ, RZ, 0, 9.5367431640625e-07 ;  /* 0x00000010ff0e7431 */ /* 0x000fe200000001ff */
[----:B------:R-:W-:-:S05]  /*10f0*/  MOV R6, R10 ;  /* 0x0000000a00067202 */ /* 0x000fca0000000f00 */
[----:B------:R-:W-:-:S05]  /*1100*/  @P0 FADD R6, R7, R6 ;  /* 0x0000000607060221 */ /* 0x000fca0000000000 */
[----:B------:R-:W-:-:S07]  /*1110*/  MOV R13, R6 ;  /* 0x00000006000d7202 */ /* 0x000fce0000000f00 */
[----:B------:R-:W-:Y:S05]  /*1120*/  WARPSYNC.COLLECTIVE R12, `(.L_x_176) ;  /* 0x000000000c087348 */ /* 0x000fea0003c00000 */
[----:B------:R0:W1:Y:S02]  /*1130*/  SHFL.DOWN P0, R10, R13, R14, R17 ;  /* 0x0800000e0d0a7389 */ /* 0x0000640000000011 */
[----:B01----:R-:W-:Y:S05]  /*1140*/  ENDCOLLECTIVE ;  /* 0x000000000000791b */ /* 0x003fea0003800000 */
.L_x_176:
[----:B------:R-:W-:Y:S05]  /*1150*/  BRA `(.L_x_177) ;  /* 0xfffffff400407947 */ /* 0x000fea000383ffff */
.L_x_178:
        /* <DEDUP_REMOVED lines=10> */
.L_x_421:


//--------------------- .text._Z18InstanceNormUpdateIf3YOpIffEEvPKT_iiPS2_T0_i --------------------------
	.section	.text._Z18InstanceNormUpdateIf3YOpIffEEvPKT_iiPS2_T0_i,"ax",@progbits
	.align	128
        .global         _Z18InstanceNormUpdateIf3YOpIffEEvPKT_iiPS2_T0_i
        .type           _Z18InstanceNormUpdateIf3YOpIffEEvPKT_iiPS2_T0_i,@function
        .size           _Z18InstanceNormUpdateIf3YOpIffEEvPKT_iiPS2_T0_i,(.L_x_422 - _Z18InstanceNormUpdateIf3YOpIffEEvPKT_iiPS2_T0_i)
        .other          _Z18InstanceNormUpdateIf3YOpIffEEvPKT_iiPS2_T0_i,@"STO_CUDA_ENTRY STV_DEFAULT"
_Z18InstanceNormUpdateIf3YOpIffEEvPKT_iiPS2_T0_i:
.text._Z18InstanceNormUpdateIf3YOpIffEEvPKT_iiPS2_T0_i:
        /* <DEDUP_REMOVED lines=8> */
[----:B------:R-:W0:Y:S01]  /*0080*/  LDCU UR5, c[0x0][0x3c0] ;  /* 0x00007800ff0577ac */ /* 0x000e220008000800 */
[----:B------:R-:W1:Y:S01]  /*0090*/  LDCU UR4, c[0x0][0x370] ;  /* 0x00006e00ff0477ac */ /* 0x000e620008000800 */
[----:B------:R-:W2:Y:S01]  /*00a0*/  LDCU.64 UR6, c[0x0][0x358] ;  /* 0x00006b00ff0677ac */ /* 0x000ea20008000a00 */
[----:B0-----:R-:W-:Y:S01]  /*00b0*/  UISETP.NE.AND UP0, UPT, UR5, URZ, UPT ;  /* 0x000000ff0500728c */ /* 0x001fe2000bf05270 */
[----:B-1----:R-:W-:-:S08]  /*00c0*/  IMAD R0, R0, UR4, RZ ;  /* 0x0000000400007c24 */ /* 0x002fd0000f8e02ff */
[----:B--2---:R-:W-:Y:S05]  /*00d0*/  BRA.U !UP0, `(.L_x_179) ;  /* 0x0000000508307547 */ /* 0x004fea000b800000 */
[----:B------:R-:W0:Y:S01]  /*00e0*/  LDC.64 R16, c[0x0][0x3b8] ;  /* 0x0000ee00ff107b82 */ /* 0x000e220000000a00 */
[----:B------:R-:W1:Y:S07]  /*00f0*/  LDCU UR4, c[0x0][0x388] ;  /* 0x00007100ff0477ac */ /* 0x000e6e0008000800 */
[----:B------:R-:W2:Y:S08]  /*0100*/  LDC R27, c[0x0][0x3b8] ;  /* 0x0000ee00ff1b7b82 */ /* 0x000eb00000000800 */
[----:B------:R-:W3:Y:S01]  /*0110*/  LDC R28, c[0x0][0x3bc] ;  /* 0x0000ef00ff1c7b82 */ /* 0x000ee20000000800 */
[----:B0-----:R-:W-:-:S07]  /*0120*/  IABS R26, R17 ;  /* 0x00000011001a7213 */ /* 0x001fce0000000000 */
[----:B------:R-:W0:Y:S01]  /*0130*/  LDC.64 R4, c[0x0][0x380] ;  /* 0x0000e000ff047b82 */ /* 0x000e220000000a00 */
[----:B------:R-:W-:Y:S01]  /*0140*/  ISETP.NE.AND P0, PT, R16, RZ, PT ;  /* 0x000000ff1000720c */ /* 0x000fe20003f05270 */
[----:B------:R-:W4:Y:S06]  /*0150*/  I2F.RP R2, R26 ;  /* 0x0000001a00027306 */ /* 0x000f2c0000209400 */
[----:B------:R-:W0:Y:S08]  /*0160*/  LDC.64 R6, c[0x0][0x3b0] ;  /* 0x0000ec00ff067b82 */ /* 0x000e300000000a00 */
[----:B------:R-:W0:Y:S01]  /*0170*/  LDC.64 R8, c[0x0][0x3a0] ;  /* 0x0000e800ff087b82 */ /* 0x000e220000000a00 */
[----:B----4-:R-:W4:Y:S07]  /*0180*/  MUFU.RCP R2, R2 ;  /* 0x0000000200027308 */ /* 0x010f2e0000001000 */
[----:B------:R-:W0:Y:S08]  /*0190*/  LDC.64 R10, c[0x0][0x3a8] ;  /* 0x0000ea00ff0a7b82 */ /* 0x000e300000000a00 */
[----:B------:R-:W0:Y:S01]  /*01a0*/  LDC.64 R12, c[0x0][0x390] ;  /* 0x0000e400ff0c7b82 */ /* 0x000e220000000a00 */
[----:B----4-:R-:W-:-:S02]  /*01b0*/  IADD3 R18, PT, PT, R2, 0xffffffe, RZ ;  /* 0x0ffffffe02127810 */ /* 0x010fc40007ffe0ff */
[----:B------:R-:W-:Y:S02]  /*01c0*/  LOP3.LUT R2, RZ, R16, RZ, 0x33, !PT ;  /* 0x00000010ff027212 */ /* 0x000fe400078e33ff */
[----:B------:R4:W5:Y:S03]  /*01d0*/  F2I.FTZ.U32.TRUNC.NTZ R19, R18 ;  /* 0x0000001200137305 */ /* 0x000966000021f000 */
[----:B------:R-:W0:Y:S01]  /*01e0*/  LDC.64 R14, c[0x0][0x398] ;  /* 0x0000e600ff0e7b82 */ /* 0x000e220000000a00 */
[----:B----4-:R-:W-:Y:S01]  /*01f0*/  IMAD.MOV.U32 R18, RZ, RZ, RZ ;  /* 0x000000ffff127224 */ /* 0x010fe200078e00ff */
[----:B-----5:R-:W-:-:S05]  /*0200*/  IADD3 R29, PT, PT, RZ, -R19, RZ ;  /* 0x80000013ff1d7210 */ /* 0x020fca0007ffe0ff */
[----:B------:R-:W-:-:S04]  /*0210*/  IMAD R29, R29, R26, RZ ;  /* 0x0000001a1d1d7224 */ /* 0x000fc800078e02ff */
[----:B-123--:R-:W-:-:S07]  /*0220*/  IMAD.HI.U32 R29, R19, R29, R18 ;  /* 0x0000001d131d7227 */ /* 0x00efce00078e0012 */
.L_x_180:
[----:B------:R-:W-:Y:S02]  /*0230*/  IABS R18, R27 ;  /* 0x0000001b00127213 */ /* 0x000fe40000000000 */
[----:B------:R-:W-:Y:S02]  /*0240*/  IABS R16, R3 ;  /* 0x0000000300107213 */ /* 0x000fe40000000000 */
[----:B------:R-:W1:Y:S01]  /*0250*/  I2F.RP R20, R18 ;  /* 0x0000001200147306 */ /* 0x000e620000209400 */
[----:B------:R-:W-:Y:S02]  /*0260*/  IABS R22, R28 ;  /* 0x0000001c00167213 */ /* 0x000fe40000000000 */
[----:B------:R-:W-:-:S05]  /*0270*/  IMAD.HI.U32 R21, R29, R16, RZ ;  /* 0x000000101d157227 */ /* 0x000fca00078e00ff */
[----:B------:R-:W-:-:S05]  /*0280*/  IADD3 R19, PT, PT, -R21, RZ, RZ ;  /* 0x000000ff15137210 */ /* 0x000fca0007ffe1ff */
[----:B------:R-:W-:Y:S01]  /*0290*/  IMAD R19, R22, R19, R16 ;  /* 0x0000001316137224 */ /* 0x000fe200078e0210 */
[----:B------:R-:W-:Y:S01]  /*02a0*/  LOP3.LUT R16, R3, R28, RZ, 0x3c, !PT ;  /* 0x0000001c03107212 */ /* 0x000fe200078e3cff */
[----:B-1----:R-:W1:Y:S03]  /*02b0*/  MUFU.RCP R20, R20 ;  /* 0x0000001400147308 */ /* 0x002e660000001000 */
[----:B------:R-:W-:Y:S02]  /*02c0*/  ISETP.GT.U32.AND P2, PT, R26, R19, PT ;  /* 0x000000131a00720c */ /* 0x000fe40003f44070 */
[----:B------:R-:W-:Y:S01]  /*02d0*/  ISETP.GE.AND P3, PT, R16, RZ, PT ;  /* 0x000000ff1000720c */ /* 0x000fe20003f66270 */
[----:B------:R-:W-:-:S10]  /*02e0*/  IMAD.MOV.U32 R16, RZ, RZ, RZ ;  /* 0x000000ffff107224 */ /* 0x000fd400078e00ff */
[----:B------:R-:W-:Y:S01]  /*02f0*/  @!P2 IADD3 R19, PT, PT, R19, -R22, RZ ;  /* 0x800000161313a210 */ /* 0x000fe20007ffe0ff */
[----:B-1----:R-:W-:Y:S02]  /*0300*/  VIADD R17, R20, 0xffffffe ;  /* 0x0ffffffe14117836 */ /* 0x002fe40000000000 */
[----:B------:R-:W-:Y:S01]  /*0310*/  @!P2 VIADD R21, R21, 0x1 ;  /* 0x000000011515a836 */ /* 0x000fe20000000000 */
[----:B------:R-:W-:Y:S02]  /*0320*/  ISETP.GE.U32.AND P1, PT, R19, R26, PT ;  /* 0x0000001a1300720c */ /* 0x000fe40003f26070 */
[----:B------:R-:W-:Y:S01]  /*0330*/  ISETP.NE.AND P2, PT, R28, RZ, PT ;  /* 0x000000ff1c00720c */ /* 0x000fe20003f45270 */
[----:B------:R-:W1:Y:S10]  /*0340*/  F2I.FTZ.U32.TRUNC.NTZ R17, R17 ;  /* 0x0000001100117305 */ /* 0x000e74000021f000 */
[----:B------:R-:W-:-:S04]  /*0350*/  @P1 IADD3 R21, PT, PT, R21, 0x1, RZ ;  /* 0x0000000115151810 */ /* 0x000fc80007ffe0ff */
[----:B------:R-:W-:Y:S01]  /*0360*/  @!P3 IADD3 R21, PT, PT, -R21, RZ, RZ ;  /* 0x000000ff1515b210 */ /* 0x000fe20007ffe1ff */
[----:B-1----:R-:W-:Y:S01]  /*0370*/  IMAD.MOV R19, RZ, RZ, -R17 ;  /* 0x000000ffff137224 */ /* 0x002fe200078e0a11 */
[----:B------:R-:W-:-:S03]  /*0380*/  @!P2 LOP3.LUT R21, RZ, R28, RZ, 0x33, !PT ;  /* 0x0000001cff15a212 */ /* 0x000fc600078e33ff */
[----:B------:R-:W-:Y:S01]  /*0390*/  IMAD R19, R19, R18, RZ ;  /* 0x0000001213137224 */ /* 0x000fe200078e02ff */
[----:B------:R-:W-:-:S03]  /*03a0*/  ISETP.GE.AND P2, PT, R21, RZ, PT ;  /* 0x000000ff1500720c */ /* 0x000fc60003f46270 */
[----:B------:R-:W-:Y:S01]  /*03b0*/  IMAD.HI.U32 R16, R17, R19, R16 ;  /* 0x0000001311107227 */ /* 0x000fe200078e0010 */
[----:B------:R-:W-:-:S05]  /*03c0*/  IABS R17, R21 ;  /* 0x0000001500117213 */ /* 0x000fca0000000000 */
[----:B------:R-:W-:-:S05]  /*03d0*/  IMAD.HI.U32 R16, R16, R17, RZ ;  /* 0x0000001110107227 */ /* 0x000fca00078e00ff */
[----:B------:R-:W-:-:S05]  /*03e0*/  IADD3 R16, PT, PT, -R16, RZ, RZ ;  /* 0x000000ff10107210 */ /* 0x000fca0007ffe1ff */
[----:B------:R-:W-:-:S05]  /*03f0*/  IMAD R17, R18, R16, R17 ;  /* 0x0000001012117224 */ /* 0x000fca00078e0211 */
[----:B------:R-:W-:-:S13]  /*0400*/  ISETP.GT.U32.AND P1, PT, R18, R17, PT ;  /* 0x000000111200720c */ /* 0x000fda0003f24070 */
[----:B------:R-:W-:-:S05]  /*0410*/  @!P1 IMAD.IADD R17, R17, 0x1, -R18 ;  /* 0x0000000111119824 */ /* 0x000fca00078e0a12 */
[----:B------:R-:W-:-:S13]  /*0420*/  ISETP.GT.U32.AND P1, PT, R18, R17, PT ;  /* 0x000000111200720c */ /* 0x000fda0003f24070 */
[----:B------:R-:W-:Y:S01]  /*0430*/  @!P1 IADD3 R17, PT, PT, R17, -R18, RZ ;  /* 0x8000001211119210 */ /* 0x000fe20007ffe0ff */
[----:B0-----:R-:W-:-:S04]  /*0440*/  IMAD.WIDE R18, R21, 0x4, R14 ;  /* 0x0000000415127825 */ /* 0x001fc800078e020e */
[----:B------:R-:W-:Y:S02]  /*0450*/  IMAD.MOV.U32 R25, RZ, RZ, R17 ;  /* 0x000000ffff197224 */ /* 0x000fe400078e0011 */
[----:B------:R-:W-:Y:S01]  /*0460*/  IMAD.WIDE R16, R3, 0x4, R4 ;  /* 0x0000000403107825 */ /* 0x000fe200078e0204 */
[----:B------:R-:W2:Y:S02]  /*0470*/  LDG.E R19, desc[UR6][R18.64] ;  /* 0x0000000612137981 */ /* 0x000ea4000c1e1900 */
[----:B------:R-:W-:Y:S01]  /*0480*/  @!P2 IADD3 R25, PT, PT, -R25, RZ, RZ ;  /* 0x000000ff1919a210 */ /* 0x000fe20007ffe1ff */
[----:B------:R-:W-:Y:S02]  /*0490*/  IMAD.WIDE R20, R21, 0x4, R8 ;  /* 0x0000000415147825 */ /* 0x000fe400078e0208 */
[----:B------:R-:W2:Y:S01]  /*04a0*/  LDG.E.CONSTANT R16, desc[UR6][R16.64] ;  /* 0x0000000610107981 */ /* 0x000ea2000c1e9900 */
[----:B------:R-:W-:-:S03]  /*04b0*/  SEL R25, R2, R25, !P0 ;  /* 0x0000001902197207 */ /* 0x000fc60004000000 */
[----:B------:R-:W3:Y:S02]  /*04c0*/  LDG.E R20, desc[UR6][R20.64] ;  /* 0x0000000614147981 */ /* 0x000ee4000c1e1900 */
[----:B------:R-:W-:-:S04]  /*04d0*/  IMAD.WIDE R22, R25, 0x4, R10 ;  /* 0x0000000419167825 */ /* 0x000fc800078e020a */
[----:B------:R-:W-:Y:S02]  /*04e0*/  IMAD.WIDE R24, R25, 0x4, R6 ;  /* 0x0000000419187825 */ /* 0x000fe400078e0206 */
[----:B------:R-:W4:Y:S04]  /*04f0*/  LDG.E R22, desc[UR6][R22.64] ;  /* 0x0000000616167981 */ /* 0x000f28000c1e1900 */
[----:B------:R-:W4:Y:S01]  /*0500*/  LDG.E R24, desc[UR6][R24.64] ;  /* 0x0000000618187981 */ /* 0x000f22000c1e1900 */
[----:B--2---:R-:W-:-:S04]  /*0510*/  FADD R19, R16, -R19 ;  /* 0x8000001310137221 */ /* 0x004fc80000000000 */
[----:B---3--:R-:W-:Y:S01]  /*0520*/  FMUL R19, R20, R19 ;  /* 0x0000001314137220 */ /* 0x008fe20000400000 */
[----:B------:R-:W-:-:S04]  /*0530*/  IMAD.WIDE R16, R3, 0x4, R12 ;  /* 0x0000000403107825 */ /* 0x000fc800078e020c */
[----:B------:R-:W-:Y:S02]  /*0540*/  IMAD.IADD R3, R0, 0x1, R3 ;  /* 0x0000000100037824 */ /* 0x000fe400078e0203 */
[----:B----4-:R-:W-:-:S05]  /*0550*/  FFMA R19, R19, R22, R24 ;  /* 0x0000001613137223 */ /* 0x010fca0000000018 */
[----:B------:R1:W-:Y:S01]  /*0560*/  STG.E desc[UR6][R16.64], R19 ;  /* 0x0000001310007986 */ /* 0x0003e2000c101906 */
[----:B------:R-:W-:-:S13]  /*0570*/  ISETP.GE.AND P1, PT, R3, UR4, PT ;  /* 0x0000000403007c0c */ /* 0x000fda000bf26270 */
[----:B-1----:R-:W-:Y:S05]  /*0580*/  @!P1 BRA `(.L_x_180) ;  /* 0xfffffffc00289947 */ /* 0x002fea000383ffff */
[----:B------:R-:W-:Y:S05]  /*0590*/  EXIT ;  /* 0x000000000000794d */ /* 0x000fea0003800000 */
.L_x_179:
[----:B------:R-:W0:Y:S01]  /*05a0*/  LDC.64 R16, c[0x0][0x3b8] ;  /* 0x0000ee00ff107b82 */ /* 0x000e220000000a00 */
[----:B------:R-:W1:Y:S07]  /*05b0*/  LDCU UR4, c[0x0][0x388] ;  /* 0x00007100ff0477ac */ /* 0x000e6e0008000800 */
[----:B------:R-:W2:Y:S08]  /*05c0*/  LDC R27, c[0x0][0x3b8] ;  /* 0x0000ee00ff1b7b82 */ /* 0x000eb00000000800 */
[----:B------:R-:W3:Y:S01]  /*05d0*/  LDC.64 R14, c[0x0][0x380] ;  /* 0x0000e000ff0e7b82 */ /* 0x000ee20000000a00 */
[----:B0-----:R-:W-:-:S07]  /*05e0*/  IABS R29, R16 ;  /* 0x00000010001d7213 */ /* 0x001fce0000000000 */
[----:B------:R-:W0:Y:S01]  /*05f0*/  LDC.64 R12, c[0x0][0x3b0] ;  /* 0x0000ec00ff0c7b82 */ /* 0x000e220000000a00 */
[----:B------:R-:W-:Y:S01]  /*0600*/  IMAD R28, R17, R16, RZ ;  /* 0x00000010111c7224 */ /* 0x000fe200078e02ff */
[----:B------:R-:W4:Y:S04]  /*0610*/  I2F.RP R2, R29 ;  /* 0x0000001d00027306 */ /* 0x000f280000209400 */
[----:B------:R-:W-:Y:S02]  /*0620*/  ISETP.NE.AND P0, PT, R28, RZ, PT ;  /* 0x000000ff1c00720c */ /* 0x000fe40003f05270 */
[----:B------:R-:W0:Y:S08]  /*0630*/  LDC.64 R10, c[0x0][0x3a0] ;  /* 0x0000e800ff0a7b82 */ /* 0x000e300000000a00 */
[----:B------:R-:W0:Y:S01]  /*0640*/  LDC.64 R8, c[0x0][0x3a8] ;  /* 0x0000ea00ff087b82 */ /* 0x000e220000000a00 */
[----:B----4-:R-:W4:Y:S07]  /*0650*/  MUFU.RCP R2, R2 ;  /* 0x0000000200027308 */ /* 0x010f2e0000001000 */
[----:B------:R-:W0:Y:S08]  /*0660*/  LDC.64 R6, c[0x0][0x390] ;  /* 0x0000e400ff067b82 */ /* 0x000e300000000a00 */
[----:B------:R-:W0:Y:S01]  /*0670*/  LDC.64 R4, c[0x0][0x398] ;  /* 0x0000e600ff047b82 */ /* 0x000e220000000a00 */
[----:B----4-:R-:W-:-:S04]  /*0680*/  IADD3 R18, PT, PT, R2, 0xffffffe, RZ ;  /* 0x0ffffffe02127810 */ /* 0x010fc80007ffe0ff */
[----:B------:R4:W5:Y:S02]  /*0690*/  F2I.FTZ.U32.TRUNC.NTZ R19, R18 ;  /* 0x0000001200137305 */ /* 0x000964000021f000 */
[----:B----4-:R-:W-:Y:S02]  /*06a0*/  HFMA2 R18, -RZ, RZ, 0, 0 ;  /* 0x00000000ff127431 */ /* 0x010fe400000001ff */
[----:B-----5:R-:W-:-:S04]  /*06b0*/  IMAD.MOV R2, RZ, RZ, -R19 ;  /* 0x000000ffff027224 */ /* 0x020fc800078e0a13 */
[----:B------:R-:W-:Y:S01]  /*06c0*/  IMAD R17, R2, R29, RZ ;  /* 0x0000001d02117224 */ /* 0x000fe200078e02ff */
[----:B------:R-:W-:-:S03]  /*06d0*/  LOP3.LUT R2, RZ, R28, RZ, 0x33, !PT ;  /* 0x0000001cff027212 */ /* 0x000fc600078e33ff */
[----:B-123--:R-:W-:-:S07]  /*06e0*/  IMAD.HI.U32 R26, R19, R17, R18 ;  /* 0x00000011131a7227 */ /* 0x00efce00078e0012 */
.L_x_181:
[----:B------:R-:W-:Y:S02]  /*06f0*/  IABS R18, R28 ;  /* 0x0000001c00127213 */ /* 0x000fe40000000000 */
[----:B------:R-:W-:Y:S02]  /*0700*/  IABS R19, R3 ;  /* 0x0000000300137213 */ /* 0x000fe40000000000 */
[----:B------:R-:W1:Y:S01]  /*0710*/  I2F.RP R20, R18 ;  /* 0x0000001200147306 */ /* 0x000e620000209400 */
[----:B------:R-:W-:Y:S02]  /*0720*/  IABS R16, R27 ;  /* 0x0000001b00107213 */ /* 0x000fe40000000000 */
[----:B------:R-:W-:Y:S01]  /*0730*/  IMAD.HI.U32 R17, R26, R19, RZ ;  /* 0x000000131a117227 */ /* 0x000fe200078e00ff */
[----:B------:R-:W-:-:S03]  /*0740*/  ISETP.GE.AND P2, PT, R3, RZ, PT ;  /* 0x000000ff0300720c */ /* 0x000fc60003f46270 */
[----:B------:R-:W-:-:S04]  /*0750*/  IMAD.MOV R17, RZ, RZ, -R17 ;  /* 0x000000ffff117224 */ /* 0x000fc800078e0a11 */
[----:B------:R-:W-:Y:S01]  /*0760*/  IMAD R25, R16, R17, R19 ;  /* 0x0000001110197224 */ /* 0x000fe200078e0213 */
[----:B-1----:R-:W1:Y:S04]  /*0770*/  MUFU.RCP R20, R20 ;  /* 0x0000001400147308 */ /* 0x002e680000001000 */
[----:B------:R-:W-:-:S13]  /*0780*/  ISETP.GT.U32.AND P1, PT, R29, R25, PT ;  /* 0x000000191d00720c */ /* 0x000fda0003f24070 */
[----:B------:R-:W-:Y:S01]  /*0790*/  @!P1 IMAD.IADD R25, R25, 0x1, -R16 ;  /* 0x0000000119199824 */ /* 0x000fe200078e0a10 */
[----:B-1----:R-:W-:-:S04]  /*07a0*/  IADD3 R17, PT, PT, R20, 0xffffffe, RZ ;  /* 0x0ffffffe14117810 */ /* 0x002fc80007ffe0ff */
[----:B------:R-:W-:Y:S02]  /*07b0*/  ISETP.GT.U32.AND P1, PT, R29, R25, PT ;  /* 0x000000191d00720c */ /* 0x000fe40003f24070 */
[----:B------:R-:W-:Y:S01]  /*07c0*/  IABS R20, R28 ;  /* 0x0000001c00147213 */ /* 0x000fe20000000000 */
[----:B------:R-:W1:Y:S10]  /*07d0*/  F2I.FTZ.U32.TRUNC.NTZ R17, R17 ;  /* 0x0000001100117305 */ /* 0x000e74000021f000 */
[----:B------:R-:W-:Y:S01]  /*07e0*/  @!P1 IMAD.IADD R25, R25, 0x1, -R16 ;  /* 0x0000000119199824 */ /* 0x000fe200078e0a10 */
[----:B------:R-:W-:-:S03]  /*07f0*/  MOV R16, RZ ;  /* 0x000000ff00107202 */ /* 0x000fc60000000f00 */
[----:B------:R-:W-:Y:S01]  /*0800*/  @!P2 IMAD.MOV R25, RZ, RZ, -R25 ;  /* 0x000000ffff19a224 */ /* 0x000fe200078e0a19 */
[----:B-1----:R-:W-:-:S05]  /*0810*/  IADD3 R21, PT, PT, RZ, -R17, RZ ;  /* 0x80000011ff157210 */ /* 0x002fca0007ffe0ff */
[----:B------:R-:W-:-:S04]  /*0820*/  IMAD R21, R21, R18, RZ ;  /* 0x0000001215157224 */ /* 0x000fc800078e02ff */
[----:B------:R-:W-:-:S04]  /*0830*/  IMAD.HI.U32 R16, R17, R21, R16 ;  /* 0x0000001511107227 */ /* 0x000fc800078e0010 */
[----:B------:R-:W-:Y:S02]  /*0840*/  IMAD.MOV R17, RZ, RZ, -R20 ;  /* 0x000000ffff117224 */ /* 0x000fe400078e0a14 */
[----:B------:R-:W-:-:S04]  /*0850*/  IMAD.HI.U32 R16, R16, R19, RZ ;  /* 0x0000001310107227 */ /* 0x000fc800078e00ff */
[----:B------:R-:W-:Y:S01]  /*0860*/  IMAD R19, R16, R17, R19 ;  /* 0x0000001110137224 */ /* 0x000fe200078e0213 */
[----:B------:R-:W-:-:S04]  /*0870*/  LOP3.LUT R17, R3, R28, RZ, 0x3c, !PT ;  /* 0x0000001c03117212 */ /* 0x000fc800078e3cff */
[----:B------:R-:W-:Y:S02]  /*0880*/  ISETP.GT.U32.AND P4, PT, R18, R19, PT ;  /* 0x000000131200720c */ /* 0x000fe40003f84070 */
[----:B------:R-:W-:-:S11]  /*0890*/  ISETP.GE.AND P1, PT, R17, RZ, PT ;  /* 0x000000ff1100720c */ /* 0x000fd60003f26270 */
[-C--:B------:R-:W-:Y:S01]  /*08a0*/  @!P4 IADD3 R19, PT, PT, R19, -R18.reuse, RZ ;  /* 0x800000121313c210 */ /* 0x080fe20007ffe0ff */
[----:B------:R-:W-:Y:S01]  /*08b0*/  @!P4 VIADD R16, R16, 0x1 ;  /* 0x000000011010c836 */ /* 0x000fe20000000000 */
[----:B------:R-:W-:Y:S02]  /*08c0*/  ISETP.NE.AND P4, PT, R27, RZ, PT ;  /* 0x000000ff1b00720c */ /* 0x000fe40003f85270 */
[----:B------:R-:W-:-:S11]  /*08d0*/  ISETP.GE.U32.AND P3, PT, R19, R18, PT ;  /* 0x000000121300720c */ /* 0x000fd60003f66070 */
[----:B------:R-:W-:Y:S02]  /*08e0*/  @!P4 LOP3.LUT R25, RZ, R27, RZ, 0x33, !PT ;  /* 0x0000001bff19c212 */ /* 0x000fe400078e33ff */
[----:B------:R-:W-:-:S04]  /*08f0*/  @P3 IADD3 R16, PT, PT, R16, 0x1, RZ ;  /* 0x0000000110103810 */ /* 0x000fc80007ffe0ff */
[----:B------:R-:W-:-:S04]  /*0900*/  @!P1 IADD3 R16, PT, PT, -R16, RZ, RZ ;  /* 0x000000ff10109210 */ /* 0x000fc80007ffe1ff */
[----:B------:R-:W-:-:S05]  /*0910*/  SEL R16, R2, R16, !P0 ;  /* 0x0000001002107207 */ /* 0x000fca0004000000 */
[----:B------:R-:W-:Y:S02]  /*0920*/  IMAD R21, R16, R27, R25 ;  /* 0x0000001b10157224 */ /* 0x000fe400078e0219 */
[----:B------:R-:W-:-:S04]  /*0930*/  IMAD.WIDE R16, R3, 0x4, R14 ;  /* 0x0000000403107825 */ /* 0x000fc800078e020e */
[C---:B0-----:R-:W-:Y:S02]  /*0940*/  IMAD.WIDE R18, R21.reuse, 0x4, R4 ;  /* 0x0000000415127825 */ /* 0x041fe400078e0204 */
[----:B------:R-:W2:Y:S02]  /*0950*/  LDG.E.CONSTANT R16, desc[UR6][R16.64] ;  /* 0x0000000610107981 */ /* 0x000ea4000c1e9900 */
[----:B------:R-:W-:Y:S02]  /*0960*/  IMAD.WIDE R20, R21, 0x4, R10 ;  /* 0x0000000415147825 */ /* 0x000fe400078e020a */
[----:B------:R-:W2:Y:S02]  /*0970*/  LDG.E R19, desc[UR6][R18.64] ;  /* 0x0000000612137981 */ /* 0x000ea4000c1e1900 */
[C---:B------:R-:W-:Y:S02]  /*0980*/  IMAD.WIDE R22, R25.reuse, 0x4, R8 ;  /* 0x0000000419167825 */ /* 0x040fe400078e0208 */
[----:B------:R-:W3:Y:S02]  /*0990*/  LDG.E R20, desc[UR6][R20.64] ;  /* 0x0000000614147981 */ /* 0x000ee4000c1e1900 */
[----:B------:R-:W-:-:S02]  /*09a0*/  IMAD.WIDE R24, R25, 0x4, R12 ;  /* 0x0000000419187825 */ /* 0x000fc400078e020c */
[----:B------:R-:W4:Y:S04]  /*09b0*/  LDG.E R22, desc[UR6][R22.64] ;  /* 0x0000000616167981 */ /* 0x000f28000c1e1900 */
[----:B------:R-:W4:Y:S01]  /*09c0*/  LDG.E R24, desc[UR6][R24.64] ;  /* 0x0000000618187981 */ /* 0x000f22000c1e1900 */
[----:B--2---:R-:W-:-:S04]  /*09d0*/  FADD R19, R16, -R19 ;  /* 0x8000001310137221 */ /* 0x004fc80000000000 */
[----:B---3--:R-:W-:Y:S01]  /*09e0*/  FMUL R19, R20, R19 ;  /* 0x0000001314137220 */ /* 0x008fe20000400000 */
[----:B------:R-:W-:-:S04]  /*09f0*/  IMAD.WIDE R16, R3, 0x4, R6 ;  /* 0x0000000403107825 */ /* 0x000fc800078e0206 */
[----:B----4-:R-:W-:Y:S01]  /*0a00*/  FFMA R19, R19, R22, R24 ;  /* 0x0000001613137223 */ /* 0x010fe20000000018 */
[----:B------:R-:W-:-:S04]  /*0a10*/  IMAD.IADD R3, R0, 0x1, R3 ;  /* 0x0000000100037824 */ /* 0x000fc800078e0203 */
[----:B------:R1:W-:Y:S01]  /*0a20*/  STG.E desc[UR6][R16.64], R19 ;  /* 0x0000001310007986 */ /* 0x0003e2000c101906 */
[----:B------:R-:W-:-:S13]  /*0a30*/  ISETP.GE.AND P1, PT, R3, UR4, PT ;  /* 0x0000000403007c0c */ /* 0x000fda000bf26270 */
[----:B-1----:R-:W-:Y:S05]  /*0a40*/  @!P1 BRA `(.L_x_181) ;  /* 0xfffffffc00289947 */ /* 0x002fea000383ffff */
[----:B------:R-:W-:Y:S05]  /*0a50*/  EXIT ;  /* 0x000000000000794d */ /* 0x000fea0003800000 */
.L_x_182:
        /* <DEDUP_REMOVED lines=10> */
.L_x_422:


//--------------------- .text._Z29InstanceNormRowReduceInToTempIff6IvarOpIffEEvPKT_iiiPT0_T1_i --------------------------
	.section	.text._Z29InstanceNormRowReduceInToTempIff6IvarOpIffEEvPKT_iiiPT0_T1_i,"ax",@progbits
	.align	128
        .global         _Z29InstanceNormRowReduceInToTempIff6IvarOpIffEEvPKT_iiiPT0_T1_i
        .type           _Z29InstanceNormRowReduceInToTempIff6IvarOpIffEEvPKT_iiiPT0_T1_i,@function
        .size           _Z29InstanceNormRowReduceInToTempIff6IvarOpIffEEvPKT_iiiPT0_T1_i,(.L_x_423 - _Z29InstanceNormRowReduceInToTempIff6IvarOpIffEEvPKT_iiiPT0_T1_i)
        .other          _Z29InstanceNormRowReduceInToTempIff6IvarOpIffEEvPKT_iiiPT0_T1_i,@"STO_CUDA_ENTRY STV_DEFAULT"
_Z29InstanceNormRowReduceInToTempIff6IvarOpIffEEvPKT_iiiPT0_T1_i:
.text._Z29InstanceNormRowReduceInToTempIff6IvarOpIffEEvPKT_iiiPT0_T1_i:
        /* <DEDUP_REMOVED lines=24> */
.L_x_192:
[----:B0-----:R-:W0:Y:S01]  /*0180*/  LDCU UR5, c[0x0][0x390] ;  /* 0x00007200ff0577ac */ /* 0x001e220008000800 */
[----:B------:R-:W-:Y:S01]  /*0190*/  BSSY.RECONVERGENT B0, `(.L_x_184) ;  /* 0x000003e000007945 */ /* 0x000fe20003800200 */
[----:B------:R-:W-:Y:S01]  /*01a0*/  HFMA2 R7, -RZ, RZ, 0, 0 ;  /* 0x00000000ff077431 */ /* 0x000fe200000001ff */
[----:B-1----:R-:W1:Y:S01]  /*01b0*/  LDCU UR6, c[0x0][0x3ac] ;  /* 0x00007580ff0677ac */ /* 0x002e620008000800 */
[----:B0-----:R-:W-:-:S13]  /*01c0*/  ISETP.GE.AND P0, PT, R10, UR5, PT ;  /* 0x000000050a007c0c */ /* 0x001fda000bf06270 */
[----:B-1----:R-:W-:Y:S05]  /*01d0*/  @P0 BRA `(.L_x_185) ;  /* 0x0000000000e40947 */ /* 0x002fea0003800000 */
[----:B------:R-:W0:Y:S08]  /*01e0*/  LDC.64 R6, c[0x0][0x3a0] ;  /* 0x0000e800ff067b82 */ /* 0x000e300000000a00 */
[----:B------:R-:W1:Y:S01]  /*01f0*/  LDC R12, c[0x0][0x3b0] ;  /* 0x0000ec00ff0c7b82 */ /* 0x000e620000000800 */
[----:B0-----:R-:W-:-:S06]  /*0200*/  IMAD.WIDE R6, R9, 0x4, R6 ;  /* 0x0000000409067825 */ /* 0x001fcc00078e0206 */
[----:B------:R0:W5:Y:S01]  /*0210*/  LDG.E R6, desc[UR8][R6.64] ;  /* 0x0000000806067981 */ /* 0x000162000c1e1900 */
[----:B-1----:R-:W-:-:S13]  /*0220*/  ISETP.NE.AND P0, PT, R12, -0x1, PT ;  /* 0xffffffff0c00780c */ /* 0x002fda0003f05270 */
[----:B0-----:R-:W-:Y:S05]  /*0230*/  @P0 BRA `(.L_x_186) ;  /* 0x0000000000380947 */ /* 0x001fea0003800000 */
[----:B------:R-:W0:Y:S01]  /*0240*/  LDC.64 R4, c[0x0][0x380] ;  /* 0x0000e000ff047b82 */ /* 0x000e220000000a00 */
[----:B------:R-:W-:Y:S01]  /*0250*/  BSSY.RECONVERGENT B1, `(.L_x_187) ;  /* 0x000000b000017945 */ /* 0x000fe20003800200 */
[----:B------:R-:W-:Y:S02]  /*0260*/  MOV R7, RZ ;  /* 0x000000ff00077202 */ /* 0x000fe40000000f00 */
[----:B------:R-:W-:-:S07]  /*0270*/  MOV R14, R10 ;  /* 0x0000000a000e7202 */ /* 0x000fce0000000f00 */
.L_x_188:
[----:B------:R-:W-:-:S04]  /*0280*/  IMAD R13, R9, UR6, R14 ;  /* 0x00000006090d7c24 */ /* 0x000fc8000f8e020e */
[----:B0-----:R-:W-:-:S06]  /*0290*/  IMAD.WIDE R12, R13, 0x4, R4 ;  /* 0x000000040d0c7825 */ /* 0x001fcc00078e0204 */
[----:B------:R-:W2:Y:S01]  /*02a0*/  LDG.E.CONSTANT R13, desc[UR8][R12.64] ;  /* 0x000000080c0d7981 */ /* 0x000ea2000c1e9900 */
[----:B------:R-:W-:-:S05]  /*02b0*/  VIADD R14, R14, UR7 ;  /* 0x000000070e0e7c36 */ /* 0x000fca0008000000 */
[----:B------:R-:W-:Y:S01]  /*02c0*/  ISETP.GE.AND P0, PT, R14, UR5, PT ;  /* 0x000000050e007c0c */ /* 0x000fe2000bf06270 */
[----:B--2--5:R-:W-:-:S04]  /*02d0*/  FADD R18, -R6, R13 ;  /* 0x0000000d06127221 */ /* 0x024fc80000000100 */
[----:B------:R-:W-:-:S08]  /*02e0*/  FFMA R7, R18, R18, R7 ;  /* 0x0000001212077223 */ /* 0x000fd00000000007 */
[----:B------:R-:W-:Y:S05]  /*02f0*/  @!P0 BRA `(.L_x_188) ;  /* 0xfffffffc00e08947 */ /* 0x000fea000383ffff */
[----:B------:R-:W-:Y:S05]  /*0300*/  BSYNC.RECONVERGENT B1 ;  /* 0x0000000000017941 */ /* 0x000fea0003800200 */
.L_x_187:
[----:B------:R-:W-:Y:S05]  /*0310*/  BRA `(.L_x_185) ;  /* 0x0000000000947947 */ /* 0x000fea0003800000 */
.L_x_186:
[----:B------:R-:W-:Y:S01]  /*0320*/  IABS R14, R12 ;  /* 0x0000000c000e7213 */ /* 0x000fe20000000000 */
[----:B------:R-:W0:Y:S01]  /*0330*/  LDCU UR10, c[0x0][0x3ac] ;  /* 0x00007580ff0a77ac */ /* 0x000e220008000800 */
[----:B------:R-:W-:Y:S02]  /*0340*/  IABS R15, R9 ;  /* 0x00000009000f7213 */ /* 0x000fe40000000000 */
[----:B------:R-:W1:Y:S01]  /*0350*/  I2F.RP R7, R14 ;  /* 0x0000000e00077306 */ /* 0x000e620000209400 */
[----:B------:R-:W-:-:S07]  /*0360*/  ISETP.GE.AND P2, PT, R9, RZ, PT ;  /* 0x000000ff0900720c */ /* 0x000fce0003f46270 */
[----:B-1----:R-:W1:Y:S02]  /*0370*/  MUFU.RCP R7, R7 ;  /* 0x0000000700077308 */ /* 0x002e640000001000 */
[----:B-1----:R-:W-:Y:S01]  /*0380*/  IADD3 R4, PT, PT, R7, 0xffffffe, RZ ;  /* 0x0ffffffe07047810 */ /* 0x002fe20007ffe0ff */
[----:B------:R-:W-:-:S05]  /*0390*/  HFMA2 R7, -RZ, RZ, 0, 0 ;  /* 0x00000000ff077431 */ /* 0x000fca00000001ff */
[----:B------:R1:W2:Y:S02]  /*03a0*/  F2I.FTZ.U32.TRUNC.NTZ R5, R4 ;  /* 0x0000000400057305 */ /* 0x0002a4000021f000 */
[----:B-1----:R-:W-:Y:S01]  /*03b0*/  HFMA2 R4, -RZ, RZ, 0, 0 ;  /* 0x00000000ff047431 */ /* 0x002fe200000001ff */
[----:B--2---:R-:W-:-:S05]  /*03c0*/  IADD3 R13, PT, PT, RZ, -R5, RZ ;  /* 0x80000005ff0d7210 */ /* 0x004fca0007ffe0ff */
[----:B------:R-:W-:-:S04]  /*03d0*/  IMAD R13, R13, R14, RZ ;  /* 0x0000000e0d0d7224 */ /* 0x000fc800078e02ff */
[----:B------:R-:W-:Y:S01]  /*03e0*/  IMAD.HI.U32 R5, R5, R13, R4 ;  /* 0x0000000d05057227 */ /* 0x000fe200078e0004 */
[----:B------:R-:W-:-:S05]  /*03f0*/  MOV R13, R15 ;  /* 0x0000000f000d7202 */ /* 0x000fca0000000f00 */
[----:B------:R-:W-:-:S04]  /*0400*/  IMAD.HI.U32 R5, R5, R13, RZ ;  /* 0x0000000d05057227 */ /* 0x000fc800078e00ff */
[----:B------:R-:W-:-:S04]  /*0410*/  IMAD.MOV R5, RZ, RZ, -R5 ;  /* 0x000000ffff057224 */ /* 0x000fc800078e0a05 */
[----:B------:R-:W-:-:S05]  /*0420*/  IMAD R5, R14, R5, R13 ;  /* 0x000000050e057224 */ /* 0x000fca00078e020d */
[----:B------:R-:W-:-:S13]  /*0430*/  ISETP.GT.U32.AND P0, PT, R14, R5, PT ;  /* 0x000000050e00720c */ /* 0x000fda0003f04070 */
[----:B------:R-:W-:Y:S02]  /*0440*/  @!P0 IADD3 R5, PT, PT, R5, -R14, RZ ;  /* 0x8000000e05058210 */ /* 0x000fe40007ffe0ff */
[----:B------:R-:W-:Y:S02]  /*0450*/  ISETP.NE.AND P0, PT, R12, RZ, PT ;  /* 0x000000ff0c00720c */ /* 0x000fe40003f05270 */
[----:B------:R-:W-:-:S13]  /*0460*/  ISETP.GT.U32.AND P1, PT, R14, R5, PT ;  /* 0x000000050e00720c */ /* 0x000fda0003f24070 */
[----:B------:R-:W-:-:S04]  /*0470*/  @!P1 IADD3 R5, PT, PT, R5, -R14, RZ ;  /* 0x8000000e05059210 */ /* 0x000fc80007ffe0ff */
[----:B------:R-:W-:Y:S02]  /*0480*/  MOV R14, R5 ;  /* 0x00000005000e7202 */ /* 0x000fe40000000f00 */
[----:B------:R-:W1:Y:S02]  /*0490*/  LDC.64 R4, c[0x0][0x380] ;  /* 0x0000e000ff047b82 */ /* 0x000e640000000a00 */
[----:B------:R-:W-:Y:S02]  /*04a0*/  @!P2 IADD3 R14, PT, PT, -R14, RZ, RZ ;  /* 0x000000ff0e0ea210 */ /* 0x000fe40007ffe1ff */
[----:B------:R-:W-:-:S05]  /*04b0*/  @!P0 LOP3.LUT R14, RZ, R12, RZ, 0x33, !PT ;  /* 0x0000000cff0e8212 */ /* 0x000fca00078e33ff */
[----:B------:R-:W-:-:S04]  /*04c0*/  IMAD.IADD R13, R9, 0x1, -R14 ;  /* 0x00000001090d7824 */ /* 0x000fc800078e0a0e */
[----:B0-----:R-:W-:Y:S01]  /*04d0*/  IMAD R17, R13, UR10, R14 ;  /* 0x0000000a0d117c24 */ /* 0x001fe2000f8e020e */
[----:B------:R-:W-:-:S07]  /*04e0*/  MOV R13, R10 ;  /* 0x0000000a000d7202 */ /* 0x000fce0000000f00 */
.L_x_189:
[----:B------:R-:W-:-:S04]  /*04f0*/  IMAD R15, R13, R12, R17 ;  /* 0x0000000c0d0f7224 */ /* 0x000fc800078e0211 */
[----:B-1----:R-:W-:-:S06]  /*0500*/  IMAD.WIDE R14, R15, 0x4, R4 ;  /* 0x000000040f0e7825 */ /* 0x002fcc00078e0204 */
[----:B------:R-:W2:Y:S01]  /*0510*/  LDG.E.CONSTANT R15, desc[UR8][R14.64] ;  /* 0x000000080e0f7981 */ /* 0x000ea2000c1e9900 */
[----:B------:R-:W-:-:S04]  /*0520*/  IADD3 R13, PT, PT, R13, UR7, RZ ;  /* 0x000000070d0d7c10 */ /* 0x000fc8000fffe0ff */
[----:B------:R-:W-:Y:S01]  /*0530*/  ISETP.GE.AND P0, PT, R13, UR5, PT ;  /* 0x000000050d007c0c */ /* 0x000fe2000bf06270 */
[----:B--2--5:R-:W-:-:S04]  /*0540*/  FADD R18, -R6, R15 ;  /* 0x0000000f06127221 */ /* 0x024fc80000000100 */
[----:B------:R-:W-:-:S08]  /*0550*/  FFMA R7, R18, R18, R7 ;  /* 0x0000001212077223 */ /* 0x000fd00000000007 */
[----:B------:R-:W-:Y:S05]  /*0560*/  @!P0 BRA `(.L_x_189) ;  /* 0xfffffffc00e08947 */ /* 0x000fea000383ffff */
.L_x_185:
[----:B------:R-:W-:Y:S05]  /*0570*/  BSYNC.RECONVERGENT B0 ;  /* 0x0000000000007941 */ /* 0x000fea0003800200 */
.L_x_184:
        /* <DEDUP_REMOVED lines=33> */
.L_x_191:
[----:B------:R-:W-:Y:S05]  /*0790*/  BSYNC.RECONVERGENT B0 ;  /* 0x0000000000007941 */ /* 0x000fea0003800200 */
.L_x_190:
[----:B------:R-:W-:-:S04]  /*07a0*/  IADD3 R9, PT, PT, R8, R9, RZ ;  /* 0x0000000908097210 */ /* 0x000fc80007ffe0ff */
[----:B------:R-:W-:-:S13]  /*07b0*/  ISETP.GE.AND P0, PT, R9, R0, PT ;  /* 0x000000000900720c */ /* 0x000fda0003f06270 */
[----:B------:R-:W-:Y:S05]  /*07c0*/  @!P0 BRA `(.L_x_192) ;  /* 0xfffffff8006c8947 */ /* 0x000fea000383ffff */
[----:B------:R-:W-:Y:S05]  /*07d0*/  EXIT ;  /* 0x000000000000794d */ /* 0x000fea0003800000 */
.L_x_183:
        /* <DEDUP_REMOVED lines=15> */
[----:B0-----:R-:W-:-:S13]  /*08d0*/  ISETP.GE.AND P0, PT, R5, UR5, PT ;  /* 0x0000000505007c0c */ /* 0x001fda000bf06270 */
[----:B------:R-:W-:Y:S05]  /*08e0*/  @P0 BRA `(.L_x_194) ;  /* 0x0000000000bc0947 */ /* 0x000fea0003800000 */
[----:B------:R-:W-:Y:S01]  /*08f0*/  IABS R9, R3 ;  /* 0x0000000300097213 */ /* 0x000fe20000000000 */
[----:B------:R-:W0:Y:S01]  /*0900*/  LDC R15, c[0x0][0x3b0] ;  /* 0x0000ec00ff0f7b82 */ /* 0x000e220000000800 */
[----:B------:R-:W1:Y:S02]  /*0910*/  LDCU UR6, c[0x0][0x3ac] ;  /* 0x00007580ff0677ac */ /* 0x000e640008000800 */
[----:B------:R-:W2:Y:S08]  /*0920*/  I2F.RP R2, R9 ;  /* 0x0000000900027306 */ /* 0x000eb00000209400 */
[----:B--2---:R-:W2:Y:S02]  /*0930*/  MUFU.RCP R2, R2 ;  /* 0x0000000200027308 */ /* 0x004ea40000001000 */
[----:B--2---:R-:W-:-:S06]  /*0940*/  IADD3 R6, PT, PT, R2, 0xffffffe, RZ ;  /* 0x0ffffffe02067810 */ /* 0x004fcc0007ffe0ff */
[----:B------:R2:W3:Y:S02]  /*0950*/  F2I.FTZ.U32.TRUNC.NTZ R7, R6 ;  /* 0x0000000600077305 */ /* 0x0004e4000021f000 */
[----:B--2---:R-:W-:Y:S01]  /*0960*/  HFMA2 R6, -RZ, RZ, 0, 0 ;  /* 0x00000000ff067431 */ /* 0x004fe200000001ff */
[----:B---3--:R-:W-:-:S05]  /*0970*/  IADD3 R8, PT, PT, RZ, -R7, RZ ;  /* 0x80000007ff087210 */ /* 0x008fca0007ffe0ff */
[----:B------:R-:W-:Y:S01]  /*0980*/  IMAD R11, R8, R9, RZ ;  /* 0x00000009080b7224 */ /* 0x000fe200078e02ff */
[----:B------:R-:W-:-:S03]  /*0990*/  IABS R8, R0 ;  /* 0x0000000000087213 */ /* 0x000fc60000000000 */
[----:B------:R-:W-:-:S06]  /*09a0*/  IMAD.HI.U32 R7, R7, R11, R6 ;  /* 0x0000000b07077227 */ /* 0x000fcc00078e0006 */
        /* <DEDUP_REMOVED lines=10> */
[----:B------:R-:W-:-:S04]  /*0a50*/  @P0 IADD3 R7, PT, PT, R7, 0x1, RZ ;  /* 0x0000000107070810 */ /* 0x000fc80007ffe0ff */
[----:B------:R-:W-:Y:S02]  /*0a60*/  MOV R2, R7 ;  /* 0x0000000700027202 */ /* 0x000fe40000000f00 */
[----:B------:R-:W2:Y:S02]  /*0a70*/  LDC.64 R6, c[0x0][0x3a0] ;  /* 0x0000e800ff067b82 */ /* 0x000ea40000000a00 */
[----:B------:R-:W-:Y:S02]  /*0a80*/  @!P1 IADD3 R2, PT, PT, -R2, RZ, RZ ;  /* 0x000000ff02029210 */ /* 0x000fe40007ffe1ff */
[----:B------:R-:W-:-:S05]  /*0a90*/  @!P2 LOP3.LUT R2, RZ, R3, RZ, 0x33, !PT ;  /* 0x00000003ff02a212 */ /* 0x000fca00078e33ff */
[----:B------:R-:W-:Y:S02]  /*0aa0*/  IMAD.MOV R8, RZ, RZ, -R2 ;  /* 0x000000ffff087224 */ /* 0x000fe400078e0a02 */
[----:B0-----:R-:W-:Y:S02]  /*0ab0*/  IMAD R9, R2, R15, RZ ;  /* 0x0000000f02097224 */ /* 0x001fe400078e02ff */
[----:B------:R-:W-:-:S05]  /*0ac0*/  IMAD R8, R3, R8, R0 ;  /* 0x0000000803087224 */ /* 0x000fca00078e0200 */
[----:B------:R-:W-:-:S05]  /*0ad0*/  IADD3 R3, PT, PT, R8, R9, RZ ;  /* 0x0000000908037210 */ /* 0x000fca0007ffe0ff */
[----:B--2---:R-:W-:Y:S02]  /*0ae0*/  IMAD.WIDE R6, R3, 0x4, R6 ;  /* 0x0000000403067825 */ /* 0x004fe400078e0206 */
[----:B------:R-:W0:Y:S03]  /*0af0*/  LDC.64 R2, c[0x0][0x380] ;  /* 0x0000e000ff027b82 */ /* 0x000e260000000a00 */
[----:B------:R2:W5:Y:S01]  /*0b00*/  LDG.E R13, desc[UR8][R6.64] ;  /* 0x00000008060d7981 */ /* 0x000562000c1e1900 */
[----:B------:R-:W3:Y:S01]  /*0b10*/  LDCU UR4, c[0x0][0x374] ;  /* 0x00006e80ff0477ac */ /* 0x000ee20008000800 */
[----:B-1----:R-:W-:Y:S02]  /*0b20*/  IMAD R12, R9, UR6, R8 ;  /* 0x00000006090c7c24 */ /* 0x002fe4000f8e0208 */
[----:B------:R-:W-:Y:S01]  /*0b30*/  HFMA2 R9, -RZ, RZ, 0, 0 ;  /* 0x00000000ff097431 */ /* 0x000fe200000001ff */
[----:B------:R-:W-:Y:S01]  /*0b40*/  MOV R11, R5 ;  /* 0x00000005000b7202 */ /* 0x000fe20000000f00 */
[----:B--23--:R-:W-:-:S07]  /*0b50*/  IMAD R8, R4, UR4, RZ ;  /* 0x0000000404087c24 */ /* 0x00cfce000f8e02ff */
.L_x_195:
[----:B------:R-:W-:-:S04]  /*0b60*/  IMAD R7, R11, R15, R12 ;  /* 0x0000000f0b077224 */ /* 0x000fc800078e020c */
[----:B0-----:R-:W-:-:S06]  /*0b70*/  IMAD.WIDE R6, R7, 0x4, R2 ;  /* 0x0000000407067825 */ /* 0x001fcc00078e0202 */
[----:B------:R-:W2:Y:S01]  /*0b80*/  LDG.E.CONSTANT R6, desc[UR8][R6.64] ;  /* 0x0000000806067981 */ /* 0x000ea2000c1e9900 */
[----:B------:R-:W-:-:S04]  /*0b90*/  IADD3 R11, PT, PT, R8, R11, RZ ;  /* 0x0000000b080b7210 */ /* 0x000fc80007ffe0ff */
[----:B------:R-:W-:Y:S01]  /*0ba0*/  ISETP.GE.AND P0, PT, R11, UR5, PT ;  /* 0x000000050b007c0c */ /* 0x000fe2000bf06270 */
[----:B--2--5:R-:W-:-:S04]  /*0bb0*/  FADD R10, -R13, R6 ;  /* 0x000000060d0a7221 */ /* 0x024fc80000000100 */
[----:B------:R-:W-:-:S08]  /*0bc0*/  FFMA R9, R10, R10, R9 ;  /* 0x0000000a0a097223 */ /* 0x000fd00000000009 */
[----:B------:R-:W-:Y:S05]  /*0bd0*/  @!P0 BRA `(.L_x_195) ;  /* 0xfffffffc00e08947 */ /* 0x000fea000383ffff */
.L_x_194:
[----:B------:R-:W-:Y:S05]  /*0be0*/  BSYNC.RECONVERGENT B0 ;  /* 0x0000000000007941 */ /* 0x000fea0003800200 */
.L_x_193:
[----:B------:R-:W0:Y:S01]  /*0bf0*/  LDCU UR4, c[0x0][0x374] ;  /* 0x00006e80ff0477ac */ /* 0x000e220008000800 */
[----:B------:R-:W1:Y:S01]  /*0c00*/  LDC.64 R2, c[0x0][0x398] ;  /* 0x0000e600ff027b82 */ /* 0x000e620000000a00 */
[----:B0-----:R-:W-:-:S04]  /*0c10*/  IMAD R4, R4, UR4, RZ ;  /* 0x0000000404047c24 */ /* 0x001fc8000f8e02ff */
[----:B------:R-:W-:-:S04]  /*0c20*/  IMAD R5, R0, R4, R5 ;  /* 0x0000000400057224 */ /* 0x000fc800078e0205 */
[----:B-1----:R-:W-:-:S05]  /*0c30*/  IMAD.WIDE.U32 R2, R5, 0x4, R2 ;  /* 0x0000000405027825 */ /* 0x002fca00078e0002 */
[----:B------:R-:W-:Y:S01]  /*0c40*/  STG.E desc[UR8][R2.64], R9 ;  /* 0x0000000902007986 */ /* 0x000fe2000c101908 */
[----:B------:R-:W-:Y:S05]  /*0c50*/  EXIT ;  /* 0x000000000000794d */ /* 0x000fea0003800000 */
.L_x_196:
        /* <DEDUP_REMOVED lines=10> */
.L_x_423:


//--------------------- .text._Z29InstanceNormRowReduceInToTempIff6MeanOpIffEEvPKT_iiiPT0_T1_i --------------------------
	.section	.text._Z29InstanceNormRowReduceInToTempIff6MeanOpIffEEvPKT_iiiPT0_T1_i,"ax",@progbits
	.align	128
        .global         _Z29InstanceNormRowReduceInToTempIff6MeanOpIffEEvPKT_iiiPT0_T1_i
        .type           _Z29InstanceNormRowReduceInToTempIff6MeanOpIffEEvPKT_iiiPT0_T1_i,@function
        .size           _Z29InstanceNormRowReduceInToTempIff6MeanOpIffEEvPKT_iiiPT0_T1_i,(.L_x_424 - _Z29InstanceNormRowReduceInToTempIff6MeanOpIffEEvPKT_iiiPT0_T1_i)
        .other          _Z29InstanceNormRowReduceInToTempIff6MeanOpIffEEvPKT_iiiPT0_T1_i,@"STO_CUDA_ENTRY STV_DEFAULT"
_Z29InstanceNormRowReduceInToTempIff6MeanOpIffEEvPKT_iiiPT0_T1_i:
.text._Z29InstanceNormRowReduceInToTempIff6MeanOpIffEEvPKT_iiiPT0_T1_i:
        /* <DEDUP_REMOVED lines=24> */
.L_x_206:
[----:B0-----:R-:W0:Y:S01]  /*0180*/  LDCU UR5, c[0x0][0x390] ;  /* 0x00007200ff0577ac */ /* 0x001e220008000800 */
[----:B------:R-:W-:Y:S01]  /*0190*/  BSSY.RECONVERGENT B0, `(.L_x_198) ;  /* 0x0000039000007945 */ /* 0x000fe20003800200 */
[----:B-1----:R-:W-:Y:S01]  /*01a0*/  HFMA2 R14, -RZ, RZ, 0, 0 ;  /* 0x00000000ff0e7431 */ /* 0x002fe200000001ff */
[----:B------:R-:W1:Y:S01]  /*01b0*/  LDCU UR6, c[0x0][0x3a0] ;  /* 0x00007400ff0677ac */ /* 0x000e620008000800 */
[----:B0-----:R-:W-:-:S13]  /*01c0*/  ISETP.GE.AND P0, PT, R0, UR5, PT ;  /* 0x0000000500007c0c */ /* 0x001fda000bf06270 */
[----:B-1----:R-:W-:Y:S05]  /*01d0*/  @P0 BRA `(.L_x_199) ;  /* 0x0000000000d00947 */ /* 0x002fea0003800000 */
[----:B------:R-:W0:Y:S02]  /*01e0*/  LDC R6, c[0x0][0x3a4] ;  /* 0x0000e900ff067b82 */ /* 0x000e240000000800 */
[----:B0-----:R-:W-:-:S13]  /*01f0*/  ISETP.NE.AND P0, PT, R6, -0x1, PT ;  /* 0xffffffff0600780c */ /* 0x001fda0003f05270 */
[----:B------:R-:W-:Y:S05]  /*0200*/  @P0 BRA `(.L_x_200) ;  /* 0x0000000000340947 */ /* 0x000fea0003800000 */
[----:B------:R-:W0:Y:S01]  /*0210*/  LDC.64 R6, c[0x0][0x380] ;  /* 0x0000e000ff067b82 */ /* 0x000e220000000a00 */
[----:B------:R-:W-:Y:S01]  /*0220*/  BSSY.RECONVERGENT B1, `(.L_x_201) ;  /* 0x000000a000017945 */ /* 0x000fe20003800200 */
[----:B------:R-:W-:Y:S01]  /*0230*/  IMAD.MOV.U32 R14, RZ, RZ, RZ ;  /* 0x000000ffff0e7224 */ /* 0x000fe200078e00ff */
[----:B------:R-:W-:-:S07]  /*0240*/  MOV R13, R0 ;  /* 0x00000000000d7202 */ /* 0x000fce0000000f00 */
.L_x_202:
[----:B------:R-:W-:-:S04]  /*0250*/  IMAD R5, R2, UR6, R13 ;  /* 0x0000000602057c24 */ /* 0x000fc8000f8e020d */
[----:B0-----:R-:W-:-:S06]  /*0260*/  IMAD.WIDE R4, R5, 0x4, R6 ;  /* 0x0000000405047825 */ /* 0x001fcc00078e0206 */
[----:B------:R-:W2:Y:S01]  /*0270*/  LDG.E.CONSTANT R5, desc[UR8][R4.64] ;  /* 0x0000000804057981 */ /* 0x000ea2000c1e9900 */
[----:B------:R-:W-:-:S04]  /*0280*/  IADD3 R13, PT, PT, R13, UR7, RZ ;  /* 0x000000070d0d7c10 */ /* 0x000fc8000fffe0ff */
[----:B------:R-:W-:Y:S01]  /*0290*/  ISETP.GE.AND P0, PT, R13, UR5, PT ;  /* 0x000000050d007c0c */ /* 0x000fe2000bf06270 */
[----:B--2---:R-:W-:-:S12]  /*02a0*/  FADD R14, R5, R14 ;  /* 0x0000000e050e7221 */ /* 0x004fd80000000000 */
[----:B------:R-:W-:Y:S05]  /*02b0*/  @!P0 BRA `(.L_x_202) ;  /* 0xfffffffc00e48947 */ /* 0x000fea000383ffff */
[----:B------:R-:W-:Y:S05]  /*02c0*/  BSYNC.RECONVERGENT B1 ;  /* 0x0000000000017941 */ /* 0x000fea0003800200 */
.L_x_201:
[----:B------:R-:W-:Y:S05]  /*02d0*/  BRA `(.L_x_199) ;  /* 0x0000000000907947 */ /* 0x000fea0003800000 */
.L_x_200:
[----:B------:R-:W-:Y:S01]  /*02e0*/  IABS R12, R6 ;  /* 0x00000006000c7213 */ /* 0x000fe20000000000 */
[----:B------:R-:W0:Y:S01]  /*02f0*/  LDCU UR10, c[0x0][0x3a0] ;  /* 0x00007400ff0a77ac */ /* 0x000e220008000800 */
[----:B------:R-:W-:Y:S02]  /*0300*/  IABS R14, R2 ;  /* 0x00000002000e7213 */ /* 0x000fe40000000000 */
[----:B------:R-:W1:Y:S01]  /*0310*/  I2F.RP R7, R12 ;  /* 0x0000000c00077306 */ /* 0x000e620000209400 */
[----:B------:R-:W-:-:S07]  /*0320*/  ISETP.GE.AND P2, PT, R2, RZ, PT ;  /* 0x000000ff0200720c */ /* 0x000fce0003f46270 */
[----:B-1----:R-:W1:Y:S02]  /*0330*/  MUFU.RCP R7, R7 ;  /* 0x0000000700077308 */ /* 0x002e640000001000 */
[----:B-1----:R-:W-:-:S06]  /*0340*/  VIADD R4, R7, 0xffffffe ;  /* 0x0ffffffe07047836 */ /* 0x002fcc0000000000 */
[----:B------:R1:W2:Y:S02]  /*0350*/  F2I.FTZ.U32.TRUNC.NTZ R5, R4 ;  /* 0x0000000400057305 */ /* 0x0002a4000021f000 */
[----:B-1----:R-:W-:Y:S01]  /*0360*/  HFMA2 R4, -RZ, RZ, 0, 0 ;  /* 0x00000000ff047431 */ /* 0x002fe200000001ff */
[----:B--2---:R-:W-:-:S05]  /*0370*/  IADD3 R13, PT, PT, RZ, -R5, RZ ;  /* 0x80000005ff0d7210 */ /* 0x004fca0007ffe0ff */
[----:B------:R-:W-:-:S04]  /*0380*/  IMAD R13, R13, R12, RZ ;  /* 0x0000000c0d0d7224 */ /* 0x000fc800078e02ff */
[----:B------:R-:W-:-:S04]  /*0390*/  IMAD.HI.U32 R5, R5, R13, R4 ;  /* 0x0000000d05057227 */ /* 0x000fc800078e0004 */
[----:B------:R-:W-:Y:S02]  /*03a0*/  IMAD.MOV.U32 R13, RZ, RZ, R14 ;  /* 0x000000ffff0d7224 */ /* 0x000fe400078e000e */
[----:B------:R-:W-:Y:S02]  /*03b0*/  HFMA2 R14, -RZ, RZ, 0, 0 ;  /* 0x00000000ff0e7431 */ /* 0x000fe400000001ff */
[----:B------:R-:W-:-:S05]  /*03c0*/  IMAD.HI.U32 R5, R5, R13, RZ ;  /* 0x0000000d05057227 */ /* 0x000fca00078e00ff */
[----:B------:R-:W-:-:S05]  /*03d0*/  IADD3 R5, PT, PT, -R5, RZ, RZ ;  /* 0x000000ff05057210 */ /* 0x000fca0007ffe1ff */
[----:B------:R-:W-:-:S05]  /*03e0*/  IMAD R5, R12, R5, R13 ;  /* 0x000000050c057224 */ /* 0x000fca00078e020d */
[----:B------:R-:W-:-:S13]  /*03f0*/  ISETP.GT.U32.AND P0, PT, R12, R5, PT ;  /* 0x000000050c00720c */ /* 0x000fda0003f04070 */
[----:B------:R-:W-:Y:S02]  /*0400*/  @!P0 IADD3 R5, PT, PT, R5, -R12, RZ ;  /* 0x8000000c05058210 */ /* 0x000fe40007ffe0ff */
[----:B------:R-:W-:Y:S02]  /*0410*/  ISETP.NE.AND P0, PT, R6, RZ, PT ;  /* 0x000000ff0600720c */ /* 0x000fe40003f05270 */
[----:B------:R-:W-:-:S13]  /*0420*/  ISETP.GT.U32.AND P1, PT, R12, R5, PT ;  /* 0x000000050c00720c */ /* 0x000fda0003f24070 */
[----:B------:R-:W-:-:S05]  /*0430*/  @!P1 IMAD.IADD R5, R5, 0x1, -R12 ;  /* 0x0000000105059824 */ /* 0x000fca00078e0a0c */
[----:B------:R-:W-:Y:S02]  /*0440*/  MOV R7, R5 ;  /* 0x0000000500077202 */ /* 0x000fe40000000f00 */
[----:B------:R-:W1:Y:S02]  /*0450*/  LDC.64 R4, c[0x0][0x380] ;  /* 0x0000e000ff047b82 */ /* 0x000e640000000a00 */
[----:B------:R-:W-:Y:S02]  /*0460*/  @!P2 IADD3 R7, PT, PT, -R7, RZ, RZ ;  /* 0x000000ff0707a210 */ /* 0x000fe40007ffe1ff */
[----:B------:R-:W-:-:S05]  /*0470*/  @!P0 LOP3.LUT R7, RZ, R6, RZ, 0x33, !PT ;  /* 0x00000006ff078212 */ /* 0x000fca00078e33ff */
[----:B------:R-:W-:-:S04]  /*0480*/  IMAD.IADD R12, R2, 0x1, -R7 ;  /* 0x00000001020c7824 */ /* 0x000fc800078e0a07 */
[----:B0-----:R-:W-:Y:S01]  /*0490*/  IMAD R15, R12, UR10, R7 ;  /* 0x0000000a0c0f7c24 */ /* 0x001fe2000f8e0207 */
[----:B------:R-:W-:-:S07]  /*04a0*/  MOV R7, R0 ;  /* 0x0000000000077202 */ /* 0x000fce0000000f00 */
.L_x_203:
[----:B------:R-:W-:-:S04]  /*04b0*/  IMAD R13, R7, R6, R15 ;  /* 0x00000006070d7224 */ /* 0x000fc800078e020f */
[----:B-1----:R-:W-:-:S06]  /*04c0*/  IMAD.WIDE R12, R13, 0x4, R4 ;  /* 0x000000040d0c7825 */ /* 0x002fcc00078e0204 */
[----:B------:R-:W2:Y:S01]  /*04d0*/  LDG.E.CONSTANT R13, desc[UR8][R12.64] ;  /* 0x000000080c0d7981 */ /* 0x000ea2000c1e9900 */
[----:B------:R-:W-:-:S05]  /*04e0*/  VIADD R7, R7, UR7 ;  /* 0x0000000707077c36 */ /* 0x000fca0008000000 */
[----:B------:R-:W-:Y:S01]  /*04f0*/  ISETP.GE.AND P0, PT, R7, UR5, PT ;  /* 0x0000000507007c0c */ /* 0x000fe2000bf06270 */
[----:B--2---:R-:W-:-:S12]  /*0500*/  FADD R14, R13, R14 ;  /* 0x0000000e0d0e7221 */ /* 0x004fd80000000000 */
[----:B------:R-:W-:Y:S05]  /*0510*/  @!P0 BRA `(.L_x_203) ;  /* 0xfffffffc00e48947 */ /* 0x000fea000383ffff */
.L_x_199:
[----:B------:R-:W-:Y:S05]  /*0520*/  BSYNC.RECONVERGENT B0 ;  /* 0x0000000000007941 */ /* 0x000fea0003800200 */
.L_x_198:
        /* <DEDUP_REMOVED lines=20> */
[----:B------:R-:W0:Y:S04]  /*0670*/  LDS R18, [UR5+0xc] ;  /* 0x00000c05ff127984 */ /* 0x000e280008000800 */
[----:B------:R-:W1:Y:S04]  /*0680*/  LDS.128 R4, [UR5+0x10] ;  /* 0x00001005ff047984 */ /* 0x000e680008000c00 */
[----:B------:R-:W3:Y:S01]  /*0690*/  LDS.64 R12, [UR5+0x20] ;  /* 0x00002005ff0c7984 */ /* 0x000ee20008000a00 */
[----:B0-----:R-:W-:-:S04]  /*06a0*/  FADD R17, R17, R18 ;  /* 0x0000001211117221 */ /* 0x001fc80000000000 */
[----:B-1----:R-:W-:-:S04]  /*06b0*/  FADD R4, R17, R4 ;  /* 0x0000000411047221 */ /* 0x002fc80000000000 */
[----:B------:R-:W-:-:S04]  /*06c0*/  FADD R5, R4, R5 ;  /* 0x0000000504057221 */ /* 0x000fc80000000000 */
[----:B------:R-:W-:Y:S01]  /*06d0*/  FADD R6, R5, R6 ;  /* 0x0000000605067221 */ /* 0x000fe20000000000 */
[----:B------:R-:W-:-:S03]  /*06e0*/  IMAD R5, R2, UR11, R9 ;  /* 0x0000000b02057c24 */ /* 0x000fc6000f8e0209 */
[----:B------:R-:W-:Y:S01]  /*06f0*/  FADD R7, R6, R7 ;  /* 0x0000000706077221 */ /* 0x000fe20000000000 */
[----:B--2---:R-:W-:-:S04]  /*0700*/  IMAD.WIDE.U32 R14, R5, 0x4, R14 ;  /* 0x00000004050e7825 */ /* 0x004fc800078e000e */
[----:B---3--:R-:W-:-:S04]  /*0710*/  FADD R12, R7, R12 ;  /* 0x0000000c070c7221 */ /* 0x008fc80000000000 */
[----:B------:R-:W-:-:S05]  /*0720*/  FADD R13, R12, R13 ;  /* 0x0000000d0c0d7221 */ /* 0x000fca0000000000 */
[----:B------:R1:W-:Y:S02]  /*0730*/  STG.E desc[UR8][R14.64], R13 ;  /* 0x0000000d0e007986 */ /* 0x0003e4000c101908 */
.L_x_205:
[----:B------:R-:W-:Y:S05]  /*0740*/  BSYNC.RECONVERGENT B0 ;  /* 0x0000000000007941 */ /* 0x000fea0003800200 */
.L_x_204:
[----:B------:R-:W-:-:S04]  /*0750*/  IADD3 R2, PT, PT, R11, R2, RZ ;  /* 0x000000020b027210 */ /* 0x000fc80007ffe0ff */
[----:B------:R-:W-:-:S13]  /*0760*/  ISETP.GE.AND P0, PT, R2, R3, PT ;  /* 0x000000030200720c */ /* 0x000fda0003f06270 */
[----:B------:R-:W-:Y:S05]  /*0770*/  @!P0 BRA `(.L_x_206) ;  /* 0xfffffff800808947 */ /* 0x000fea000383ffff */
[----:B------:R-:W-:Y:S05]  /*0780*/  EXIT ;  /* 0x000000000000794d */ /* 0x000fea0003800000 */
.L_x_197:
        /* <DEDUP_REMOVED lines=14> */
[----:B------:R-:W-:Y:S01]  /*0870*/  HFMA2 R9, -RZ, RZ, 0, 0 ;  /* 0x00000000ff097431 */ /* 0x000fe200000001ff */
[----:B------:R-:W1:Y:S01]  /*0880*/  LDCU.64 UR6, c[0x0][0x3a0] ;  /* 0x00007400ff0677ac */ /* 0x000e620008000a00 */
[----:B0-----:R-:W-:-:S13]  /*0890*/  ISETP.GE.AND P0, PT, R5, UR5, PT ;  /* 0x0000000505007c0c */ /* 0x001fda000bf06270 */
[----:B-1----:R-:W-:Y:S05]  /*08a0*/  @P0 BRA `(.L_x_208) ;  /* 0x00000000009c0947 */ /* 0x002fea0003800000 */
[----:B------:R-:W-:Y:S01]  /*08b0*/  IABS R9, R3 ;  /* 0x0000000300097213 */ /* 0x000fe20000000000 */
[----:B------:R-:W0:Y:S03]  /*08c0*/  LDCU UR4, c[0x0][0x374] ;  /* 0x00006e80ff0477ac */ /* 0x000e260008000800 */
[----:B------:R-:W1:Y:S08]  /*08d0*/  I2F.RP R2, R9 ;  /* 0x0000000900027306 */ /* 0x000e700000209400 */
[----:B-1----:R-:W1:Y:S02]  /*08e0*/  MUFU.RCP R2, R2 ;  /* 0x0000000200027308 */ /* 0x002e640000001000 */
[----:B-1----:R-:W-:-:S06]  /*08f0*/  IADD3 R6, PT, PT, R2, 0xffffffe, RZ ;  /* 0x0ffffffe02067810 */ /* 0x002fcc0007ffe0ff */
[----:B------:R1:W2:Y:S02]  /*0900*/  F2I.FTZ.U32.TRUNC.NTZ R7, R6 ;  /* 0x0000000600077305 */ /* 0x0002a4000021f000 */
[----:B-1----:R-:W-:Y:S01]  /*0910*/  MOV R6, RZ ;  /* 0x000000ff00067202 */ /* 0x002fe20000000f00 */
[----:B--2---:R-:W-:-:S04]  /*0920*/  IMAD.MOV R8, RZ, RZ, -R7 ;  /* 0x000000ffff087224 */ /* 0x004fc800078e0a07 */
[----:B------:R-:W-:Y:S01]  /*0930*/  IMAD R11, R8, R9, RZ ;  /* 0x00000009080b7224 */ /* 0x000fe200078e02ff */
[----:B------:R-:W-:-:S03]  /*0940*/  IABS R8, R4 ;  /* 0x0000000400087213 */ /* 0x000fc60000000000 */
[----:B------:R-:W-:Y:S01]  /*0950*/  IMAD.HI.U32 R7, R7, R11, R6 ;  /* 0x0000000b07077227 */ /* 0x000fe200078e0006 */
[----:B------:R-:W-:-:S05]  /*0960*/  MOV R11, R5 ;  /* 0x00000005000b7202 */ /* 0x000fca0000000f00 */
[----:B------:R-:W-:-:S05]  /*0970*/  IMAD.HI.U32 R7, R7, R8, RZ ;  /* 0x0000000807077227 */ /* 0x000fca00078e00ff */
[----:B------:R-:W-:-:S05]  /*0980*/  IADD3 R2, PT, PT, -R7, RZ, RZ ;  /* 0x000000ff07027210 */ /* 0x000fca0007ffe1ff */
[----:B------:R-:W-:Y:S02]  /*0990*/  IMAD R2, R9, R2, R8 ;  /* 0x0000000209027224 */ /* 0x000fe400078e0208 */
[----:B0-----:R-:W-:-:S03]  /*09a0*/  IMAD R8, R0, UR4, RZ ;  /* 0x0000000400087c24 */ /* 0x001fc6000f8e02ff */
[----:B------:R-:W-:-:S13]  /*09b0*/  ISETP.GT.U32.AND P2, PT, R9, R2, PT ;  /* 0x000000020900720c */ /* 0x000fda0003f44070 */
[-C--:B------:R-:W-:Y:S01]  /*09c0*/  @!P2 IADD3 R2, PT, PT, R2, -R9.reuse, RZ ;  /* 0x800000090202a210 */ /* 0x080fe20007ffe0ff */
[----:B------:R-:W-:Y:S01]  /*09d0*/  @!P2 VIADD R7, R7, 0x1 ;  /* 0x000000010707a836 */ /* 0x000fe20000000000 */
[----:B------:R-:W-:Y:S02]  /*09e0*/  ISETP.NE.AND P2, PT, R3, RZ, PT ;  /* 0x000000ff0300720c */ /* 0x000fe40003f45270 */
[----:B------:R-:W-:Y:S02]  /*09f0*/  ISETP.GE.U32.AND P0, PT, R2, R9, PT ;  /* 0x000000090200720c */ /* 0x000fe40003f06070 */
[----:B------:R-:W-:Y:S02]  /*0a00*/  LOP3.LUT R2, R4, R3, RZ, 0x3c, !PT ;  /* 0x0000000304027212 */ /* 0x000fe400078e3cff */
[----:B------:R-:W-:Y:S02]  /*0a10*/  MOV R9, RZ ;  /* 0x000000ff00097202 */ /* 0x000fe40000000f00 */
[----:B------:R-:W-:-:S07]  /*0a20*/  ISETP.GE.AND P1, PT, R2, RZ, PT ;  /* 0x000000ff0200720c */ /* 0x000fce0003f26270 */
[----:B------:R-:W-:-:S04]  /*0a30*/  @P0 IADD3 R7, PT, PT, R7, 0x1, RZ ;  /* 0x0000000107070810 */ /* 0x000fc80007ffe0ff */
[----:B------:R-:W-:Y:S02]  /*0a40*/  MOV R10, R7 ;  /* 0x00000007000a7202 */ /* 0x000fe40000000f00 */
[----:B------:R-:W0:Y:S02]  /*0a50*/  LDC.64 R6, c[0x0][0x380] ;  /* 0x0000e000ff067b82 */ /* 0x000e240000000a00 */
[----:B------:R-:W-:Y:S02]  /*0a60*/  @!P1 IADD3 R10, PT, PT, -R10, RZ, RZ ;  /* 0x000000ff0a0a9210 */ /* 0x000fe40007ffe1ff */
[----:B------:R-:W-:-:S05]  /*0a70*/  @!P2 LOP3.LUT R10, RZ, R3, RZ, 0x33, !PT ;  /* 0x00000003ff0aa212 */ /* 0x000fca00078e33ff */
[----:B------:R-:W-:-:S04]  /*0a80*/  IMAD.MOV R2, RZ, RZ, -R10 ;  /* 0x000000ffff027224 */ /* 0x000fc800078e0a0a */
[----:B------:R-:W-:-:S07]  /*0a90*/  IMAD R13, R3, R2, R4 ;  /* 0x00000002030d7224 */ /* 0x000fce00078e0204 */
.L_x_209:
[----:B------:R-:W-:-:S04]  /*0aa0*/  IMAD R2, R10, UR6, R11 ;  /* 0x000000060a027c24 */ /* 0x000fc8000f8e020b */
[----:B------:R-:W-:-:S04]  /*0ab0*/  IMAD R3, R2, UR7, R13 ;  /* 0x0000000702037c24 */ /* 0x000fc8000f8e020d */
[----:B0-----:R-:W-:-:S06]  /*0ac0*/  IMAD.WIDE R2, R3, 0x4, R6 ;  /* 0x0000000403027825 */ /* 0x001fcc00078e0206 */
[----:B------:R-:W2:Y:S01]  /*0ad0*/  LDG.E.CONSTANT R2, desc[UR8][R2.64] ;  /* 0x0000000802027981 */ /* 0x000ea2000c1e9900 */
[----:B------:R-:W-:-:S04]  /*0ae0*/  IADD3 R11, PT, PT, R8, R11, RZ ;  /* 0x0000000b080b7210 */ /* 0x000fc80007ffe0ff */
[----:B------:R-:W-:Y:S01]  /*0af0*/  ISETP.GE.AND P0, PT, R11, UR5, PT ;  /* 0x000000050b007c0c */ /* 0x000fe2000bf06270 */
[----:B--2---:R-:W-:-:S12]  /*0b00*/  FADD R9, R2, R9 ;  /* 0x0000000902097221 */ /* 0x004fd80000000000 */
[----:B------:R-:W-:Y:S05]  /*0b10*/  @!P0 BRA `(.L_x_209) ;  /* 0xfffffffc00e08947 */ /* 0x000fea000383ffff */
.L_x_208:
[----:B------:R-:W-:Y:S05]  /*0b20*/  BSYNC.RECONVERGENT B0 ;  /* 0x0000000000007941 */ /* 0x000fea0003800200 */
.L_x_207:
[----:B------:R-:W0:Y:S01]  /*0b30*/  LDCU UR4, c[0x0][0x374] ;  /* 0x00006e80ff0477ac */ /* 0x000e220008000800 */
[----:B------:R-:W1:Y:S01]  /*0b40*/  LDC.64 R2, c[0x0][0x398] ;  /* 0x0000e600ff027b82 */ /* 0x000e620000000a00 */
[----:B0-----:R-:W-:-:S04]  /*0b50*/  IMAD R0, R0, UR4, RZ ;  /* 0x0000000400007c24 */ /* 0x001fc8000f8e02ff */
[----:B------:R-:W-:-:S04]  /*0b60*/  IMAD R5, R4, R0, R5 ;  /* 0x0000000004057224 */ /* 0x000fc800078e0205 */
[----:B-1----:R-:W-:-:S05]  /*0b70*/  IMAD.WIDE.U32 R2, R5, 0x4, R2 ;  /* 0x0000000405027825 */ /* 0x002fca00078e0002 */
[----:B------:R-:W-:Y:S01]  /*0b80*/  STG.E desc[UR8][R2.64], R9 ;  /* 0x0000000902007986 */ /* 0x000fe2000c101908 */
[----:B------:R-:W-:Y:S05]  /*0b90*/  EXIT ;  /* 0x000000000000794d */ /* 0x000fea0003800000 */
.L_x_210:
        /* <DEDUP_REMOVED lines=14> */
.L_x_424:


//--------------------- .text._Z30InstanceNormRowReduceTempToOutIf6IvarOpIffEEvPKT_iiiPS2_T0_ --------------------------
	.section	.text._Z30InstanceNormRowReduceTempToOutIf6IvarOpIffEEvPKT_iiiPS2_T0_,"ax",@progbits
	.align	128
        .global         _Z30InstanceNormRowReduceTempToOutIf6IvarOpIffEEvPKT_iiiPS2_T0_
        .type           _Z30InstanceNormRowReduceTempToOutIf6IvarOpIffEEvPKT_iiiPS2_T0_,@function
        .size           _Z30InstanceNormRowReduceTempToOutIf6IvarOpIffEEvPKT_iiiPS2_T0_,(.L_x_407 - _Z30InstanceNormRowReduceTempToOutIf6IvarOpIffEEvPKT_iiiPS2_T0_)
        .other          _Z30InstanceNormRowReduceTempToOutIf6IvarOpIffEEvPKT_iiiPS2_T0_,@"STO_CUDA_ENTRY STV_DEFAULT"
_Z30InstanceNormRowReduceTempToOutIf6IvarOpIffEEvPKT_iiiPS2_T0_:
.text._Z30InstanceNormRowReduceTempToOutIf6IvarOpIffEEvPKT_iiiPS2_T0_:
        /* <DEDUP_REMOVED lines=9> */
[----:B------:R-:W-:Y:S01]  /*0090*/  IMAD.U32 R7, RZ, RZ, UR8 ;  /* 0x00000008ff077e24 */ /* 0x000fe2000f8e00ff */
[----:B------:R-:W3:Y:S01]  /*00a0*/  S2R R3, SR_LANEID ;  /* 0x0000000000037919 */ /* 0x000ee20000000000 */
[----:B------:R-:W4:Y:S01]  /*00b0*/  LDCU.64 UR6, c[0x0][0x380] ;  /* 0x00007000ff0677ac */ /* 0x000f220008000a00 */
[----:B------:R-:W5:Y:S04]  /*00c0*/  LDCU UR9, c[0x0][0x3ac] ;  /* 0x00007580ff0977ac */ /* 0x000f680008000800 */
[----:B------:R-:W3:Y:S01]  /*00d0*/  LDC R4, c[0x0][0x370] ;  /* 0x0000dc00ff047b82 */ /* 0x000ee20000000800 */
[----:B------:R-:W-:Y:S01]  /*00e0*/  UMOV UR4, 0x400 ;  /* 0x0000040000047882 */ /* 0x000fe20000000000 */
[----:B----4-:R-:W-:-:S02]  /*00f0*/  UIADD3 UR6, UP0, UPT, UR6, 0x2000, URZ ;  /* 0x0000200006067890 */ /* 0x010fc4000ff1e0ff */
[----:B--2---:R-:W-:Y:S01]  /*0100*/  ULEA UR4, UR5, UR4, 0x18 ;  /* 0x0000000405047291 */ /* 0x004fe2000f8ec0ff */
[----:B-----5:R-:W-:Y:S01]  /*0110*/  I2FP.F32.S32 R6, UR9 ;  /* 0x0000000900067c45 */ /* 0x020fe20008201400 */
[----:B------:R-:W-:Y:S01]  /*0120*/  UIADD3.X UR7, UPT, UPT, URZ, UR7, URZ, UP0, !UPT ;  /* 0x00000007ff077290 */ /* 0x000fe200087fe4ff */
[----:B0-----:R-:W-:Y:S02]  /*0130*/  LOP3.LUT R5, RZ, R2, RZ, 0x33, !PT ;  /* 0x00000002ff057212 */ /* 0x001fe400078e33ff */
[----:B------:R-:W-:Y:S02]  /*0140*/  SHF.R.U32.HI R12, RZ, 0x3, R2 ;  /* 0x00000003ff0c7819 */ /* 0x000fe40000011602 */
[----:B-1----:R-:W-:Y:S01]  /*0150*/  IADD3 R5, PT, PT, R5, UR10, RZ ;  /* 0x0000000a05057c10 */ /* 0x002fe2000fffe0ff */
[----:B------:R-:W0:Y:S01]  /*0160*/  LDCU.64 UR10, c[0x0][0x358] ;  /* 0x00006b00ff0a77ac */ /* 0x000e220008000a00 */
[----:B------:R-:W-:Y:S02]  /*0170*/  LOP3.LUT R12, R12, 0x7c, RZ, 0xc0, !PT ;  /* 0x0000007c0c0c7812 */ /* 0x000fe400078ec0ff */
[----:B------:R-:W-:-:S04]  /*0180*/  LEA.HI R15, R5, 0x1, RZ, 0x18 ;  /* 0x00000001050f7811 */ /* 0x000fc800078fc0ff */
[C---:B------:R-:W-:Y:S02]  /*0190*/  LOP3.LUT R13, R15.reuse, 0xf, RZ, 0xc0, !PT ;  /* 0x0000000f0f0d7812 */ /* 0x040fe400078ec0ff */
[C---:B------:R-:W-:Y:S02]  /*01a0*/  LOP3.LUT R18, R15.reuse, 0x1fffff0, RZ, 0xc0, !PT ;  /* 0x01fffff00f127812 */ /* 0x040fe400078ec0ff */
[----:B------:R-:W-:Y:S01]  /*01b0*/  LOP3.LUT R14, R15, 0x7, RZ, 0xc0, !PT ;  /* 0x000000070f0e7812 */ /* 0x000fe200078ec0ff */
[----:B------:R-:W-:Y:S01]  /*01c0*/  VIADD R19, R13, 0xffffffff ;  /* 0xffffffff0d137836 */ /* 0x000fe20000000000 */
[----:B------:R-:W-:Y:S02]  /*01d0*/  LOP3.LUT R15, R15, 0x3, RZ, 0xc0, !PT ;  /* 0x000000030f0f7812 */ /* 0x000fe400078ec0ff */
[----:B------:R-:W-:Y:S02]  /*01e0*/  IADD3 R18, PT, PT, -R18, RZ, RZ ;  /* 0x000000ff12127210 */ /* 0x000fe40007ffe1ff */
[----:B------:R-:W-:-:S07]  /*01f0*/  IADD3 R20, PT, PT, R14, -0x1, RZ ;  /* 0xffffffff0e147810 */ /* 0x000fce0007ffe0ff */
.L_x_224:
[----:B-1----:R-:W1:Y:S01]  /*0200*/  LDCU UR5, c[0x0][0x390] ;  /* 0x00007200ff0577ac */ /* 0x002e620008000800 */
[----:B------:R-:W-:Y:S01]  /*0210*/  BSSY.RECONVERGENT B0, `(.L_x_211) ;  /* 0x0000070000007945 */ /* 0x000fe20003800200 */
[----:B------:R-:W-:Y:S01]  /*0220*/  IMAD.MOV.U32 R10, RZ, RZ, RZ ;  /* 0x000000ffff0a7224 */ /* 0x000fe200078e00ff */
[----:B-1----:R-:W-:-:S13]  /*0230*/  ISETP.GE.AND P0, PT, R2, UR5, PT ;  /* 0x0000000502007c0c */ /* 0x002fda000bf06270 */
[----:B0-----:R-:W-:Y:S05]  /*0240*/  @P0 BRA `(.L_x_212) ;  /* 0x0000000400b00947 */ /* 0x001fea0003800000 */
[----:B------:R-:W-:Y:S01]  /*0250*/  ISETP.GE.U32.AND P0, PT, R5, 0xf00, PT ;  /* 0x00000f000500780c */ /* 0x000fe20003f06070 */
[----:B------:R-:W-:Y:S01]  /*0260*/  BSSY.RECONVERGENT B1, `(.L_x_213) ;  /* 0x0000031000017945 */ /* 0x000fe20003800200 */
[----:B------:R-:W-:Y:S01]  /*0270*/  HFMA2 R10, -RZ, RZ, 0, 0 ;  /* 0x00000000ff0a7431 */ /* 0x000fe200000001ff */
[----:B------:R-:W-:Y:S01]  /*0280*/  ISETP.NE.AND P1, PT, R13, RZ, PT ;  /* 0x000000ff0d00720c */ /* 0x000fe20003f25270 */
[----:B------:R-:W-:-:S09]  /*0290*/  IMAD.MOV.U32 R16, RZ, RZ, R2 ;  /* 0x000000ffff107224 */ /* 0x000fd200078e0002 */
[----:B------:R-:W-:Y:S05]  /*02a0*/  @!P0 BRA `(.L_x_214) ;  /* 0x0000000000b08947 */ /* 0x000fea0003800000 */
[----:B------:R-:W-:Y:S01]  /*02b0*/  IMAD R11, R7, UR5, R2 ;  /* 0x00000005070b7c24 */ /* 0x000fe2000f8e0202 */
[----:B------:R-:W-:Y:S01]  /*02c0*/  MOV R10, RZ ;  /* 0x000000ff000a7202 */ /* 0x000fe20000000f00 */
[----:B------:R-:W-:Y:S01]  /*02d0*/  IMAD.MOV.U32 R17, RZ, RZ, R18 ;  /* 0x000000ffff117224 */ /* 0x000fe200078e0012 */
[----:B------:R-:W-:-:S07]  /*02e0*/  MOV R16, R2 ;  /* 0x0000000200107202 */ /* 0x000fce0000000f00 */
.L_x_215:
[----:B------:R-:W-:Y:S01]  /*02f0*/  MOV R9, UR7 ;  /* 0x0000000700097c02 */ /* 0x000fe20008000f00 */
[----:B------:R-:W-:-:S04]  /*0300*/  IMAD.U32 R8, RZ, RZ, UR6 ;  /* 0x00000006ff087e24 */ /* 0x000fc8000f8e00ff */
[----:B------:R-:W-:-:S05]  /*0310*/  IMAD.WIDE R8, R11, 0x4, R8 ;  /* 0x000000040b087825 */ /* 0x000fca00078e0208 */
[----:B0-----:R-:W2:Y:S04]  /*0320*/  LDG.E.CONSTANT R25, desc[UR10][R8.64+-0x2000] ;  /* 0xffe0000a08197981 */ /* 0x001ea8000c1e9900 */
[----:B------:R-:W4:Y:S04]  /*0330*/  LDG.E.CONSTANT R27, desc[UR10][R8.64+-0x1c00] ;  /* 0xffe4000a081b7981 */ /* 0x000f28000c1e9900 */
[----:B------:R-:W5:Y:S04]  /*0340*/  LDG.E.CONSTANT R21, desc[UR10][R8.64+-0x1800] ;  /* 0xffe8000a08157981 */ /* 0x000f68000c1e9900 */
[----:B------:R-:W3:Y:S04]  /*0350*/  LDG.E.CONSTANT R22, desc[UR10][R8.64+-0x1400] ;  /* 0xffec000a08167981 */ /* 0x000ee8000c1e9900 */
[----:B------:R-:W3:Y:S04]  /*0360*/  LDG.E.CONSTANT R23, desc[UR10][R8.64+-0x1000] ;  /* 0xfff0000a08177981 */ /* 0x000ee8000c1e9900 */
[----:B------:R-:W3:Y:S01]  /*0370*/  LDG.E.CONSTANT R24, desc[UR10][R8.64+-0xc00] ;  /* 0xfff4000a08187981 */ /* 0x000ee2000c1e9900 */
[----:B--2---:R-:W-:-:S03]  /*0380*/  FADD R10, R25, R10 ;  /* 0x0000000a190a7221 */ /* 0x004fc60000000000 */
[----:B------:R-:W2:Y:S01]  /*0390*/  LDG.E.CONSTANT R25, desc[UR10][R8.64+-0x800] ;  /* 0xfff8000a08197981 */ /* 0x000ea2000c1e9900 */
[----:B----4-:R-:W-:-:S03]  /*03a0*/  FADD R26, R10, R27 ;  /* 0x0000001b0a1a7221 */ /* 0x010fc60000000000 */
[----:B------:R-:W4:Y:S01]  /*03b0*/  LDG.E.CONSTANT R10, desc[UR10][R8.64+-0x400] ;  /* 0xfffc000a080a7981 */ /* 0x000f22000c1e9900 */
[----:B-----5:R-:W-:-:S03]  /*03c0*/  FADD R27, R26, R21 ;  /* 0x000000151a1b7221 */ /* 0x020fc60000000000 */
[----:B------:R-:W5:Y:S01]  /*03d0*/  LDG.E.CONSTANT R21, desc[UR10][R8.64] ;  /* 0x0000000a08157981 */ /* 0x000f62000c1e9900 */
[----:B---3--:R-:W-:-:S03]  /*03e0*/  FADD R26, R27, R22 ;  /* 0x000000161b1a7221 */ /* 0x008fc60000000000 */
[----:B------:R-:W3:Y:S01]  /*03f0*/  LDG.E.CONSTANT R22, desc[UR10][R8.64+0x400] ;  /* 0x0004000a08167981 */ /* 0x000ee2000c1e9900 */
[----:B------:R-:W-:-:S03]  /*0400*/  FADD R27, R26, R23 ;  /* 0x000000171a1b7221 */ /* 0x000fc60000000000 */
[----:B------:R-:W3:Y:S01]  /*0410*/  LDG.E.CONSTANT R23, desc[UR10][R8.64+0x800] ;  /* 0x0008000a08177981 */ /* 0x000ee2000c1e9900 */
[----:B------:R-:W-:-:S03]  /*0420*/  FADD R26, R27, R24 ;  /* 0x000000181b1a7221 */ /* 0x000fc60000000000 */
[----:B------:R-:W3:Y:S01]  /*0430*/  LDG.E.CONSTANT R24, desc[UR10][R8.64+0xc00] ;  /* 0x000c000a08187981 */ /* 0x000ee2000c1e9900 */
[----:B--2---:R-:W-:-:S03]  /*0440*/  FADD R27, R26, R25 ;  /* 0x000000191a1b7221 */ /* 0x004fc60000000000 */
[----:B------:R-:W2:Y:S01]  /*0450*/  LDG.E.CONSTANT R25, desc[UR10][R8.64+0x1000] ;  /* 0x0010000a08197981 */ /* 0x000ea2000c1e9900 */
[----:B----4-:R-:W-:-:S03]  /*0460*/  FADD R26, R27, R10 ;  /* 0x0000000a1b1a7221 */ /* 0x010fc60000000000 */
[----:B------:R-:W4:Y:S01]  /*0470*/  LDG.E.CONSTANT R10, desc[UR10][R8.64+0x1400] ;  /* 0x0014000a080a7981 */ /* 0x000f22000c1e9900 */
[----:B-----5:R-:W-:-:S03]  /*0480*/  FADD R27, R26, R21 ;  /* 0x000000151a1b7221 */ /* 0x020fc60000000000 */
[----:B------:R-:W5:Y:S04]  /*0490*/  LDG.E.CONSTANT R21, desc[UR10][R8.64+0x1800] ;  /* 0x0018000a08157981 */ /* 0x000f68000c1e9900 */
[----:B------:R-:W5:Y:S01]  /*04a0*/  LDG.E.CONSTANT R26, desc[UR10][R8.64+0x1c00] ;  /* 0x001c000a081a7981 */ /* 0x000f62000c1e9900 */
[----:B---3--:R-:W-:Y:S01]  /*04b0*/  FADD R22, R27, R22 ;  /* 0x000000161b167221 */ /* 0x008fe20000000000 */
[----:B------:R-:W-:Y:S01]  /*04c0*/  VIADD R17, R17, 0x10 ;  /* 0x0000001011117836 */ /* 0x000fe20000000000 */
[----:B------:R-:W-:Y:S01]  /*04d0*/  IADD3 R16, PT, PT, R16, 0x1000, RZ ;  /* 0x0000100010107810 */ /* 0x000fe20007ffe0ff */
[----:B------:R-:W-:Y:S02]  /*04e0*/  VIADD R11, R11, 0x1000 ;  /* 0x000010000b0b7836 */ /* 0x000fe40000000000 */
[----:B------:R-:W-:Y:S01]  /*04f0*/  FADD R23, R22, R23 ;  /* 0x0000001716177221 */ /* 0x000fe20000000000 */
[----:B------:R-:W-:-:S03]  /*0500*/  ISETP.NE.AND P0, PT, R17, RZ, PT ;  /* 0x000000ff1100720c */ /* 0x000fc60003f05270 */
[----:B------:R-:W-:-:S04]  /*0510*/  FADD R24, R23, R24 ;  /* 0x0000001817187221 */ /* 0x000fc80000000000 */
[----:B--2---:R-:W-:-:S04]  /*0520*/  FADD R25, R24, R25 ;  /* 0x0000001918197221 */ /* 0x004fc80000000000 */
[----:B----4-:R-:W-:-:S04]  /*0530*/  FADD R10, R25, R10 ;  /* 0x0000000a190a7221 */ /* 0x010fc80000000000 */
[----:B-----5:R-:W-:-:S04]  /*0540*/  FADD R21, R10, R21 ;  /* 0x000000150a157221 */ /* 0x020fc80000000000 */
[----:B------:R-:W-:Y:S01]  /*0550*/  FADD R10, R21, R26 ;  /* 0x0000001a150a7221 */ /* 0x000fe20000000000 */
[----:B------:R-:W-:Y:S06]  /*0560*/  @P0 BRA `(.L_x_215) ;  /* 0xfffffffc00600947 */ /* 0x000fec000383ffff */
.L_x_214:
[----:B0-----:R-:W-:Y:S05]  /*0570*/  BSYNC.RECONVERGENT B1 ;  /* 0x0000000000017941 */ /* 0x001fea0003800200 */
.L_x_213:
[----:B------:R-:W-:Y:S05]  /*0580*/  @!P1 BRA `(.L_x_212) ;  /* 0x0000000000e09947 */ /* 0x000fea0003800000 */
[----:B------:R-:W-:Y:S01]  /*0590*/  ISETP.GE.U32.AND P0, PT, R19, 0x7, PT ;  /* 0x000000071300780c */ /* 0x000fe20003f06070 */
[----:B------:R-:W-:Y:S01]  /*05a0*/  BSSY.RECONVERGENT B1, `(.L_x_216) ;  /* 0x0000017000017945 */ /* 0x000fe20003800200 */
[----:B------:R-:W-:-:S11]  /*05b0*/  ISETP.NE.AND P1, PT, R14, RZ, PT ;  /* 0x000000ff0e00720c */ /* 0x000fd60003f25270 */
[----:B------:R-:W-:Y:S05]  /*05c0*/  @!P0 BRA `(.L_x_217) ;  /* 0x0000000000508947 */ /* 0x000fea0003800000 */
[----:B------:R-:W0:Y:S01]  /*05d0*/  LDC.64 R8, c[0x0][0x380] ;  /* 0x0000e000ff087b82 */ /* 0x000e220000000a00 */
[----:B------:R-:W-:-:S04]  /*05e0*/  IMAD R11, R7, UR5, R16 ;  /* 0x00000005070b7c24 */ /* 0x000fc8000f8e0210 */
[----:B0-----:R-:W-:-:S05]  /*05f0*/  IMAD.WIDE R8, R11, 0x4, R8 ;  /* 0x000000040b087825 */ /* 0x001fca00078e0208 */
[----:B------:R-:W2:Y:S04]  /*0600*/  LDG.E.CONSTANT R23, desc[UR10][R8.64] ;  /* 0x0000000a08177981 */ /* 0x000ea8000c1e9900 */
[----:B------:R-:W4:Y:S04]  /*0610*/  LDG.E.CONSTANT R24, desc[UR10][R8.64+0x400] ;  /* 0x0004000a08187981 */ /* 0x000f28000c1e9900 */
[----:B------:R-:W5:Y:S04]  /*0620*/  LDG.E.CONSTANT R26, desc[UR10][R8.64+0x800] ;  /* 0x0008000a081a7981 */ /* 0x000f68000c1e9900 */
[----:B------:R-:W3:Y:S04]  /*0630*/  LDG.E.CONSTANT R28, desc[UR10][R8.64+0xc00] ;  /* 0x000c000a081c7981 */ /* 0x000ee8000c1e9900 */
[----:B------:R-:W3:Y:S04]  /*0640*/  LDG.E.CONSTANT R21, desc[UR10][R8.64+0x1000] ;  /* 0x0010000a08157981 */ /* 0x000ee8000c1e9900 */
[----:B------:R-:W3:Y:S04]  /*0650*/  LDG.E.CONSTANT R17, desc[UR10][R8.64+0x1400] ;  /* 0x0014000a08117981 */ /* 0x000ee8000c1e9900 */
[----:B------:R-:W3:Y:S04]  /*0660*/  LDG.E.CONSTANT R11, desc[UR10][R8.64+0x1800] ;  /* 0x0018000a080b7981 */ /* 0x000ee8000c1e9900 */
[----:B------:R-:W3:Y:S01]  /*0670*/  LDG.E.CONSTANT R22, desc[UR10][R8.64+0x1c00] ;  /* 0x001c000a08167981 */ /* 0x000ee2000c1e9900 */
[----:B------:R-:W-:Y:S01]  /*0680*/  IADD3 R16, PT, PT, R16, 0x800, RZ ;  /* 0x0000080010107810 */ /* 0x000fe20007ffe0ff */
[----:B--2---:R-:W-:-:S04]  /*0690*/  FADD R23, R10, R23 ;  /* 0x000000170a177221 */ /* 0x004fc80000000000 */
[----:B----4-:R-:W-:-:S04]  /*06a0*/  FADD R23, R23, R24 ;  /* 0x0000001817177221 */ /* 0x010fc80000000000 */
[----:B-----5:R-:W-:-:S04]  /*06b0*/  FADD R23, R23, R26 ;  /* 0x0000001a17177221 */ /* 0x020fc80000000000 */
[----:B---3--:R-:W-:-:S04]  /*06c0*/  FADD R28, R23, R28 ;  /* 0x0000001c171c7221 */ /* 0x008fc80000000000 */
[----:B------:R-:W-:-:S04]  /*06d0*/  FADD R28, R28, R21 ;  /* 0x000000151c1c7221 */ /* 0x000fc80000000000 */
[----:B------:R-:W-:-:S04]  /*06e0*/  FADD R28, R28, R17 ;  /* 0x000000111c1c7221 */ /* 0x000fc80000000000 */
[----:B------:R-:W-:-:S04]  /*06f0*/  FADD R11, R28, R11 ;  /* 0x0000000b1c0b7221 */ /* 0x000fc80000000000 */
[----:B------:R-:W-:-:S07]  /*0700*/  FADD R10, R11, R22 ;  /* 0x000000160b0a7221 */ /* 0x000fce0000000000 */
.L_x_217:
[----:B------:R-:W-:Y:S05]  /*0710*/  BSYNC.RECONVERGENT B1 ;  /* 0x0000000000017941 */ /* 0x000fea0003800200 */
.L_x_216:
        /* <DEDUP_REMOVED lines=11> */
[----:B------:R-:W3:Y:S01]  /*07d0*/  LDG.E.CONSTANT R26, desc[UR10][R8.64+0xc00] ;  /* 0x000c000a081a7981 */ /* 0x000ee2000c1e9900 */
[----:B------:R-:W-:-:S02]  /*07e0*/  VIADD R16, R16, 0x400 ;  /* 0x0000040010107836 */ /* 0x000fc40000000000 */
[----:B--2---:R-:W-:-:S04]  /*07f0*/  FADD R11, R10, R11 ;  /* 0x0000000b0a0b7221 */ /* 0x004fc80000000000 */
[----:B----4-:R-:W-:-:S04]  /*0800*/  FADD R11, R11, R22 ;  /* 0x000000160b0b7221 */ /* 0x010fc80000000000 */
[----:B-----5:R-:W-:-:S04]  /*0810*/  FADD R11, R11, R24 ;  /* 0x000000180b0b7221 */ /* 0x020fc80000000000 */
[----:B---3--:R-:W-:-:S07]  /*0820*/  FADD R10, R11, R26 ;  /* 0x0000001a0b0a7221 */ /* 0x008fce0000000000 */
.L_x_219:
[----:B------:R-:W-:Y:S05]  /*0830*/  BSYNC.RECONVERGENT B1 ;  /* 0x0000000000017941 */ /* 0x000fea0003800200 */
.L_x_218:
        /* <DEDUP_REMOVED lines=10> */
[----:B------:R-:W4:Y:S01]  /*08e0*/  @P0 LDG.E.CONSTANT R17, desc[UR10][R8.64+0x800] ;  /* 0x0008000a08110981 */ /* 0x000f22000c1e9900 */
[----:B--2---:R-:W-:-:S04]  /*08f0*/  FADD R10, R10, R11 ;  /* 0x0000000b0a0a7221 */ /* 0x004fc80000000000 */
[----:B----4-:R-:W-:-:S07]  /*0900*/  @P0 FADD R10, R10, R17 ;  /* 0x000000110a0a0221 */ /* 0x010fce0000000000 */
.L_x_212:
[----:B0-----:R-:W-:Y:S05]  /*0910*/  BSYNC.RECONVERGENT B0 ;  /* 0x0000000000007941 */ /* 0x001fea0003800200 */
.L_x_211:
[----:B------:R-:W0:Y:S01]  /*0920*/  SHFL.DOWN P0, R9, R10, 0x1, 0x1f ;  /* 0x08201f000a097f89 */ /* 0x000e220000000000 */
[----:B---3--:R-:W-:Y:S01]  /*0930*/  ISETP.NE.AND P1, PT, R3, RZ, PT ;  /* 0x000000ff0300720c */ /* 0x008fe20003f25270 */
        /* <DEDUP_REMOVED lines=15> */
[----:B------:R-:W-:Y:S01]  /*0a30*/  UMOV UR5, 0x400 ;  /* 0x0000040000057882 */ /* 0x000fe20000000000 */
[----:B------:R-:W2:Y:S01]  /*0a40*/  MUFU.RCP R23, R6 ;  /* 0x0000000600177308 */ /* 0x000ea20000001000 */
[----:B------:R-:W-:Y:S01]  /*0a50*/  BSSY.RECONVERGENT B1, `(.L_x_222) ;  /* 0x0000016000017945 */ /* 0x000fe20003800200 */
[----:B-1----:R-:W-:-:S09]  /*0a60*/  ULEA UR5, UR8, UR5, 0x18 ;  /* 0x0000000508057291 */ /* 0x002fd2000f8ec0ff */
[----:B------:R-:W0:Y:S04]  /*0a70*/  LDS R22, [UR5+0xc] ;  /* 0x00000c05ff167984 */ /* 0x000e280008000800 */
[----:B------:R-:W1:Y:S04]  /*0a80*/  LDS.128 R8, [UR5+0x10] ;  /* 0x00001005ff087984 */ /* 0x000e680008000c00 */
[----:B------:R-:W3:Y:S01]  /*0a90*/  LDS.64 R16, [UR5+0x20] ;  /* 0x00002005ff107984 */ /* 0x000ee20008000a00 */
[----:B0-----:R-:W-:-:S04]  /*0aa0*/  FADD R21, R21, R22 ;  /* 0x0000001615157221 */ /* 0x001fc80000000000 */
[----:B-1----:R-:W-:-:S04]  /*0ab0*/  FADD R8, R21, R8 ;  /* 0x0000000815087221 */ /* 0x002fc80000000000 */
[----:B------:R-:W-:Y:S01]  /*0ac0*/  FADD R9, R8, R9 ;  /* 0x0000000908097221 */ /* 0x000fe20000000000 */
[----:B--2---:R-:W-:-:S03]  /*0ad0*/  FFMA R8, -R6, R23, 1 ;  /* 0x3f80000006087423 */ /* 0x004fc60000000117 */
[----:B------:R-:W-:Y:S01]  /*0ae0*/  FADD R10, R9, R10 ;  /* 0x0000000a090a7221 */ /* 0x000fe20000000000 */
[----:B------:R-:W-:-:S03]  /*0af0*/  FFMA R8, R23, R8, R23 ;  /* 0x0000000817087223 */ /* 0x000fc60000000017 */
[----:B------:R-:W-:-:S04]  /*0b00*/  FADD R11, R10, R11 ;  /* 0x0000000b0a0b7221 */ /* 0x000fc80000000000 */
[----:B---3--:R-:W-:-:S04]  /*0b10*/  FADD R16, R11, R16 ;  /* 0x000000100b107221 */ /* 0x008fc80000000000 */
[----:B------:R-:W-:-:S04]  /*0b20*/  FADD R17, R16, R17 ;  /* 0x0000001110117221 */ /* 0x000fc80000000000 */
[----:B------:R-:W0:Y:S01]  /*0b30*/  FCHK P0, R17, R6 ;  /* 0x0000000611007302 */ /* 0x000e220000000000 */
[----:B------:R-:W-:-:S04]  /*0b40*/  FFMA R9, R17, R8, RZ ;  /* 0x0000000811097223 */ /* 0x000fc800000000ff */
[----:B------:R-:W-:-:S04]  /*0b50*/  FFMA R10, -R6, R9, R17 ;  /* 0x00000009060a7223 */ /* 0x000fc80000000111 */
[----:B------:R-:W-:Y:S01]  /*0b60*/  FFMA R8, R8, R10, R9 ;  /* 0x0000000a08087223 */ /* 0x000fe20000000009 */
[----:B0-----:R-:W-:Y:S06]  /*0b70*/  @!P0 BRA `(.L_x_223) ;  /* 0x00000000000c8947 */ /* 0x001fec0003800000 */
[----:B------:R-:W-:-:S07]  /*0b80*/  MOV R10, 0xba0 ;  /* 0x00000ba0000a7802 */ /* 0x000fce0000000f00 */
[----:B------:R-:W-:Y:S05]  /*0b90*/  CALL.REL.NOINC `($__internal_6_$__cuda_sm3x_div_rn_noftz_f32_slowpath) ;  /* 0x0000000000407944 */ /* 0x000fea0003c00000 */
[----:B------:R-:W-:-:S07]  /*0ba0*/  MOV R8, R11 ;  /* 0x0000000b00087202 */ /* 0x000fce0000000f00 */
.L_x_223:
[----:B------:R-:W-:Y:S05]  /*0bb0*/  BSYNC.RECONVERGENT B1 ;  /* 0x0000000000017941 */ /* 0x000fea0003800200 */
.L_x_222:
[----:B------:R-:W0:Y:S02]  /*0bc0*/  LDCU UR5, c[0x0][0x3a8] ;  /* 0x00007500ff0577ac */ /* 0x000e240008000800 */
[----:B0-----:R-:W-:Y:S02]  /*0bd0*/  FADD R10, R8, UR5 ;  /* 0x00000005080a7e21 */ /* 0x001fe40008000000 */
[----:B------:R-:W0:Y:S03]  /*0be0*/  LDC.64 R8, c[0x0][0x398] ;  /* 0x0000e600ff087b82 */ /* 0x000e260000000a00 */
[----:B------:R-:W-:-:S13]  /*0bf0*/  FSETP.GEU.AND P0, PT, |R10|, 1.175494350822287508e-38, PT ;  /* 0x008000000a00780b */ /* 0x000fda0003f0e200 */
[----:B------:R-:W-:-:S04]  /*0c00*/  @!P0 FMUL R10, R10, 16777216 ;  /* 0x4b8000000a0a8820 */ /* 0x000fc80000400000 */
[----:B------:R-:W1:Y:S01]  /*0c10*/  MUFU.RSQ R11, R10 ;  /* 0x0000000a000b7308 */ /* 0x000e620000001400 */
[----:B0-----:R-:W-:-:S04]  /*0c20*/  IMAD.WIDE R8, R7, 0x4, R8 ;  /* 0x0000000407087825 */ /* 0x001fc800078e0208 */
[----:B-1----:R-:W-:-:S05]  /*0c30*/  @!P0 FMUL R11, R11, 4096 ;  /* 0x458000000b0b8820 */ /* 0x002fca0000400000 */
[----:B------:R1:W-:Y:S02]  /*0c40*/  STG.E desc[UR10][R8.64], R11 ;  /* 0x0000000b08007986 */ /* 0x0003e4000c10190a */
.L_x_221:
[----:B------:R-:W-:Y:S05]  /*0c50*/  BSYNC.RECONVERGENT B0 ;  /* 0x0000000000007941 */ /* 0x000fea0003800200 */
.L_x_220:
[----:B------:R-:W-:-:S05]  /*0c60*/  IMAD.IADD R7, R4, 0x1, R7 ;  /* 0x0000000104077824 */ /* 0x000fca00078e0207 */
[----:B------:R-:W-:-:S13]  /*0c70*/  ISETP.GE.AND P0, PT, R7, R0, PT ;  /* 0x000000000700720c */ /* 0x000fda0003f06270 */
[----:B------:R-:W-:Y:S05]  /*0c80*/  @!P0 BRA `(.L_x_224) ;  /* 0xfffffff4005c8947 */ /* 0x000fea000383ffff */
[----:B------:R-:W-:Y:S05]  /*0c90*/  EXIT ;  /* 0x000000000000794d */ /* 0x000fea0003800000 */
        .weak           $__internal_6_$__cuda_sm3x_div_rn_noftz_f32_slowpath
        .type           $__internal_6_$__cuda_sm3x_div_rn_noftz_f32_slowpath,@function
        .size           $__internal_6_$__cuda_sm3x_div_rn_noftz_f32_slowpath,(.L_x_407 - $__internal_6_$__cuda_sm3x_div_rn_noftz_f32_slowpath)
$__internal_6_$__cuda_sm3x_div_rn_noftz_f32_slowpath:
[--C-:B------:R-:W-:Y:S01]  /*0ca0*/  SHF.R.U32.HI R9, RZ, 0x17, R6.reuse ;  /* 0x00000017ff097819 */ /* 0x100fe20000011606 */
[----:B------:R-:W-:Y:S01]  /*0cb0*/  BSSY.RECONVERGENT B2, `(.L_x_225) ;  /* 0x0000064000027945 */ /* 0x000fe20003800200 */
[----:B------:R-:W-:Y:S01]  /*0cc0*/  SHF.R.U32.HI R8, RZ, 0x17, R17 ;  /* 0x00000017ff087819 */ /* 0x000fe20000011611 */
[----:B------:R-:W-:Y:S01]  /*0cd0*/  IMAD.MOV.U32 R21, RZ, RZ, R6 ;  /* 0x000000ffff157224 */ /* 0x000fe200078e0006 */
[----:B------:R-:W-:Y:S02]  /*0ce0*/  LOP3.LUT R9, R9, 0xff, RZ, 0xc0, !PT ;  /* 0x000000ff09097812 */ /* 0x000fe400078ec0ff */
[----:B------:R-:W-:Y:S02]  /*0cf0*/  LOP3.LUT R22, R8, 0xff, RZ, 0xc0, !PT ;  /* 0x000000ff08167812 */ /* 0x000fe400078ec0ff */
[----:B------:R-:W-:Y:S02]  /*0d00*/  IADD3 R16, PT, PT, R9, -0x1, RZ ;  /* 0xffffffff09107810 */ /* 0x000fe40007ffe0ff */
[----:B------:R-:W-:Y:S01]  /*0d10*/  MOV R8, R17 ;  /* 0x0000001100087202 */ /* 0x000fe20000000f00 */
[----:B------:R-:W-:Y:S01]  /*0d20*/  VIADD R23, R22, 0xffffffff ;  /* 0xffffffff16177836 */ /* 0x000fe20000000000 */
[----:B------:R-:W-:-:S04]  /*0d30*/  ISETP.GT.U32.AND P0, PT, R16, 0xfd, PT ;  /* 0x000000fd1000780c */ /* 0x000fc80003f04070 */
[----:B------:R-:W-:-:S13]  /*0d40*/  ISETP.GT.U32.OR P0, PT, R23, 0xfd, P0 ;  /* 0x000000fd1700780c */ /* 0x000fda0000704470 */
[----:B------:R-:W-:Y:S01]  /*0d50*/  @!P0 MOV R11, RZ ;  /* 0x000000ff000b8202 */ /* 0x000fe20000000f00 */
[----:B------:R-:W-:Y:S06]  /*0d60*/  @!P0 BRA `(.L_x_226) ;  /* 0x00000000005c8947 */ /* 0x000fec0003800000 */
[----:B------:R-:W-:Y:S02]  /*0d70*/  FSETP.GTU.FTZ.AND P1, PT, |R6|, +INF , PT ;  /* 0x7f8000000600780b */ /* 0x000fe40003f3c200 */
[----:B------:R-:W-:-:S04]  /*0d80*/  FSETP.GTU.FTZ.AND P0, PT, |R17|, +INF , PT ;  /* 0x7f8000001100780b */ /* 0x000fc80003f1c200 */
[----:B------:R-:W-:-:S13]  /*0d90*/  PLOP3.LUT P0, PT, P0, P1, PT, 0xf8, 0x8f ;  /* 0x00000000008f781c */ /* 0x000fda0000703f70 */
[----:B------:R-:W-:Y:S05]  /*0da0*/  @P0 BRA `(.L_x_227) ;  /* 0x00000004004c0947 */ /* 0x000fea0003800000 */
[----:B------:R-:W-:-:S13]  /*0db0*/  LOP3.LUT P0, RZ, R21, 0x7fffffff, R8, 0xc8, !PT ;  /* 0x7fffffff15ff7812 */ /* 0x000fda000780c808 */
[----:B------:R-:W-:Y:S05]  /*0dc0*/  @!P0 BRA `(.L_x_228) ;  /* 0x00000004003c8947 */ /* 0x000fea0003800000 */
[C---:B------:R-:W-:Y:S02]  /*0dd0*/  FSETP.NEU.FTZ.AND P2, PT, |R17|.reuse, +INF , PT ;  /* 0x7f8000001100780b */ /* 0x040fe40003f5d200 */
[----:B------:R-:W-:Y:S02]  /*0de0*/  FSETP.NEU.FTZ.AND P1, PT, |R6|, +INF , PT ;  /* 0x7f8000000600780b */ /* 0x000fe40003f3d200 */
[----:B------:R-:W-:-:S11]  /*0df0*/  FSETP.NEU.FTZ.AND P0, PT, |R17|, +INF , PT ;  /* 0x7f8000001100780b */ /* 0x000fd60003f1d200 */
[----:B------:R-:W-:Y:S05]  /*0e00*/  @!P1 BRA !P2, `(.L_x_228) ;  /* 0x00000004002c9947 */ /* 0x000fea0005000000 */
[----:B------:R-:W-:-:S04]  /*0e10*/  LOP3.LUT P2, RZ, R8, 0x7fffffff, RZ, 0xc0, !PT ;  /* 0x7fffffff08ff7812 */ /* 0x000fc8000784c0ff */
[----:B------:R-:W-:-:S13]  /*0e20*/  PLOP3.LUT P1, PT, P1, P2, PT, 0x2f, 0xf2 ;  /* 0x0000000000f2781c */ /* 0x000fda0000f24577 */
[----:B------:R-:W-:Y:S05]  /*0e30*/  @P1 BRA `(.L_x_229) ;  /* 0x0000000400181947 */ /* 0x000fea0003800000 */
[----:B------:R-:W-:-:S04]  /*0e40*/  LOP3.LUT P1, RZ, R21, 0x7fffffff, RZ, 0xc0, !PT ;  /* 0x7fffffff15ff7812 */ /* 0x000fc8000782c0ff */
[----:B------:R-:W-:-:S13]  /*0e50*/  PLOP3.LUT P0, PT, P0, P1, PT, 0x2f, 0xf2 ;  /* 0x0000000000f2781c */ /* 0x000fda0000702577 */
[----:B------:R-:W-:Y:S05]  /*0e60*/  @P0 BRA `(.L_x_230) ;  /* 0x0000000400000947 */ /* 0x000fea0003800000 */
[----:B------:R-:W-:Y:S02]  /*0e70*/  ISETP.GE.AND P0, PT, R23, RZ, PT ;  /* 0x000000ff1700720c */ /* 0x000fe40003f06270 */
[----:B------:R-:W-:-:S11]  /*0e80*/  ISETP.GE.AND P1, PT, R16, RZ, PT ;  /* 0x000000ff1000720c */ /* 0x000fd60003f26270 */
[----:B------:R-:W-:Y:S01]  /*0e90*/  @P0 IMAD.MOV.U32 R11, RZ, RZ, RZ ;  /* 0x000000ffff0b0224 */ /* 0x000fe200078e00ff */
[----:B------:R-:W-:Y:S01]  /*0ea0*/  @!P0 MOV R11, 0xffffffc0 ;  /* 0xffffffc0000b8802 */ /* 0x000fe20000000f00 */
[----:B------:R-:W-:Y:S01]  /*0eb0*/  @!P0 FFMA R8, R17, 1.84467440737095516160e+19, RZ ;  /* 0x5f80000011088823 */ /* 0x000fe200000000ff */
[----:B------:R-:W-:-:S03]  /*0ec0*/  @!P1 FFMA R21, R6, 1.84467440737095516160e+19, RZ ;  /* 0x5f80000006159823 */ /* 0x000fc600000000ff */
[----:B------:R-:W-:-:S07]  /*0ed0*/  @!P1 VIADD R11, R11, 0x40 ;  /* 0x000000400b0b9836 */ /* 0x000fce0000000000 */
.L_x_226:
[----:B------:R-:W-:Y:S01]  /*0ee0*/  LEA R16, R9, 0xc0800000, 0x17 ;  /* 0xc080000009107811 */ /* 0x000fe200078eb8ff */
[----:B------:R-:W-:Y:S01]  /*0ef0*/  VIADD R22, R22, 0xffffff81 ;  /* 0xffffff8116167836 */ /* 0x000fe20000000000 */
[----:B------:R-:W-:Y:S02]  /*0f00*/  BSSY.RECONVERGENT B3, `(.L_x_231) ;  /* 0x0000035000037945 */ /* 0x000fe40003800200 */
[----:B------:R-:W-:Y:S01]  /*0f10*/  IADD3 R23, PT, PT, -R16, R21, RZ ;  /* 0x0000001510177210 */ /* 0x000fe20007ffe1ff */
[C---:B------:R-:W-:Y:S01]  /*0f20*/  IMAD R8, R22.reuse, -0x800000, R8 ;  /* 0xff80000016087824 */ /* 0x040fe200078e0208 */
[----:B------:R-:W-:Y:S02]  /*0f30*/  IADD3 R22, PT, PT, R22, 0x7f, -R9 ;  /* 0x0000007f16167810 */ /* 0x000fe40007ffe809 */
[----:B------:R-:W0:Y:S01]  /*0f40*/  MUFU.RCP R17, R23 ;  /* 0x0000001700117308 */ /* 0x000e220000001000 */
[----:B------:R-:W-:Y:S01]  /*0f50*/  FADD.FTZ R21, -R23, -RZ ;  /* 0x800000ff17157221 */ /* 0x000fe20000010100 */
[----:B------:R-:W-:-:S03]  /*0f60*/  IADD3 R22, PT, PT, R22, R11, RZ ;  /* 0x0000000b16167210 */ /* 0x000fc60007ffe0ff */
[----:B0-----:R-:W-:-:S04]  /*0f70*/  FFMA R16, R17, R21, 1 ;  /* 0x3f80000011107423 */ /* 0x001fc80000000015 */
[----:B------:R-:W-:-:S04]  /*0f80*/  FFMA R17, R17, R16, R17 ;  /* 0x0000001011117223 */ /* 0x000fc80000000011 */
[----:B------:R-:W-:-:S04]  /*0f90*/  FFMA R16, R8, R17, RZ ;  /* 0x0000001108107223 */ /* 0x000fc800000000ff */
[----:B------:R-:W-:-:S04]  /*0fa0*/  FFMA R24, R21, R16, R8 ;  /* 0x0000001015187223 */ /* 0x000fc80000000008 */
[----:B------:R-:W-:-:S04]  /*0fb0*/  FFMA R16, R17, R24, R16 ;  /* 0x0000001811107223 */ /* 0x000fc80000000010 */
[----:B------:R-:W-:-:S04]  /*0fc0*/  FFMA R21, R21, R16, R8 ;  /* 0x0000001015157223 */ /* 0x000fc80000000008 */
[----:B------:R-:W-:-:S05]  /*0fd0*/  FFMA R8, R17, R21, R16 ;  /* 0x0000001511087223 */ /* 0x000fca0000000010 */
[----:B------:R-:W-:-:S04]  /*0fe0*/  SHF.R.U32.HI R9, RZ, 0x17, R8 ;  /* 0x00000017ff097819 */ /* 0x000fc80000011608 */
[----:B------:R-:W-:-:S05]  /*0ff0*/  LOP3.LUT R9, R9, 0xff, RZ, 0xc0, !PT ;  /* 0x000000ff09097812 */ /* 0x000fca00078ec0ff */
[----:B------:R-:W-:-:S05]  /*1000*/  IMAD.IADD R23, R9, 0x1, R22 ;  /* 0x0000000109177824 */ /* 0x000fca00078e0216 */
[----:B------:R-:W-:-:S04]  /*1010*/  IADD3 R9, PT, PT, R23, -0x1, RZ ;  /* 0xffffffff17097810 */ /* 0x000fc80007ffe0ff */
[----:B------:R-:W-:-:S13]  /*1020*/  ISETP.GE.U32.AND P0, PT, R9, 0xfe, PT ;  /* 0x000000fe0900780c */ /* 0x000fda0003f06070 */
[----:B------:R-:W-:Y:S05]  /*1030*/  @!P0 BRA `(.L_x_232) ;  /* 0x0000000000808947 */ /* 0x000fea0003800000 */
[----:B------:R-:W-:-:S13]  /*1040*/  ISETP.GT.AND P0, PT, R23, 0xfe, PT ;  /* 0x000000fe1700780c */ /* 0x000fda0003f04270 */
[----:B------:R-:W-:Y:S05]  /*1050*/  @P0 BRA `(.L_x_233) ;  /* 0x00000000006c0947 */ /* 0x000fea0003800000 */
[----:B------:R-:W-:-:S13]  /*1060*/  ISETP.GE.AND P0, PT, R23, 0x1, PT ;  /* 0x000000011700780c */ /* 0x000fda0003f06270 */
[----:B------:R-:W-:Y:S05]  /*1070*/  @P0 BRA `(.L_x_234) ;  /* 0x0000000000740947 */ /* 0x000fea0003800000 */
[----:B------:R-:W-:Y:S02]  /*1080*/  ISETP.GE.AND P0, PT, R23, -0x18, PT ;  /* 0xffffffe81700780c */ /* 0x000fe40003f06270 */
[----:B------:R-:W-:-:S11]  /*1090*/  LOP3.LUT R8, R8, 0x80000000, RZ, 0xc0, !PT ;  /* 0x8000000008087812 */ /* 0x000fd600078ec0ff */
[----:B------:R-:W-:Y:S05]  /*10a0*/  @!P0 BRA `(.L_x_234) ;  /* 0x0000000000688947 */ /* 0x000fea0003800000 */
[-CC-:B------:R-:W-:Y:S01]  /*10b0*/  FFMA.RZ R9, R17, R21.reuse, R16.reuse ;  /* 0x0000001511097223 */ /* 0x180fe2000000c010 */
[C---:B------:R-:W-:Y:S02]  /*10c0*/  IADD3 R22, PT, PT, R23.reuse, 0x20, RZ ;  /* 0x0000002017167810 */ /* 0x040fe40007ffe0ff */
[----:B------:R-:W-:Y:S02]  /*10d0*/  ISETP.NE.AND P2, PT, R23, RZ, PT ;  /* 0x000000ff1700720c */ /* 0x000fe40003f45270 */
[----:B------:R-:W-:Y:S01]  /*10e0*/  LOP3.LUT R11, R9, 0x7fffff, RZ, 0xc0, !PT ;  /* 0x007fffff090b7812 */ /* 0x000fe200078ec0ff */
[CCC-:B------:R-:W-:Y:S01]  /*10f0*/  FFMA.RP R9, R17.reuse, R21.reuse, R16.reuse ;  /* 0x0000001511097223 */ /* 0x1c0fe20000008010 */
[----:B------:R-:W-:Y:S01]  /*1100*/  FFMA.RM R16, R17, R21, R16 ;  /* 0x0000001511107223 */ /* 0x000fe20000004010 */
[----:B------:R-:W-:Y:S01]  /*1110*/  IMAD.MOV R17, RZ, RZ, -R23 ;  /* 0x000000ffff117224 */ /* 0x000fe200078e0a17 */
[----:B------:R-:W-:Y:S02]  /*1120*/  LOP3.LUT R11, R11, 0x800000, RZ, 0xfc, !PT ;  /* 0x008000000b0b7812 */ /* 0x000fe400078efcff */
[----:B------:R-:W-:-:S02]  /*1130*/  ISETP.NE.AND P1, PT, R23, RZ, PT ;  /* 0x000000ff1700720c */ /* 0x000fc40003f25270 */
[----:B------:R-:W-:Y:S02]  /*1140*/  SHF.L.U32 R22, R11, R22, RZ ;  /* 0x000000160b167219 */ /* 0x000fe400000006ff */
[----:B------:R-:W-:Y:S02]  /*1150*/  FSETP.NEU.FTZ.AND P0, PT, R9, R16, PT ;  /* 0x000000100900720b */ /* 0x000fe40003f1d000 */
[----:B------:R-:W-:Y:S02]  /*1160*/  SEL R16, R17, RZ, P2 ;  /* 0x000000ff11107207 */ /* 0x000fe40001000000 */
[----:B------:R-:W-:Y:S02]  /*1170*/  ISETP.NE.AND P1, PT, R22, RZ, P1 ;  /* 0x000000ff1600720c */ /* 0x000fe40000f25270 */
[----:B------:R-:W-:Y:S02]  /*1180*/  SHF.R.U32.HI R16, RZ, R16, R11 ;  /* 0x00000010ff107219 */ /* 0x000fe4000001160b */
[----:B------:R-:W-:-:S02]  /*1190*/  PLOP3.LUT P0, PT, P0, P1, PT, 0xf8, 0x8f ;  /* 0x00000000008f781c */ /* 0x000fc40000703f70 */
[----:B------:R-:W-:Y:S02]  /*11a0*/  SHF.R.U32.HI R22, RZ, 0x1, R16 ;  /* 0x00000001ff167819 */ /* 0x000fe40000011610 */
[----:B------:R-:W-:-:S04]  /*11b0*/  SEL R9, RZ, 0x1, !P0 ;  /* 0x00000001ff097807 */ /* 0x000fc80004000000 */
[----:B------:R-:W-:-:S04]  /*11c0*/  LOP3.LUT R9, R9, 0x1, R22, 0xf8, !PT ;  /* 0x0000000109097812 */ /* 0x000fc800078ef816 */
[----:B------:R-:W-:-:S04]  /*11d0*/  LOP3.LUT R9, R9, R16, RZ, 0xc0, !PT ;  /* 0x0000001009097212 */ /* 0x000fc800078ec0ff */
[----:B------:R-:W-:-:S04]  /*11e0*/  IADD3 R9, PT, PT, R22, R9, RZ ;  /* 0x0000000916097210 */ /* 0x000fc80007ffe0ff */
[----:B------:R-:W-:Y:S01]  /*11f0*/  LOP3.LUT R8, R9, R8, RZ, 0xfc, !PT ;  /* 0x0000000809087212 */ /* 0x000fe200078efcff */
[----:B------:R-:W-:Y:S06]  /*1200*/  BRA `(.L_x_234) ;  /* 0x0000000000107947 */ /* 0x000fec0003800000 */
.L_x_233:
[----:B------:R-:W-:-:S04]  /*1210*/  LOP3.LUT R8, R8, 0x80000000, RZ, 0xc0, !PT ;  /* 0x8000000008087812 */ /* 0x000fc800078ec0ff */
[----:B------:R-:W-:Y:S01]  /*1220*/  LOP3.LUT R8, R8, 0x7f800000, RZ, 0xfc, !PT ;  /* 0x7f80000008087812 */ /* 0x000fe200078efcff */
[----:B------:R-:W-:Y:S06]  /*1230*/  BRA `(.L_x_234) ;  /* 0x0000000000047947 */ /* 0x000fec0003800000 */
.L_x_232:
[----:B------:R-:W-:-:S07]  /*1240*/  LEA R8, R22, R8, 0x17 ;  /* 0x0000000816087211 */ /* 0x000fce00078eb8ff */
.L_x_234:
[----:B------:R-:W-:Y:S05]  /*1250*/  BSYNC.RECONVERGENT B3 ;  /* 0x0000000000037941 */ /* 0x000fea0003800200 */
.L_x_231:
[----:B------:R-:W-:Y:S05]  /*1260*/  BRA `(.L_x_235) ;  /* 0x0000000000207947 */ /* 0x000fea0003800000 */
.L_x_230:
[----:B------:R-:W-:-:S04]  /*1270*/  LOP3.LUT R8, R21, 0x80000000, R8, 0x48, !PT ;  /* 0x8000000015087812 */ /* 0x000fc800078e4808 */
[----:B------:R-:W-:Y:S01]  /*1280*/  LOP3.LUT R8, R8, 0x7f800000, RZ, 0xfc, !PT ;  /* 0x7f80000008087812 */ /* 0x000fe200078efcff */
[----:B------:R-:W-:Y:S06]  /*1290*/  BRA `(.L_x_235) ;  /* 0x0000000000147947 */ /* 0x000fec0003800000 */
.L_x_229:
[----:B------:R-:W-:Y:S01]  /*12a0*/  LOP3.LUT R8, R21, 0x80000000, R8, 0x48, !PT ;  /* 0x8000000015087812 */ /* 0x000fe200078e4808 */
[----:B------:R-:W-:Y:S06]  /*12b0*/  BRA `(.L_x_235) ;  /* 0x00000000000c7947 */ /* 0x000fec0003800000 */
.L_x_228:
[----:B------:R-:W0:Y:S01]  /*12c0*/  MUFU.RSQ R8, -QNAN ;  /* 0xffc0000000087908 */ /* 0x000e220000001400 */
[----:B------:R-:W-:Y:S05]  /*12d0*/  BRA `(.L_x_235) ;  /* 0x0000000000047947 */ /* 0x000fea0003800000 */
.L_x_227:
[----:B------:R-:W-:-:S07]  /*12e0*/  FADD.FTZ R8, R17, R6 ;  /* 0x0000000611087221 */ /* 0x000fce0000010000 */
.L_x_235:
[----:B------:R-:W-:Y:S05]  /*12f0*/  BSYNC.RECONVERGENT B2 ;  /* 0x0000000000027941 */ /* 0x000fea0003800200 */
.L_x_225:
[----:B------:R-:W-:Y:S02]  /*1300*/  HFMA2 R9, -RZ, RZ, 0, 0 ;  /* 0x00000000ff097431 */ /* 0x000fe400000001ff */
[----:B0-----:R-:W-:Y:S01]  /*1310*/  IMAD.MOV.U32 R11, RZ, RZ, R8 ;  /* 0x000000ffff0b7224 */ /* 0x001fe200078e0008 */
[----:B------:R-:W-:-:S04]  /*1320*/  MOV R8, R10 ;  /* 0x0000000a00087202 */ /* 0x000fc80000000f00 */
[----:B------:R-:W-:Y:S05]  /*1330*/  RET.REL.NODEC R8 `(_Z30InstanceNormRowReduceTempToOutIf6IvarOpIffEEvPKT_iiiPS2_T0_) ;  /* 0xffffffec08307950 */ /* 0x000fea0003c3ffff */
.L_x_236:
        /* <DEDUP_REMOVED lines=12> */
.L_x_407:


//--------------------- .text._Z32InstanceNormRowReduceInToOut_NDCIff6IvarOpIffEEvPKT_iiiPT0_T1_ --------------------------
	.section	.text._Z32InstanceNormRowReduceInToOut_NDCIff6IvarOpIffEEvPKT_iiiPT0_T1_,"ax",@progbits
	.align	128
        .global         _Z32InstanceNormRowReduceInToOut_NDCIff6IvarOpIffEEvPKT_iiiPT0_T1_
        .type           _Z32InstanceNormRowReduceInToOut_NDCIff6IvarOpIffEEvPKT_iiiPT0_T1_,@function
        .size           _Z32InstanceNormRowReduceInToOut_NDCIff6IvarOpIffEEvPKT_iiiPT0_T1_,(.L_x_426 - _Z32InstanceNormRowReduceInToOut_NDCIff6IvarOpIffEEvPKT_iiiPT0_T1_)
        .other          _Z32InstanceNormRowReduceInToOut_NDCIff6IvarOpIffEEvPKT_iiiPT0_T1_,@"STO_CUDA_ENTRY STV_DEFAULT"
_Z32InstanceNormRowReduceInToOut_NDCIff6IvarOpIffEEvPKT_iiiPT0_T1_:
.text._Z32InstanceNormRowReduceInToOut_NDCIff6IvarOpIffEEvPKT_iiiPT0_T1_:
        /* <DEDUP_REMOVED lines=20> */
[----:B0-----:R-:W-:-:S13]  /*0140*/  ISETP.GE.AND P0, PT, R7, UR5, PT ;  /* 0x0000000507007c0c */ /* 0x001fda000bf06270 */
[----:B-1----:R-:W-:Y:S05]  /*0150*/  @P0 BRA `(.L_x_238) ;  /* 0x0000000000540947 */ /* 0x002fea0003800000 */
[----:B------:R-:W0:Y:S08]  /*0160*/  LDC R16, c[0x0][0x3b0] ;  /* 0x0000ec00ff107b82 */ /* 0x000e300000000800 */
[----:B------:R-:W1:Y:S01]  /*0170*/  LDC.64 R4, c[0x0][0x3a0] ;  /* 0x0000e800ff047b82 */ /* 0x000e620000000a00 */
[----:B------:R-:W2:Y:S01]  /*0180*/  LDCU UR4, c[0x0][0x374] ;  /* 0x00006e80ff0477ac */ /* 0x000ea20008000800 */
[----:B------:R-:W3:Y:S01]  /*0190*/  LDCU UR9, c[0x0][0x3ac] ;  /* 0x00007580ff0977ac */ /* 0x000ee20008000800 */
[----:B0-----:R-:W-:-:S05]  /*01a0*/  IMAD R13, R9, R16, RZ ;  /* 0x00000010090d7224 */ /* 0x001fca00078e02ff */
[----:B------:R-:W-:-:S05]  /*01b0*/  IADD3 R3, PT, PT, R6, R13, RZ ;  /* 0x0000000d06037210 */ /* 0x000fca0007ffe0ff */
[----:B-1----:R-:W-:Y:S02]  /*01c0*/  IMAD.WIDE R4, R3, 0x4, R4 ;  /* 0x0000000403047825 */ /* 0x002fe400078e0204 */
[----:B------:R-:W0:Y:S03]  /*01d0*/  LDC.64 R2, c[0x0][0x380] ;  /* 0x0000e000ff027b82 */ /* 0x000e260000000a00 */
[----:B------:R1:W5:Y:S01]  /*01e0*/  LDG.E.CONSTANT R8, desc[UR6][R4.64] ;  /* 0x0000000604087981 */ /* 0x000362000c1e9900 */
[----:B------:R-:W-:Y:S01]  /*01f0*/  MOV R11, RZ ;  /* 0x000000ff000b7202 */ /* 0x000fe20000000f00 */
[----:B--2---:R-:W-:Y:S01]  /*0200*/  IMAD R10, R0, UR4, RZ ;  /* 0x00000004000a7c24 */ /* 0x004fe2000f8e02ff */
[----:B------:R-:W-:Y:S01]  /*0210*/  MOV R12, R7 ;  /* 0x00000007000c7202 */ /* 0x000fe20000000f00 */
[----:B---3--:R-:W-:-:S07]  /*0220*/  IMAD R13, R13, UR9, R6 ;  /* 0x000000090d0d7c24 */ /* 0x008fce000f8e0206 */
.L_x_239:
[----:B-1----:R-:W-:-:S04]  /*0230*/  IMAD R5, R12, R16, R13 ;  /* 0x000000100c057224 */ /* 0x002fc800078e020d */
[----:B0-----:R-:W-:-:S06]  /*0240*/  IMAD.WIDE R4, R5, 0x4, R2 ;  /* 0x0000000405047825 */ /* 0x001fcc00078e0202 */
[----:B------:R-:W2:Y:S01]  /*0250*/  LDG.E.CONSTANT R5, desc[UR6][R4.64] ;  /* 0x0000000604057981 */ /* 0x000ea2000c1e9900 */
[----:B------:R-:W-:-:S04]  /*0260*/  IADD3 R12, PT, PT, R10, R12, RZ ;  /* 0x0000000c0a0c7210 */ /* 0x000fc80007ffe0ff */
[----:B------:R-:W-:Y:S01]  /*0270*/  ISETP.GE.AND P0, PT, R12, UR5, PT ;  /* 0x000000050c007c0c */ /* 0x000fe2000bf06270 */
[----:B--2--5:R-:W-:-:S04]  /*0280*/  FADD R14, -R8, R5 ;  /* 0x00000005080e7221 */ /* 0x024fc80000000100 */
[----:B------:R-:W-:-:S08]  /*0290*/  FFMA R11, R14, R14, R11 ;  /* 0x0000000e0e0b7223 */ /* 0x000fd0000000000b */
[----:B------:R-:W-:Y:S05]  /*02a0*/  @!P0 BRA `(.L_x_239) ;  /* 0xfffffffc00e08947 */ /* 0x000fea000383ffff */
.L_x_238:
[----:B------:R-:W-:Y:S05]  /*02b0*/  BSYNC.RECONVERGENT B0 ;  /* 0x0000000000007941 */ /* 0x000fea0003800200 */
.L_x_237:
        /* <DEDUP_REMOVED lines=8> */
.L_x_240:
        /* <DEDUP_REMOVED lines=12> */
.L_x_426:


//--------------------- .text._Z30InstanceNormRowReduceTempToOutIf6MeanOpIffEEvPKT_iiiPS2_T0_ --------------------------
	.section	.text._Z30InstanceNormRowReduceTempToOutIf6MeanOpIffEEvPKT_iiiPS2_T0_,"ax",@progbits
	.align	128
        .global         _Z30InstanceNormRowReduceTempToOutIf6MeanOpIffEEvPKT_iiiPS2_T0_
        .type           _Z30InstanceNormRowReduceTempToOutIf6MeanOpIffEEvPKT_iiiPS2_T0_,@function
        .size           _Z30InstanceNormRowReduceTempToOutIf6MeanOpIffEEvPKT_iiiPS2_T0_,(.L_x_408 - _Z30InstanceNormRowReduceTempToOutIf6MeanOpIffEEvPKT_iiiPS2_T0_)
        .other          _Z30InstanceNormRowReduceTempToOutIf6MeanOpIffEEvPKT_iiiPS2_T0_,@"STO_CUDA_ENTRY STV_DEFAULT"
_Z30InstanceNormRowReduceTempToOutIf6MeanOpIffEEvPKT_iiiPS2_T0_:
.text._Z30InstanceNormRowReduceTempToOutIf6MeanOpIffEEvPKT_iiiPS2_T0_:
        /* <DEDUP_REMOVED lines=27> */
[C---:B------:R-:W-:Y:S01]  /*01b0*/  LOP3.LUT R13, R15.reuse, 0xf, RZ, 0xc0, !PT ;  /* 0x0000000f0f0d7812 */ /* 0x040fe200078ec0ff */
[----:B------:R-:W-:Y:S01]  /*01c0*/  IMAD.MOV R18, RZ, RZ, -R18 ;  /* 0x000000ffff127224 */ /* 0x000fe200078e0a12 */
[----:B------:R-:W-:Y:S01]  /*01d0*/  LOP3.LUT R15, R15, 0x3, RZ, 0xc0, !PT ;  /* 0x000000030f0f7812 */ /* 0x000fe200078ec0ff */
[----:B------:R-:W-:Y:S01]  /*01e0*/  VIADD R20, R14, 0xffffffff ;  /* 0xffffffff0e147836 */ /* 0x000fe20000000000 */
[----:B------:R-:W-:-:S07]  /*01f0*/  IADD3 R19, PT, PT, R13, -0x1, RZ ;  /* 0xffffffff0d137810 */ /* 0x000fce0007ffe0ff */
.L_x_254:
[----:B-1----:R-:W1:Y:S01]  /*0200*/  LDCU UR5, c[0x0][0x390] ;  /* 0x00007200ff0577ac */ /* 0x002e620008000800 */
[----:B------:R-:W-:Y:S01]  /*0210*/  BSSY.RECONVERGENT B0, `(.L_x_241) ;  /* 0x0000070000007945 */ /* 0x000fe20003800200 */
[----:B------:R-:W-:Y:S01]  /*0220*/  HFMA2 R10, -RZ, RZ, 0, 0 ;  /* 0x00000000ff0a7431 */ /* 0x000fe200000001ff */
[----:B-1----:R-:W-:-:S13]  /*0230*/  ISETP.GE.AND P0, PT, R2, UR5, PT ;  /* 0x0000000502007c0c */ /* 0x002fda000bf06270 */
[----:B0-----:R-:W-:Y:S05]  /*0240*/  @P0 BRA `(.L_x_242) ;  /* 0x0000000400b00947 */ /* 0x001fea0003800000 */
[----:B------:R-:W-:Y:S01]  /*0250*/  ISETP.GE.U32.AND P0, PT, R5, 0xf00, PT ;  /* 0x00000f000500780c */ /* 0x000fe20003f06070 */
[----:B------:R-:W-:Y:S01]  /*0260*/  BSSY.RECONVERGENT B1, `(.L_x_243) ;  /* 0x0000031000017945 */ /* 0x000fe20003800200 */
[----:B------:R-:W-:Y:S01]  /*0270*/  ISETP.NE.AND P1, PT, R13, RZ, PT ;  /* 0x000000ff0d00720c */ /* 0x000fe20003f25270 */
[----:B------:R-:W-:Y:S01]  /*0280*/  IMAD.MOV.U32 R10, RZ, RZ, RZ ;  /* 0x000000ffff0a7224 */ /* 0x000fe200078e00ff */
[----:B------:R-:W-:-:S09]  /*0290*/  MOV R16, R2 ;  /* 0x0000000200107202 */ /* 0x000fd20000000f00 */
[----:B------:R-:W-:Y:S05]  /*02a0*/  @!P0 BRA `(.L_x_244) ;  /* 0x0000000000b08947 */ /* 0x000fea0003800000 */
[--C-:B------:R-:W-:Y:S01]  /*02b0*/  IMAD R11, R7, UR5, R2.reuse ;  /* 0x00000005070b7c24 */ /* 0x100fe2000f8e0202 */
[----:B------:R-:W-:Y:S01]  /*02c0*/  MOV R17, R18 ;  /* 0x0000001200117202 */ /* 0x000fe20000000f00 */
[----:B------:R-:W-:Y:S02]  /*02d0*/  IMAD.MOV.U32 R10, RZ, RZ, RZ ;  /* 0x000000ffff0a7224 */ /* 0x000fe400078e00ff */
[----:B------:R-:W-:-:S07]  /*02e0*/  IMAD.MOV.U32 R16, RZ, RZ, R2 ;  /* 0x000000ffff107224 */ /* 0x000fce00078e0002 */
.L_x_245:
        /* <DEDUP_REMOVED lines=29> */
[----:B------:R-:W-:Y:S01]  /*04c0*/  IADD3 R17, PT, PT, R17, 0x10, RZ ;  /* 0x0000001011117810 */ /* 0x000fe20007ffe0ff */
[----:B------:R-:W-:Y:S01]  /*04d0*/  VIADD R16, R16, 0x1000 ;  /* 0x0000100010107836 */ /* 0x000fe20000000000 */
[----:B------:R-:W-:Y:S01]  /*04e0*/  IADD3 R11, PT, PT, R11, 0x1000, RZ ;  /* 0x000010000b0b7810 */ /* 0x000fe20007ffe0ff */
        /* <DEDUP_REMOVED lines=8> */
.L_x_244:
[----:B0-----:R-:W-:Y:S05]  /*0570*/  BSYNC.RECONVERGENT B1 ;  /* 0x0000000000017941 */ /* 0x001fea0003800200 */
.L_x_243:
        /* <DEDUP_REMOVED lines=16> */
[----:B------:R-:W-:-:S02]  /*0680*/  VIADD R16, R16, 0x800 ;  /* 0x0000080010107836 */ /* 0x000fc40000000000 */
        /* <DEDUP_REMOVED lines=8> */
.L_x_247:
[----:B------:R-:W-:Y:S05]  /*0710*/  BSYNC.RECONVERGENT B1 ;  /* 0x0000000000017941 */ /* 0x000fea0003800200 */
.L_x_246:
        /* <DEDUP_REMOVED lines=12> */
[----:B------:R-:W-:Y:S01]  /*07e0*/  IADD3 R16, PT, PT, R16, 0x400, RZ ;  /* 0x0000040010107810 */ /* 0x000fe20007ffe0ff */
[----:B--2---:R-:W-:-:S04]  /*07f0*/  FADD R11, R10, R11 ;  /* 0x0000000b0a0b7221 */ /* 0x004fc80000000000 */
[----:B----4-:R-:W-:-:S04]  /*0800*/  FADD R11, R11, R22 ;  /* 0x000000160b0b7221 */ /* 0x010fc80000000000 */
[----:B-----5:R-:W-:-:S04]  /*0810*/  FADD R11, R11, R24 ;  /* 0x000000180b0b7221 */ /* 0x020fc80000000000 */
[----:B---3--:R-:W-:-:S07]  /*0820*/  FADD R10, R11, R26 ;  /* 0x0000001a0b0a7221 */ /* 0x008fce0000000000 */
.L_x_249:
[----:B------:R-:W-:Y:S05]  /*0830*/  BSYNC.RECONVERGENT B1 ;  /* 0x0000000000017941 */ /* 0x000fea0003800200 */
.L_x_248:
        /* <DEDUP_REMOVED lines=13> */
.L_x_242:
[----:B0-----:R-:W-:Y:S05]  /*0910*/  BSYNC.RECONVERGENT B0 ;  /* 0x0000000000007941 */ /* 0x001fea0003800200 */
.L_x_241:
        /* <DEDUP_REMOVED lines=39> */
[----:B------:R-:W-:Y:S05]  /*0b90*/  CALL.REL.NOINC `($__internal_7_$__cuda_sm3x_div_rn_noftz_f32_slowpath) ;  /* 0x0000000000247944 */ /* 0x000fea0003c00000 */
.L_x_253:
[----:B------:R-:W-:Y:S05]  /*0ba0*/  BSYNC.RECONVERGENT B1 ;  /* 0x0000000000017941 */ /* 0x000fea0003800200 */
.L_x_252:
[----:B------:R-:W0:Y:S02]  /*0bb0*/  LDC.64 R8, c[0x0][0x398] ;  /* 0x0000e600ff087b82 */ /* 0x000e240000000a00 */
[----:B0-----:R-:W-:-:S05]  /*0bc0*/  IMAD.WIDE R8, R7, 0x4, R8 ;  /* 0x0000000407087825 */ /* 0x001fca00078e0208 */
[----:B------:R1:W-:Y:S02]  /*0bd0*/  STG.E desc[UR10][R8.64], R11 ;  /* 0x0000000b08007986 */ /* 0x0003e4000c10190a */
.L_x_251:
[----:B------:R-:W-:Y:S05]  /*0be0*/  BSYNC.RECONVERGENT B0 ;  /* 0x0000000000007941 */ /* 0x000fea0003800200 */
.L_x_250:
[----:B------:R-:W-:-:S05]  /*0bf0*/  IMAD.IADD R7, R4, 0x1, R7 ;  /* 0x0000000104077824 */ /* 0x000fca00078e0207 */
[----:B------:R-:W-:-:S13]  /*0c00*/  ISETP.GE.AND P0, PT, R7, R0, PT ;  /* 0x000000000700720c */ /* 0x000fda0003f06270 */
[----:B------:R-:W-:Y:S05]  /*0c10*/  @!P0 BRA `(.L_x_254) ;  /* 0xfffffff400788947 */ /* 0x000fea000383ffff */
[----:B------:R-:W-:Y:S05]  /*0c20*/  EXIT ;  /* 0x000000000000794d */ /* 0x000fea0003800000 */
        .weak           $__internal_7_$__cuda_sm3x_div_rn_noftz_f32_slowpath
        .type           $__internal_7_$__cuda_sm3x_div_rn_noftz_f32_slowpath,@function
        .size           $__internal_7_$__cuda_sm3x_div_rn_noftz_f32_slowpath,(.L_x_408 - $__internal_7_$__cuda_sm3x_div_rn_noftz_f32_slowpath)
$__internal_7_$__cuda_sm3x_div_rn_noftz_f32_slowpath:
        /* <DEDUP_REMOVED lines=36> */
.L_x_256:
        /* <DEDUP_REMOVED lines=30> */
[C---:B------:R-:W-:Y:S01]  /*1050*/  VIADD R22, R23.reuse, 0x20 ;  /* 0x0000002017167836 */ /* 0x040fe20000000000 */
[C---:B------:R-:W-:Y:S02]  /*1060*/  ISETP.NE.AND P2, PT, R23.reuse, RZ, PT ;  /* 0x000000ff1700720c */ /* 0x040fe40003f45270 */
[----:B------:R-:W-:Y:S02]  /*1070*/  ISETP.NE.AND P1, PT, R23, RZ, PT ;  /* 0x000000ff1700720c */ /* 0x000fe40003f25270 */
[----:B------:R-:W-:Y:S01]  /*1080*/  LOP3.LUT R11, R9, 0x7fffff, RZ, 0xc0, !PT ;  /* 0x007fffff090b7812 */ /* 0x000fe200078ec0ff */
[CCC-:B------:R-:W-:Y:S01]  /*1090*/  FFMA.RP R9, R17.reuse, R21.reuse, R16.reuse ;  /* 0x0000001511097223 */ /* 0x1c0fe20000008010 */
[----:B------:R-:W-:Y:S01]  /*10a0*/  FFMA.RM R16, R17, R21, R16 ;  /* 0x0000001511107223 */ /* 0x000fe20000004010 */
[----:B------:R-:W-:Y:S02]  /*10b0*/  IADD3 R17, PT, PT, -R23, RZ, RZ ;  /* 0x000000ff17117210 */ /* 0x000fe40007ffe1ff */
[----:B------:R-:W-:-:S02]  /*10c0*/  LOP3.LUT R11, R11, 0x800000, RZ, 0xfc, !PT ;  /* 0x008000000b0b7812 */ /* 0x000fc400078efcff */
[----:B------:R-:W-:Y:S02]  /*10d0*/  FSETP.NEU.FTZ.AND P0, PT, R9, R16, PT ;  /* 0x000000100900720b */ /* 0x000fe40003f1d000 */
[----:B------:R-:W-:Y:S02]  /*10e0*/  SHF.L.U32 R22, R11, R22, RZ ;  /* 0x000000160b167219 */ /* 0x000fe400000006ff */
[----:B------:R-:W-:Y:S02]  /*10f0*/  SEL R16, R17, RZ, P2 ;  /* 0x000000ff11107207 */ /* 0x000fe40001000000 */
[----:B------:R-:W-:Y:S02]  /*1100*/  ISETP.NE.AND P1, PT, R22, RZ, P1 ;  /* 0x000000ff1600720c */ /* 0x000fe40000f25270 */
[----:B------:R-:W-:Y:S02]  /*1110*/  SHF.R.U32.HI R16, RZ, R16, R11 ;  /* 0x00000010ff107219 */ /* 0x000fe4000001160b */
[----:B------:R-:W-:-:S02]  /*1120*/  PLOP3.LUT P0, PT, P0, P1, PT, 0xf8, 0x8f ;  /* 0x00000000008f781c */ /* 0x000fc40000703f70 */
[----:B------:R-:W-:Y:S02]  /*1130*/  SHF.R.U32.HI R22, RZ, 0x1, R16 ;  /* 0x00000001ff167819 */ /* 0x000fe40000011610 */
[----:B------:R-:W-:-:S04]  /*1140*/  SEL R9, RZ, 0x1, !P0 ;  /* 0x00000001ff097807 */ /* 0x000fc80004000000 */
[----:B------:R-:W-:-:S04]  /*1150*/  LOP3.LUT R9, R9, 0x1, R22, 0xf8, !PT ;  /* 0x0000000109097812 */ /* 0x000fc800078ef816 */
[----:B------:R-:W-:-:S05]  /*1160*/  LOP3.LUT R9, R9, R16, RZ, 0xc0, !PT ;  /* 0x0000001009097212 */ /* 0x000fca00078ec0ff */
[----:B------:R-:W-:-:S05]  /*1170*/  IMAD.IADD R9, R22, 0x1, R9 ;  /* 0x0000000116097824 */ /* 0x000fca00078e0209 */
[----:B------:R-:W-:Y:S01]  /*1180*/  LOP3.LUT R8, R9, R8, RZ, 0xfc, !PT ;  /* 0x0000000809087212 */ /* 0x000fe200078efcff */
[----:B------:R-:W-:Y:S06]  /*1190*/  BRA `(.L_x_264) ;  /* 0x0000000000107947 */ /* 0x000fec0003800000 */
.L_x_263:
[----:B------:R-:W-:-:S04]  /*11a0*/  LOP3.LUT R8, R8, 0x80000000, RZ, 0xc0, !PT ;  /* 0x8000000008087812 */ /* 0x000fc800078ec0ff */
[----:B------:R-:W-:Y:S01]  /*11b0*/  LOP3.LUT R8, R8, 0x7f800000, RZ, 0xfc, !PT ;  /* 0x7f80000008087812 */ /* 0x000fe200078efcff */
[----:B------:R-:W-:Y:S06]  /*11c0*/  BRA `(.L_x_264) ;  /* 0x0000000000047947 */ /* 0x000fec0003800000 */
.L_x_262:
[----:B------:R-:W-:-:S07]  /*11d0*/  LEA R8, R22, R8, 0x17 ;  /* 0x0000000816087211 */ /* 0x000fce00078eb8ff */
.L_x_264:
[----:B------:R-:W-:Y:S05]  /*11e0*/  BSYNC.RECONVERGENT B3 ;  /* 0x0000000000037941 */ /* 0x000fea0003800200 */
.L_x_261:
[----:B------:R-:W-:Y:S05]  /*11f0*/  BRA `(.L_x_265) ;  /* 0x0000000000207947 */ /* 0x000fea0003800000 */
.L_x_260:
[----:B------:R-:W-:-:S04]  /*1200*/  LOP3.LUT R8, R21, 0x80000000, R8, 0x48, !PT ;  /* 0x8000000015087812 */ /* 0x000fc800078e4808 */
[----:B------:R-:W-:Y:S01]  /*1210*/  LOP3.LUT R8, R8, 0x7f800000, RZ, 0xfc, !PT ;  /* 0x7f80000008087812 */ /* 0x000fe200078efcff */
[----:B------:R-:W-:Y:S06]  /*1220*/  BRA `(.L_x_265) ;  /* 0x0000000000147947 */ /* 0x000fec0003800000 */
.L_x_259:
[----:B------:R-:W-:Y:S01]  /*1230*/  LOP3.LUT R8, R21, 0x80000000, R8, 0x48, !PT ;  /* 0x8000000015087812 */ /* 0x000fe200078e4808 */
[----:B------:R-:W-:Y:S06]  /*1240*/  BRA `(.L_x_265) ;  /* 0x00000000000c7947 */ /* 0x000fec0003800000 */
.L_x_258:
[----:B------:R-:W0:Y:S01]  /*1250*/  MUFU.RSQ R8, -QNAN ;  /* 0xffc0000000087908 */ /* 0x000e220000001400 */
[----:B------:R-:W-:Y:S05]  /*1260*/  BRA `(.L_x_265) ;  /* 0x0000000000047947 */ /* 0x000fea0003800000 */
.L_x_257:
[----:B------:R-:W-:-:S07]  /*1270*/  FADD.FTZ R8, R17, R6 ;  /* 0x0000000611087221 */ /* 0x000fce0000010000 */
.L_x_265:
[----:B------:R-:W-:Y:S05]  /*1280*/  BSYNC.RECONVERGENT B2 ;  /* 0x0000000000027941 */ /* 0x000fea0003800200 */
.L_x_255:
[----:B0-----:R-:W-:Y:S01]  /*1290*/  IMAD.MOV.U32 R11, RZ, RZ, R8 ;  /* 0x000000ffff0b7224 */ /* 0x001fe200078e0008 */
[----:B------:R-:W-:Y:S01]  /*12a0*/  MOV R8, R10 ;  /* 0x0000000a00087202 */ /* 0x000fe20000000f00 */
[----:B------:R-:W-:-:S04]  /*12b0*/  IMAD.MOV.U32 R9, RZ, RZ, 0x0 ;  /* 0x00000000ff097424 */ /* 0x000fc800078e00ff */
[----:B------:R-:W-:Y:S05]  /*12c0*/  RET.REL.NODEC R8 `(_Z30InstanceNormRowReduceTempToOutIf6MeanOpIffEEvPKT_iiiPS2_T0_) ;  /* 0xffffffec084c7950 */ /* 0x000fea0003c3ffff */
.L_x_266:
        /* <DEDUP_REMOVED lines=11> */
.L_x_408:


//--------------------- .text._Z32InstanceNormRowReduceInToOut_NDCIff6MeanOpIffEEvPKT_iiiPT0_T1_ --------------------------
	.section	.text._Z32InstanceNormRowReduceInToOut_NDCIff6MeanOpIffEEvPKT_iiiPT0_T1_,"ax",@progbits
	.align	128
        .global         _Z32InstanceNormRowReduceInToOut_NDCIff6MeanOpIffEEvPKT_iiiPT0_T1_
        .type           _Z32InstanceNormRowReduceInToOut_NDCIff6MeanOpIffEEvPKT_iiiPT0_T1_,@function
        .size           _Z32InstanceNormRowReduceInToOut_NDCIff6MeanOpIffEEvPKT_iiiPT0_T1_,(.L_x_428 - _Z32InstanceNormRowReduceInToOut_NDCIff6MeanOpIffEEvPKT_iiiPT0_T1_)
        .other          _Z32InstanceNormRowReduceInToOut_NDCIff6MeanOpIffEEvPKT_iiiPT0_T1_,@"STO_CUDA_ENTRY STV_DEFAULT"
_Z32InstanceNormRowReduceInToOut_NDCIff6MeanOpIffEEvPKT_iiiPT0_T1_:
.text._Z32InstanceNormRowReduceInToOut_NDCIff6MeanOpIffEEvPKT_iiiPT0_T1_:
        /* <DEDUP_REMOVED lines=20> */
[----:B------:R-:W2:Y:S01]  /*0140*/  LDCU.64 UR10, c[0x0][0x3a0] ;  /* 0x00007400ff0a77ac */ /* 0x000ea20008000a00 */
[----:B0-----:R-:W-:-:S13]  /*0150*/  ISETP.GE.AND P0, PT, R6, UR5, PT ;  /* 0x0000000506007c0c */ /* 0x001fda000bf06270 */
[----:B-12---:R-:W-:Y:S05]  /*0160*/  @P0 BRA `(.L_x_268) ;  /* 0x0000000000340947 */ /* 0x006fea0003800000 */
[----:B------:R-:W0:Y:S01]  /*0170*/  LDC.64 R4, c[0x0][0x380] ;  /* 0x0000e000ff047b82 */ /* 0x000e220000000a00 */
[----:B------:R-:W1:Y:S01]  /*0180*/  LDCU UR4, c[0x0][0x374] ;  /* 0x00006e80ff0477ac */ /* 0x000e620008000800 */
[----:B------:R-:W-:Y:S02]  /*0190*/  MOV R9, RZ ;  /* 0x000000ff00097202 */ /* 0x000fe40000000f00 */
[----:B------:R-:W-:Y:S01]  /*01a0*/  MOV R10, R6 ;  /* 0x00000006000a7202 */ /* 0x000fe20000000f00 */
[----:B-1----:R-:W-:-:S07]  /*01b0*/  IMAD R8, R11, UR4, RZ ;  /* 0x000000040b087c24 */ /* 0x002fce000f8e02ff */
.L_x_269:
        /* <DEDUP_REMOVED lines=8> */
.L_x_268:
[----:B------:R-:W-:Y:S05]  /*0240*/  BSYNC.RECONVERGENT B0 ;  /* 0x0000000000007941 */ /* 0x000fea0003800200 */
.L_x_267:
        /* <DEDUP_REMOVED lines=8> */
.L_x_270:
        /* <DEDUP_REMOVED lines=11> */
.L_x_428:


//--------------------- .text._Z28InstanceNormRowReduceInToOutIff6MeanOpIffE6IvarOpIffEEvPKT_iiiPT0_S8_T1_T2_b --------------------------
	.section	.text._Z28InstanceNormRowReduceInToOutIff6MeanOpIffE6IvarOpIffEEvPKT_iiiPT0_S8_T1_T2_b,"ax",@progbits
	.align	128
        .global         _Z28InstanceNormRowReduceInToOutIff6MeanOpIffE6IvarOpIffEEvPKT_iiiPT0_S8_T1_T2_b
        .type           _Z28InstanceNormRowReduceInToOutIff6MeanOpIffE6IvarOpIffEEvPKT_iiiPT0_S8_T1_T2_b,@function
        .size           _Z28InstanceNormRowReduceInToOutIff6MeanOpIffE6IvarOpIffEEvPKT_iiiPT0_S8_T1_T2_b,(.L_x_409 - _Z28InstanceNormRowReduceInToOutIff6MeanOpIffE6IvarOpIffEEvPKT_iiiPT0_S8_T1_T2_b)
        .other          _Z28InstanceNormRowReduceInToOutIff6MeanOpIffE6IvarOpIffEEvPKT_iiiPT0_S8_T1_T2_b,@"STO_CUDA_ENTRY STV_DEFAULT"
_Z28InstanceNormRowReduceInToOutIff6MeanOpIffE6IvarOpIffEEvPKT_iiiPT0_S8_T1_T2_b:
.text._Z28InstanceNormRowReduceInToOutIff6MeanOpIffE6IvarOpIffEEvPKT_iiiPT0_S8_T1_T2_b:
        /* <DEDUP_REMOVED lines=10> */
[----:B------:R-:W3:Y:S01]  /*00a0*/  LDCU UR7, c[0x0][0x3a8] ;  /* 0x00007500ff0777ac */ /* 0x000ee20008000800 */
[----:B------:R-:W4:Y:S05]  /*00b0*/  LDCU UR10, c[0x0][0x3bc] ;  /* 0x00007780ff0a77ac */ /* 0x000f2a0008000800 */
[----:B------:R-:W1:Y:S01]  /*00c0*/  LDC R16, c[0x0][0x370] ;  /* 0x0000dc00ff107b82 */ /* 0x000e620000000800 */
[----:B------:R-:W-:Y:S01]  /*00d0*/  UMOV UR4, 0x400 ;  /* 0x0000040000047882 */ /* 0x000fe20000000000 */
[----:B------:R-:W0:Y:S01]  /*00e0*/  LDCU.64 UR8, c[0x0][0x358] ;  /* 0x00006b00ff0877ac */ /* 0x000e220008000a00 */
[----:B---3--:R-:W-:Y:S01]  /*00f0*/  I2FP.F32.S32 R12, UR7 ;  /* 0x00000007000c7c45 */ /* 0x008fe20008201400 */
[----:B--2---:R-:W-:Y:S01]  /*0100*/  ULEA UR4, UR5, UR4, 0x18 ;  /* 0x0000000405047291 */ /* 0x004fe2000f8ec0ff */
[----:B----4-:R-:W-:-:S02]  /*0110*/  I2FP.F32.S32 R7, UR10 ;  /* 0x0000000a00077c45 */ /* 0x010fc40008201400 */
[----:B0-----:R-:W-:Y:S02]  /*0120*/  LOP3.LUT R14, RZ, R15, RZ, 0x33, !PT ;  /* 0x0000000fff0e7212 */ /* 0x001fe400078e33ff */
[----:B------:R-:W-:Y:S02]  /*0130*/  SHF.R.U32.HI R6, RZ, 0x3, R15 ;  /* 0x00000003ff067819 */ /* 0x000fe4000001160f */
[----:B-1----:R-:W-:Y:S02]  /*0140*/  IADD3 R14, PT, PT, R14, UR11, RZ ;  /* 0x0000000b0e0e7c10 */ /* 0x002fe4000fffe0ff */
[----:B------:R-:W-:Y:S02]  /*0150*/  LOP3.LUT R6, R6, 0x7c, RZ, 0xc0, !PT ;  /* 0x0000007c06067812 */ /* 0x000fe400078ec0ff */
[----:B------:R-:W-:-:S04]  /*0160*/  LEA.HI R2, R14, 0x1, RZ, 0x18 ;  /* 0x000000010e027811 */ /* 0x000fc800078fc0ff */
[C---:B------:R-:W-:Y:S02]  /*0170*/  LOP3.LUT R5, R2.reuse, 0x7, RZ, 0xc0, !PT ;  /* 0x0000000702057812 */ /* 0x040fe400078ec0ff */
[C---:B------:R-:W-:Y:S02]  /*0180*/  LOP3.LUT R4, R2.reuse, 0x3, RZ, 0xc0, !PT ;  /* 0x0000000302047812 */ /* 0x040fe400078ec0ff */
[C---:B------:R-:W-:Y:S02]  /*0190*/  LOP3.LUT R3, R2.reuse, 0x1fffff8, RZ, 0xc0, !PT ;  /* 0x01fffff802037812 */ /* 0x040fe400078ec0ff */
[----:B------:R-:W-:Y:S02]  /*01a0*/  LOP3.LUT R2, R2, 0x1fffff0, RZ, 0xc0, !PT ;  /* 0x01fffff002027812 */ /* 0x000fe400078ec0ff */
[----:B------:R-:W-:-:S07]  /*01b0*/  IADD3 R0, PT, PT, R5, -0x1, RZ ;  /* 0xffffffff05007810 */ /* 0x000fce0007ffe0ff */
.L_x_313:
[----:B0-----:R-:W0:Y:S01]  /*01c0*/  LDCU UR5, c[0x0][0x390] ;  /* 0x00007200ff0577ac */ /* 0x001e220008000800 */
[----:B------:R-:W-:Y:S01]  /*01d0*/  BSSY.RECONVERGENT B0, `(.L_x_271) ;  /* 0x0000156000007945 */ /* 0x000fe20003800200 */
[----:B------:R-:W-:Y:S01]  /*01e0*/  HFMA2 R28, -RZ, RZ, 0, 0 ;  /* 0x00000000ff1c7431 */ /* 0x000fe200000001ff */
[----:B-1----:R-:W1:Y:S01]  /*01f0*/  LDCU UR6, c[0x0][0x3a8] ;  /* 0x00007500ff0677ac */ /* 0x002e620008000800 */
[----:B0-----:R-:W-:-:S13]  /*0200*/  ISETP.GE.AND P2, PT, R15, UR5, PT ;  /* 0x000000050f007c0c */ /* 0x001fda000bf46270 */
[----:B-1----:R-:W-:Y:S05]  /*0210*/  @P2 BRA `(.L_x_272) ;  /* 0x0000001400442947 */ /* 0x002fea0003800000 */
[----:B------:R-:W0:Y:S02]  /*0220*/  LDC R18, c[0x0][0x3ac] ;  /* 0x0000eb00ff127b82 */ /* 0x000e240000000800 */
[----:B0-----:R-:W-:-:S13]  /*0230*/  ISETP.NE.AND P0, PT, R18, -0x1, PT ;  /* 0xffffffff1200780c */ /* 0x001fda0003f05270 */
[----:B------:R-:W-:Y:S05]  /*0240*/  @P0 BRA `(.L_x_273) ;  /* 0x0000000400c80947 */ /* 0x000fea0003800000 */
[C---:B------:R-:W-:Y:S01]  /*0250*/  ISETP.GE.U32.AND P0, PT, R14.reuse, 0xf00, PT ;  /* 0x00000f000e00780c */ /* 0x040fe20003f06070 */
[----:B------:R-:W-:Y:S01]  /*0260*/  BSSY.RECONVERGENT B1, `(.L_x_274) ;  /* 0x0000031000017945 */ /* 0x000fe20003800200 */
[----:B------:R-:W-:Y:S02]  /*0270*/  LEA.HI R11, R14, 0x1, RZ, 0x18 ;  /* 0x000000010e0b7811 */ /* 0x000fe400078fc0ff */
[----:B------:R-:W-:Y:S02]  /*0280*/  MOV R28, RZ ;  /* 0x000000ff001c7202 */ /* 0x000fe40000000f00 */
[----:B------:R-:W-:Y:S02]  /*0290*/  LOP3.LUT R11, R11, 0xf, RZ, 0xc0, !PT ;  /* 0x0000000f0b0b7812 */ /* 0x000fe400078ec0ff */
[----:B------:R-:W-:Y:S02]  /*02a0*/  MOV R10, R15 ;  /* 0x0000000f000a7202 */ /* 0x000fe40000000f00 */
[----:B------:R-:W-:-:S03]  /*02b0*/  ISETP.NE.AND P1, PT, R11, RZ, PT ;  /* 0x000000ff0b00720c */ /* 0x000fc60003f25270 */
[----:B------:R-:W-:Y:S10]  /*02c0*/  @!P0 BRA `(.L_x_275) ;  /* 0x0000000000a88947 */ /* 0x000ff40003800000 */
[----:B------:R-:W-:Y:S01]  /*02d0*/  HFMA2 R17, -RZ, RZ, 0, 0 ;  /* 0x00000000ff117431 */ /* 0x000fe200000001ff */
[----:B------:R-:W-:Y:S02]  /*02e0*/  MOV R28, RZ ;  /* 0x000000ff001c7202 */ /* 0x000fe40000000f00 */
[----:B------:R-:W-:-:S07]  /*02f0*/  MOV R10, R15 ;  /* 0x0000000f000a7202 */ /* 0x000fce0000000f00 */
.L_x_276:
        /* <DEDUP_REMOVED lines=20> */
[----:B------:R-:W2:Y:S01]  /*0440*/  LDG.E.CONSTANT R25, desc[UR8][R8.64+0x2c00] ;  /* 0x002c000808197981 */ /* 0x000ea2000c1e9900 */
[----:B------:R-:W-:-:S03]  /*0450*/  FADD R27, R27, R24 ;  /* 0x000000181b1b7221 */ /* 0x000fc60000000000 */
[----:B------:R-:W2:Y:S01]  /*0460*/  LDG.E.CONSTANT R24, desc[UR8][R8.64+0x3000] ;  /* 0x0030000808187981 */ /* 0x000ea2000c1e9900 */
[----:B------:R-:W-:-:S03]  /*0470*/  FADD R26, R27, R18 ;  /* 0x000000121b1a7221 */ /* 0x000fc60000000000 */
[----:B------:R-:W2:Y:S01]  /*0480*/  LDG.E.CONSTANT R18, desc[UR8][R8.64+0x3400] ;  /* 0x0034000808127981 */ /* 0x000ea2000c1e9900 */
[----:B------:R-:W-:-:S03]  /*0490*/  FADD R26, R26, R21 ;  /* 0x000000151a1a7221 */ /* 0x000fc60000000000 */
[----:B------:R-:W2:Y:S01]  /*04a0*/  LDG.E.CONSTANT R21, desc[UR8][R8.64+0x3800] ;  /* 0x0038000808157981 */ /* 0x000ea2000c1e9900 */
[----:B------:R-:W-:-:S05]  /*04b0*/  VIADD R17, R17, 0x10 ;  /* 0x0000001011117836 */ /* 0x000fca0000000000 */
[----:B------:R-:W-:Y:S02]  /*04c0*/  ISETP.NE.AND P0, PT, R17, R2, PT ;  /* 0x000000021100720c */ /* 0x000fe40003f05270 */
[----:B------:R-:W-:Y:S01]  /*04d0*/  IADD3 R10, PT, PT, R10, 0x1000, RZ ;  /* 0x000010000a0a7810 */ /* 0x000fe20007ffe0ff */
[----:B---3--:R-:W-:-:S04]  /*04e0*/  FADD R19, R26, R19 ;  /* 0x000000131a137221 */ /* 0x008fc80000000000 */
[----:B----4-:R-:W-:-:S04]  /*04f0*/  FADD R22, R19, R22 ;  /* 0x0000001613167221 */ /* 0x010fc80000000000 */
[----:B-----5:R-:W-:-:S04]  /*0500*/  FADD R22, R22, R23 ;  /* 0x0000001716167221 */ /* 0x020fc80000000000 */
[----:B--2---:R-:W-:-:S04]  /*0510*/  FADD R25, R22, R25 ;  /* 0x0000001916197221 */ /* 0x004fc80000000000 */
[----:B------:R-:W-:-:S04]  /*0520*/  FADD R25, R25, R24 ;  /* 0x0000001819197221 */ /* 0x000fc80000000000 */
[----:B------:R-:W-:-:S04]  /*0530*/  FADD R18, R25, R18 ;  /* 0x0000001219127221 */ /* 0x000fc80000000000 */
[----:B------:R-:W-:-:S04]  /*0540*/  FADD R21, R18, R21 ;  /* 0x0000001512157221 */ /* 0x000fc80000000000 */
[----:B------:R-:W-:Y:S01]  /*0550*/  FADD R28, R21, R28 ;  /* 0x0000001c151c7221 */ /* 0x000fe20000000000 */
[----:B------:R-:W-:Y:S06]  /*0560*/  @P0 BRA `(.L_x_276) ;  /* 0xfffffffc00640947 */ /* 0x000fec000383ffff */
.L_x_275:
[----:B------:R-:W-:Y:S05]  /*0570*/  BSYNC.RECONVERGENT B1 ;  /* 0x0000000000017941 */ /* 0x000fea0003800200 */
.L_x_274:
[----:B------:R-:W-:Y:S05]  /*0580*/  @!P1 BRA `(.L_x_272) ;  /* 0x0000001000689947 */ /* 0x000fea0003800000 */
[----:B------:R-:W-:Y:S01]  /*0590*/  IADD3 R11, PT, PT, R11, -0x1, RZ ;  /* 0xffffffff0b0b7810 */ /* 0x000fe20007ffe0ff */
[----:B------:R-:W-:Y:S01]  /*05a0*/  BSSY.RECONVERGENT B1, `(.L_x_277) ;  /* 0x0000019000017945 */ /* 0x000fe20003800200 */
[----:B------:R-:W-:Y:S02]  /*05b0*/  ISETP.NE.AND P1, PT, R5, RZ, PT ;  /* 0x000000ff0500720c */ /* 0x000fe40003f25270 */
[----:B------:R-:W-:-:S13]  /*05c0*/  ISETP.GE.U32.AND P0, PT, R11, 0x7, PT ;  /* 0x000000070b00780c */ /* 0x000fda0003f06070 */
[----:B------:R-:W-:Y:S05]  /*05d0*/  @!P0 BRA `(.L_x_278) ;  /* 0x0000000000548947 */ /* 0x000fea0003800000 */
[----:B------:R-:W0:Y:S01]  /*05e0*/  LDC.64 R8, c[0x0][0x380] ;  /* 0x0000e000ff087b82 */ /* 0x000e220000000a00 */
[----:B------:R-:W1:Y:S02]  /*05f0*/  LDCU UR5, c[0x0][0x3a8] ;  /* 0x00007500ff0577ac */ /* 0x000e640008000800 */
[----:B-1----:R-:W-:-:S04]  /*0600*/  IMAD R11, R13, UR5, R10 ;  /* 0x000000050d0b7c24 */ /* 0x002fc8000f8e020a */
        /* <DEDUP_REMOVED lines=18> */
.L_x_278:
[----:B------:R-:W-:Y:S05]  /*0730*/  BSYNC.RECONVERGENT B1 ;  /* 0x0000000000017941 */ /* 0x000fea0003800200 */
.L_x_277:
[----:B------:R-:W-:Y:S05]  /*0740*/  @!P1 BRA `(.L_x_272) ;  /* 0x0000000c00f89947 */ /* 0x000fea0003800000 */
[----:B------:R-:W-:Y:S01]  /*0750*/  ISETP.GE.U32.AND P0, PT, R0, 0x3, PT ;  /* 0x000000030000780c */ /* 0x000fe20003f06070 */
[----:B------:R-:W-:Y:S01]  /*0760*/  BSSY.RECONVERGENT B1, `(.L_x_279) ;  /* 0x0000010000017945 */ /* 0x000fe20003800200 */
[----:B------:R-:W-:-:S11]  /*0770*/  ISETP.NE.AND P1, PT, R4, RZ, PT ;  /* 0x000000ff0400720c */ /* 0x000fd60003f25270 */
        /* <DEDUP_REMOVED lines=14> */
.L_x_280:
[----:B------:R-:W-:Y:S05]  /*0860*/  BSYNC.RECONVERGENT B1 ;  /* 0x0000000000017941 */ /* 0x000fea0003800200 */
.L_x_279:
[----:B------:R-:W-:Y:S05]  /*0870*/  @!P1 BRA `(.L_x_272) ;  /* 0x0000000c00ac9947 */ /* 0x000fea0003800000 */
[----:B------:R-:W0:Y:S01]  /*0880*/  LDC.64 R8, c[0x0][0x380] ;  /* 0x0000e000ff087b82 */ /* 0x000e220000000a00 */
[----:B------:R-:W1:Y:S02]  /*0890*/  LDCU UR5, c[0x0][0x3a8] ;  /* 0x00007500ff0577ac */ /* 0x000e640008000800 */
[----:B-1----:R-:W-:-:S04]  /*08a0*/  IMAD R11, R13, UR5, R10 ;  /* 0x000000050d0b7c24 */ /* 0x002fc8000f8e020a */
[----:B0-----:R-:W-:-:S05]  /*08b0*/  IMAD.WIDE R8, R11, 0x4, R8 ;  /* 0x000000040b087825 */ /* 0x001fca00078e0208 */
[----:B------:R-:W2:Y:S01]  /*08c0*/  LDG.E.CONSTANT R11, desc[UR8][R8.64] ;  /* 0x00000008080b7981 */ /* 0x000ea2000c1e9900 */
[----:B------:R-:W-:Y:S01]  /*08d0*/  ISETP.NE.AND P0, PT, R4, 0x1, PT ;  /* 0x000000010400780c */ /* 0x000fe20003f05270 */
[----:B--2---:R-:W-:-:S12]  /*08e0*/  FADD R28, R28, R11 ;  /* 0x0000000b1c1c7221 */ /* 0x004fd80000000000 */
[----:B------:R-:W-:Y:S05]  /*08f0*/  @!P0 BRA `(.L_x_272) ;  /* 0x0000000c008c8947 */ /* 0x000fea0003800000 */
[----:B------:R-:W2:Y:S01]  /*0900*/  LDG.E.CONSTANT R11, desc[UR8][R8.64+0x400] ;  /* 0x00040008080b7981 */ /* 0x000ea2000c1e9900 */
[----:B------:R-:W-:Y:S01]  /*0910*/  ISETP.NE.AND P0, PT, R4, 0x2, PT ;  /* 0x000000020400780c */ /* 0x000fe20003f05270 */
[----:B--2---:R-:W-:-:S12]  /*0920*/  FADD R28, R28, R11 ;  /* 0x0000000b1c1c7221 */ /* 0x004fd80000000000 */
[----:B------:R-:W-:Y:S05]  /*0930*/  @!P0 BRA `(.L_x_272) ;  /* 0x0000000c007c8947 */ /* 0x000fea0003800000 */
[----:B------:R-:W2:Y:S02]  /*0940*/  LDG.E.CONSTANT R9, desc[UR8][R8.64+0x800] ;  /* 0x0008000808097981 */ /* 0x000ea4000c1e9900 */
[----:B--2---:R-:W-:Y:S01]  /*0950*/  FADD R28, R28, R9 ;  /* 0x000000091c1c7221 */ /* 0x004fe20000000000 */
[----:B------:R-:W-:Y:S06]  /*0960*/  BRA `(.L_x_272) ;  /* 0x0000000c00707947 */ /* 0x000fec0003800000 */
.L_x_273:
[----:B------:R-:W-:Y:S01]  /*0970*/  ISETP.GE.U32.AND P1, PT, R14, 0x700, PT ;  /* 0x000007000e00780c */ /* 0x000fe20003f26070 */
[----:B------:R-:W-:Y:S01]  /*0980*/  BSSY.RECONVERGENT B1, `(.L_x_281) ;  /* 0x000005c000017945 */ /* 0x000fe20003800200 */
[----:B------:R-:W-:Y:S01]  /*0990*/  HFMA2 R28, -RZ, RZ, 0, 0 ;  /* 0x00000000ff1c7431 */ /* 0x000fe200000001ff */
[----:B------:R-:W-:Y:S02]  /*09a0*/  ISETP.NE.AND P0, PT, R5, RZ, PT ;  /* 0x000000ff0500720c */ /* 0x000fe40003f05270 */
[----:B------:R-:W-:-:S08]  /*09b0*/  MOV R27, R15 ;  /* 0x0000000f001b7202 */ /* 0x000fd00000000f00 */
[----:B------:R-:W-:Y:S05]  /*09c0*/  @!P1 BRA `(.L_x_282) ;  /* 0x00000004005c9947 */ /* 0x000fea0003800000 */
[----:B------:R-:W-:Y:S01]  /*09d0*/  IABS R22, R18 ;  /* 0x0000001200167213 */ /* 0x000fe20000000000 */
[----:B------:R-:W0:Y:S01]  /*09e0*/  LDCU UR5, c[0x0][0x3a8] ;  /* 0x00007500ff0577ac */ /* 0x000e220008000800 */
[----:B------:R-:W-:Y:S01]  /*09f0*/  IABS R17, R13 ;  /* 0x0000000d00117213 */ /* 0x000fe20000000000 */
[----:B------:R-:W-:Y:S01]  /*0a00*/  VIADD R26, R15, 0x100 ;  /* 0x000001000f1a7836 */ /* 0x000fe20000000000 */
[----:B------:R-:W1:Y:S01]  /*0a10*/  I2F.RP R10, R22 ;  /* 0x00000016000a7306 */ /* 0x000e620000209400 */
[----:B------:R-:W-:Y:S02]  /*0a20*/  ISETP.GE.AND P4, PT, R13, RZ, PT ;  /* 0x000000ff0d00720c */ /* 0x000fe40003f86270 */
[C---:B------:R-:W-:Y:S02]  /*0a30*/  IADD3 R21, PT, PT, R15.reuse, 0x500, RZ ;  /* 0x000005000f157810 */ /* 0x040fe40007ffe0ff */
[C---:B------:R-:W-:Y:S02]  /*0a40*/  IADD3 R23, PT, PT, R15.reuse, 0x600, RZ ;  /* 0x000006000f177810 */ /* 0x040fe40007ffe0ff */
[----:B------:R-:W-:-:S02]  /*0a50*/  IADD3 R28, PT, PT, R15, 0x700, RZ ;  /* 0x000007000f1c7810 */ /* 0x000fc40007ffe0ff */
[C---:B------:R-:W-:Y:S02]  /*0a60*/  IADD3 R24, PT, PT, R15.reuse, 0x200, RZ ;  /* 0x000002000f187810 */ /* 0x040fe40007ffe0ff */
[----:B------:R-:W-:Y:S01]  /*0a70*/  MOV R27, R15 ;  /* 0x0000000f001b7202 */ /* 0x000fe20000000f00 */
[----:B-1----:R-:W1:Y:S02]  /*0a80*/  MUFU.RCP R10, R10 ;  /* 0x0000000a000a7308 */ /* 0x002e640000001000 */
[----:B-1----:R-:W-:Y:S02]  /*0a90*/  IADD3 R8, PT, PT, R10, 0xffffffe, RZ ;  /* 0x0ffffffe0a087810 */ /* 0x002fe40007ffe0ff */
[----:B------:R-:W-:-:S04]  /*0aa0*/  IADD3 R10, PT, PT, R15, 0x300, RZ ;  /* 0x000003000f0a7810 */ /* 0x000fc80007ffe0ff */
[----:B------:R1:W2:Y:S02]  /*0ab0*/  F2I.FTZ.U32.TRUNC.NTZ R9, R8 ;  /* 0x0000000800097305 */ /* 0x0002a4000021f000 */
[----:B-1----:R-:W-:Y:S02]  /*0ac0*/  MOV R8, RZ ;  /* 0x000000ff00087202 */ /* 0x002fe40000000f00 */
[----:B--2---:R-:W-:-:S05]  /*0ad0*/  IADD3 R11, PT, PT, RZ, -R9, RZ ;  /* 0x80000009ff0b7210 */ /* 0x004fca0007ffe0ff */
[----:B------:R-:W-:-:S04]  /*0ae0*/  IMAD R11, R11, R22, RZ ;  /* 0x000000160b0b7224 */ /* 0x000fc800078e02ff */
[----:B------:R-:W-:-:S04]  /*0af0*/  IMAD.HI.U32 R9, R9, R11, R8 ;  /* 0x0000000b09097227 */ /* 0x000fc800078e0008 */
[----:B------:R-:W-:Y:S01]  /*0b00*/  IMAD.MOV.U32 R11, RZ, RZ, R17 ;  /* 0x000000ffff0b7224 */ /* 0x000fe200078e0011 */
[----:B------:R-:W-:-:S03]  /*0b10*/  IADD3 R17, PT, PT, -R3, RZ, RZ ;  /* 0x000000ff03117210 */ /* 0x000fc60007ffe1ff */
[----:B------:R-:W-:-:S05]  /*0b20*/  IMAD.HI.U32 R9, R9, R11, RZ ;  /* 0x0000000b09097227 */ /* 0x000fca00078e00ff */
[----:B------:R-:W-:-:S05]  /*0b30*/  IADD3 R9, PT, PT, -R9, RZ, RZ ;  /* 0x000000ff09097210 */ /* 0x000fca0007ffe1ff */
[----:B------:R-:W-:-:S05]  /*0b40*/  IMAD R9, R22, R9, R11 ;  /* 0x0000000916097224 */ /* 0x000fca00078e020b */
[----:B------:R-:W-:-:S13]  /*0b50*/  ISETP.GT.U32.AND P1, PT, R22, R9, PT ;  /* 0x000000091600720c */ /* 0x000fda0003f24070 */
[----:B------:R-:W-:Y:S02]  /*0b60*/  @!P1 IADD3 R9, PT, PT, R9, -R22, RZ ;  /* 0x8000001609099210 */ /* 0x000fe40007ffe0ff */
[----:B------:R-:W-:Y:S02]  /*0b70*/  ISETP.NE.AND P1, PT, R18, RZ, PT ;  /* 0x000000ff1200720c */ /* 0x000fe40003f25270 */
[----:B------:R-:W-:-:S13]  /*0b80*/  ISETP.GT.U32.AND P3, PT, R22, R9, PT ;  /* 0x000000091600720c */ /* 0x000fda0003f64070 */
[----:B------:R-:W-:Y:S02]  /*0b90*/  @!P3 IADD3 R9, PT, PT, R9, -R22, RZ ;  /* 0x800000160909b210 */ /* 0x000fe40007ffe0ff */
[----:B------:R-:W-:Y:S02]  /*0ba0*/  LOP3.LUT R22, R15, 0x400, RZ, 0xfc, !PT ;  /* 0x000004000f167812 */ /* 0x000fe400078efcff */
[----:B------:R-:W-:Y:S02]  /*0bb0*/  @!P4 IADD3 R9, PT, PT, -R9, RZ, RZ ;  /* 0x000000ff0909c210 */ /* 0x000fe40007ffe1ff */
[----:B------:R-:W-:-:S04]  /*0bc0*/  @!P1 LOP3.LUT R9, RZ, R18, RZ, 0x33, !PT ;  /* 0x00000012ff099212 */ /* 0x000fc800078e33ff */
[----:B------:R-:W-:Y:S01]  /*0bd0*/  IADD3 R19, PT, PT, -R9, R13, RZ ;  /* 0x0000000d09137210 */ /* 0x000fe20007ffe1ff */
[-CC-:B------:R-:W-:Y:S02]  /*0be0*/  IMAD R22, R22, R18.reuse, R9.reuse ;  /* 0x0000001216167224 */ /* 0x180fe400078e0209 */
[-CC-:B------:R-:W-:Y:S02]  /*0bf0*/  IMAD R21, R21, R18.reuse, R9.reuse ;  /* 0x0000001215157224 */ /* 0x180fe400078e0209 */
[-CC-:B------:R-:W-:Y:S02]  /*0c00*/  IMAD R23, R23, R18.reuse, R9.reuse ;  /* 0x0000001217177224 */ /* 0x180fe400078e0209 */
[-CC-:B------:R-:W-:Y:S02]  /*0c10*/  IMAD R28, R28, R18.reuse, R9.reuse ;  /* 0x000000121c1c7224 */ /* 0x180fe400078e0209 */
[-CC-:B------:R-:W-:Y:S02]  /*0c20*/  IMAD R24, R24, R18.reuse, R9.reuse ;  /* 0x0000001218187224 */ /* 0x180fe400078e0209 */
[----:B------:R-:W-:-:S02]  /*0c30*/  IMAD R10, R10, R18, R9 ;  /* 0x000000120a0a7224 */ /* 0x000fc400078e0209 */
[-CC-:B------:R-:W-:Y:S02]  /*0c40*/  IMAD R26, R26, R18.reuse, R9.reuse ;  /* 0x000000121a1a7224 */ /* 0x180fe400078e0209 */
[----:B------:R-:W-:Y:S02]  /*0c50*/  IMAD R8, R15, R18, R9 ;  /* 0x000000120f087224 */ /* 0x000fe400078e0209 */
[C---:B0-----:R-:W-:Y:S02]  /*0c60*/  IMAD R22, R19.reuse, UR5, R22 ;  /* 0x0000000513167c24 */ /* 0x041fe4000f8e0216 */
[C---:B------:R-:W-:Y:S02]  /*0c70*/  IMAD R21, R19.reuse, UR5, R21 ;  /* 0x0000000513157c24 */ /* 0x040fe4000f8e0215 */
[C---:B------:R-:W-:Y:S02]  /*0c80*/  IMAD R23, R19.reuse, UR5, R23 ;  /* 0x0000000513177c24 */ /* 0x040fe4000f8e0217 */
[C---:B------:R-:W-:Y:S01]  /*0c90*/  IMAD R25, R19.reuse, UR5, R28 ;  /* 0x0000000513197c24 */ /* 0x040fe2000f8e021c */
[----:B------:R-:W-:Y:S01]  /*0ca0*/  MOV R28, RZ ;  /* 0x000000ff001c7202 */ /* 0x000fe20000000f00 */
[----:B------:R-:W-:-:S02]  /*0cb0*/  IMAD R24, R19, UR5, R24 ;  /* 0x0000000513187c24 */ /* 0x000fc4000f8e0218 */
[C---:B------:R-:W-:Y:S02]  /*0cc0*/  IMAD R29, R19.reuse, UR5, R10 ;  /* 0x00000005131d7c24 */ /* 0x040fe4000f8e020a */
[C---:B------:R-:W-:Y:S02]  /*0cd0*/  IMAD R26, R19.reuse, UR5, R26 ;  /* 0x00000005131a7c24 */ /* 0x040fe4000f8e021a */
[----:B------:R-:W-:-:S07]  /*0ce0*/  IMAD R19, R19, UR5, R8 ;  /* 0x0000000513137c24 */ /* 0x000fce000f8e0208 */
.L_x_283:
[----:B------:R-:W0:Y:S02]  /*0cf0*/  LDC.64 R8, c[0x0][0x380] ;  /* 0x0000e000ff087b82 */ /* 0x000e240000000a00 */
[----:B0-----:R-:W-:-:S06]  /*0d00*/  IMAD.WIDE R10, R19, 0x4, R8 ;  /* 0x00000004130a7825 */ /* 0x001fcc00078e0208 */
[----:B------:R-:W2:Y:S02]  /*0d10*/  LDG.E.CONSTANT R11, desc[UR8][R10.64] ;  /* 0x000000080a0b7981 */ /* 0x000ea4000c1e9900 */
[----:B--2---:R-:W-:Y:S01]  /*0d20*/  FADD R28, R11, R28 ;  /* 0x0000001c0b1c7221 */ /* 0x004fe20000000000 */
[----:B------:R-:W-:-:S06]  /*0d30*/  IMAD.WIDE R10, R26, 0x4, R8 ;  /* 0x000000041a0a7825 */ /* 0x000fcc00078e0208 */
        /* <DEDUP_REMOVED lines=12> */
[----:B------:R-:W2:Y:S01]  /*0e00*/  LDG.E.CONSTANT R11, desc[UR8][R10.64] ;  /* 0x000000080a0b7981 */ /* 0x000ea2000c1e9900 */
[----:B------:R-:W-:Y:S01]  /*0e10*/  IADD3 R17, PT, PT, R17, 0x8, RZ ;  /* 0x0000000811117810 */ /* 0x000fe20007ffe0ff */
[----:B--2---:R-:W-:Y:S01]  /*0e20*/  FADD R28, R28, R11 ;  /* 0x0000000b1c1c7221 */ /* 0x004fe20000000000 */
[----:B------:R-:W-:-:S04]  /*0e30*/  IMAD.WIDE R10, R23, 0x4, R8 ;  /* 0x00000004170a7825 */ /* 0x000fc800078e0208 */
[----:B------:R-:W-:Y:S02]  /*0e40*/  IMAD.WIDE R8, R25, 0x4, R8 ;  /* 0x0000000419087825 */ /* 0x000fe400078e0208 */
[----:B------:R-:W2:Y:S04]  /*0e50*/  LDG.E.CONSTANT R11, desc[UR8][R10.64] ;  /* 0x000000080a0b7981 */ /* 0x000ea8000c1e9900 */
[----:B------:R-:W3:Y:S01]  /*0e60*/  LDG.E.CONSTANT R9, desc[UR8][R8.64] ;  /* 0x0000000808097981 */ /* 0x000ee2000c1e9900 */
[----:B------:R-:W-:Y:S01]  /*0e70*/  ISETP.NE.AND P1, PT, R17, RZ, PT ;  /* 0x000000ff1100720c */ /* 0x000fe20003f25270 */
[C---:B------:R-:W-:Y:S01]  /*0e80*/  IMAD R29, R18.reuse, 0x800, R29 ;  /* 0x00000800121d7824 */ /* 0x040fe200078e021d */
[----:B------:R-:W-:Y:S02]  /*0e90*/  IADD3 R27, PT, PT, R27, 0x800, RZ ;  /* 0x000008001b1b7810 */ /* 0x000fe40007ffe0ff */
[----:B------:R-:W-:-:S02]  /*0ea0*/  LEA R19, R18, R19, 0xb ;  /* 0x0000001312137211 */ /* 0x000fc400078e58ff */
[C---:B------:R-:W-:Y:S02]  /*0eb0*/  LEA R26, R18.reuse, R26, 0xb ;  /* 0x0000001a121a7211 */ /* 0x040fe400078e58ff */
[C---:B------:R-:W-:Y:S02]  /*0ec0*/  LEA R24, R18.reuse, R24, 0xb ;  /* 0x0000001812187211 */ /* 0x040fe400078e58ff */
[C---:B------:R-:W-:Y:S02]  /*0ed0*/  LEA R22, R18.reuse, R22, 0xb ;  /* 0x0000001612167211 */ /* 0x040fe400078e58ff */
[C---:B------:R-:W-:Y:S02]  /*0ee0*/  LEA R21, R18.reuse, R21, 0xb ;  /* 0x0000001512157211 */ /* 0x040fe400078e58ff */
[C---:B------:R-:W-:Y:S02]  /*0ef0*/  LEA R23, R18.reuse, R23, 0xb ;  /* 0x0000001712177211 */ /* 0x040fe400078e58ff */
[----:B------:R-:W-:Y:S01]  /*0f00*/  LEA R25, R18, R25, 0xb ;  /* 0x0000001912197211 */ /* 0x000fe200078e58ff */
[----:B--2---:R-:W-:-:S04]  /*0f10*/  FADD R28, R28, R11 ;  /* 0x0000000b1c1c7221 */ /* 0x004fc80000000000 */
[----:B---3--:R-:W-:Y:S01]  /*0f20*/  FADD R28, R28, R9 ;  /* 0x000000091c1c7221 */ /* 0x008fe20000000000 */
[----:B------:R-:W-:Y:S06]  /*0f30*/  @P1 BRA `(.L_x_283) ;  /* 0xfffffffc006c1947 */ /* 0x000fec000383ffff */
.L_x_282:
[----:B------:R-:W-:Y:S05]  /*0f40*/  BSYNC.RECONVERGENT B1 ;  /* 0x0000000000017941 */ /* 0x000fea0003800200 */
.L_x_281:
[----:B------:R-:W-:Y:S05]  /*0f50*/  @!P0 BRA `(.L_x_272) ;  /* 0x0000000400f48947 */ /* 0x000fea0003800000 */
[----:B------:R-:W-:Y:S01]  /*0f60*/  ISETP.GE.U32.AND P1, PT, R0, 0x3, PT ;  /* 0x000000030000780c */ /* 0x000fe20003f26070 */
[----:B------:R-:W-:Y:S01]  /*0f70*/  BSSY.RECONVERGENT B1, `(.L_x_284) ;  /* 0x000002f000017945 */ /* 0x000fe20003800200 */
[----:B------:R-:W-:-:S11]  /*0f80*/  ISETP.NE.AND P0, PT, R4, RZ, PT ;  /* 0x000000ff0400720c */ /* 0x000fd60003f05270 */
[----:B------:R-:W-:Y:S05]  /*0f90*/  @!P1 BRA `(.L_x_285) ;  /* 0x0000000000b09947 */ /* 0x000fea0003800000 */
[----:B------:R-:W-:Y:S01]  /*0fa0*/  IABS R10, R18 ;  /* 0x00000012000a7213 */ /* 0x000fe20000000000 */
[----:B------:R-:W0:Y:S01]  /*0fb0*/  LDCU UR5, c[0x0][0x3a8] ;  /* 0x00007500ff0577ac */ /* 0x000e220008000800 */
[----:B------:R-:W-:Y:S02]  /*0fc0*/  IABS R19, R13 ;  /* 0x0000000d00137213 */ /* 0x000fe40000000000 */
[----:B------:R-:W1:Y:S01]  /*0fd0*/  I2F.RP R11, R10 ;  /* 0x0000000a000b7306 */ /* 0x000e620000209400 */
[----:B------:R-:W-:Y:S02]  /*0fe0*/  ISETP.GE.AND P3, PT, R13, RZ, PT ;  /* 0x000000ff0d00720c */ /* 0x000fe40003f66270 */
[----:B------:R-:W-:-:S05]  /*0ff0*/  ISETP.NE.AND P4, PT, R18, RZ, PT ;  /* 0x000000ff1200720c */ /* 0x000fca0003f85270 */
[----:B-1----:R-:W1:Y:S02]  /*1000*/  MUFU.RCP R11, R11 ;  /* 0x0000000b000b7308 */ /* 0x002e640000001000 */
[----:B-1----:R-:W-:-:S06]  /*1010*/  IADD3 R8, PT, PT, R11, 0xffffffe, RZ ;  /* 0x0ffffffe0b087810 */ /* 0x002fcc0007ffe0ff */
[----:B------:R1:W2:Y:S02]  /*1020*/  F2I.FTZ.U32.TRUNC.NTZ R9, R8 ;  /* 0x0000000800097305 */ /* 0x0002a4000021f000 */
[----:B-1----:R-:W-:Y:S01]  /*1030*/  HFMA2 R8, -RZ, RZ, 0, 0 ;  /* 0x00000000ff087431 */ /* 0x002fe200000001ff */
[----:B--2---:R-:W-:-:S05]  /*1040*/  IADD3 R17, PT, PT, RZ, -R9, RZ ;  /* 0x80000009ff117210 */ /* 0x004fca0007ffe0ff */
[----:B------:R-:W-:-:S04]  /*1050*/  IMAD R17, R17, R10, RZ ;  /* 0x0000000a11117224 */ /* 0x000fc800078e02ff */
[----:B------:R-:W-:Y:S01]  /*1060*/  IMAD.HI.U32 R17, R9, R17, R8 ;  /* 0x0000001109117227 */ /* 0x000fe200078e0008 */
[----:B------:R-:W-:-:S05]  /*1070*/  MOV R9, R19 ;  /* 0x0000001300097202 */ /* 0x000fca0000000f00 */
[----:B------:R-:W-:-:S05]  /*1080*/  IMAD.HI.U32 R17, R17, R9, RZ ;  /* 0x0000000911117227 */ /* 0x000fca00078e00ff */
[----:B------:R-:W-:-:S05]  /*1090*/  IADD3 R17, PT, PT, -R17, RZ, RZ ;  /* 0x000000ff11117210 */ /* 0x000fca0007ffe1ff */
[C---:B------:R-:W-:Y:S02]  /*10a0*/  IMAD R17, R10.reuse, R17, R9 ;  /* 0x000000110a117224 */ /* 0x040fe400078e0209 */
[----:B------:R-:W1:Y:S03]  /*10b0*/  LDC.64 R8, c[0x0][0x380] ;  /* 0x0000e000ff087b82 */ /* 0x000e660000000a00 */
[----:B------:R-:W-:-:S13]  /*10c0*/  ISETP.GT.U32.AND P1, PT, R10, R17, PT ;  /* 0x000000110a00720c */ /* 0x000fda0003f24070 */
[----:B------:R-:W-:-:S05]  /*10d0*/  @!P1 IMAD.IADD R17, R17, 0x1, -R10 ;  /* 0x0000000111119824 */ /* 0x000fca00078e0a0a */
[----:B------:R-:W-:-:S13]  /*10e0*/  ISETP.GT.U32.AND P1, PT, R10, R17, PT ;  /* 0x000000110a00720c */ /* 0x000fda0003f24070 */
[----:B------:R-:W-:-:S04]  /*10f0*/  @!P1 IADD3 R17, PT, PT, R17, -R10, RZ ;  /* 0x8000000a11119210 */ /* 0x000fc80007ffe0ff */
[----:B------:R-:W-:-:S04]  /*1100*/  MOV R10, R17 ;  /* 0x00000011000a7202 */ /* 0x000fc80000000f00 */
[----:B------:R-:W-:Y:S02]  /*1110*/  @!P3 IADD3 R10, PT, PT, -R10, RZ, RZ ;  /* 0x000000ff0a0ab210 */ /* 0x000fe40007ffe1ff */
[----:B------:R-:W-:-:S04]  /*1120*/  @!P4 LOP3.LUT R10, RZ, R18, RZ, 0x33, !PT ;  /* 0x00000012ff0ac212 */ /* 0x000fc800078e33ff */
[----:B------:R-:W-:Y:S01]  /*1130*/  IADD3 R11, PT, PT, -R10, R13, RZ ;  /* 0x0000000d0a0b7210 */ /* 0x000fe20007ffe1ff */
[----:B------:R-:W-:-:S04]  /*1140*/  IMAD R10, R27, R18, R10 ;  /* 0x000000121b0a7224 */ /* 0x000fc800078e020a */
[----:B0-----:R-:W-:-:S04]  /*1150*/  IMAD R11, R11, UR5, R10 ;  /* 0x000000050b0b7c24 */ /* 0x001fc8000f8e020a */
[----:B-1----:R-:W-:Y:S01]  /*1160*/  IMAD.WIDE R24, R11, 0x4, R8 ;  /* 0x000000040b187825 */ /* 0x002fe200078e0208 */
[CC--:B------:R-:W-:Y:S02]  /*1170*/  LEA R23, R18.reuse, R11.reuse, 0x8 ;  /* 0x0000000b12177211 */ /* 0x0c0fe400078e40ff */
[----:B------:R-:W-:-:S03]  /*1180*/  LEA R11, R18, R11, 0x9 ;  /* 0x0000000b120b7211 */ /* 0x000fc600078e48ff */
[--C-:B------:R-:W-:Y:S01]  /*1190*/  IMAD.WIDE R22, R23, 0x4, R8.reuse ;  /* 0x0000000417167825 */ /* 0x100fe200078e0208 */
[----:B------:R-:W2:Y:S01]  /*11a0*/  LDG.E.CONSTANT R25, desc[UR8][R24.64] ;  /* 0x0000000818197981 */ /* 0x000ea2000c1e9900 */
[----:B------:R-:W-:Y:S02]  /*11b0*/  LEA R17, R18, R11, 0x8 ;  /* 0x0000000b12117211 */ /* 0x000fe400078e40ff */
[--C-:B------:R-:W-:Y:S02]  /*11c0*/  IMAD.WIDE R10, R11, 0x4, R8.reuse ;  /* 0x000000040b0a7825 */ /* 0x100fe400078e0208 */
[----:B------:R-:W3:Y:S02]  /*11d0*/  LDG.E.CONSTANT R23, desc[UR8][R22.64] ;  /* 0x0000000816177981 */ /* 0x000ee4000c1e9900 */
[----:B------:R-:W-:Y:S02]  /*11e0*/  IMAD.WIDE R8, R17, 0x4, R8 ;  /* 0x0000000411087825 */ /* 0x000fe400078e0208 */
[----:B------:R-:W4:Y:S04]  /*11f0*/  LDG.E.CONSTANT R11, desc[UR8][R10.64] ;  /* 0x000000080a0b7981 */ /* 0x000f28000c1e9900 */
[----:B------:R-:W5:Y:S01]  /*1200*/  LDG.E.CONSTANT R9, desc[UR8][R8.64] ;  /* 0x0000000808097981 */ /* 0x000f62000c1e9900 */
[----:B------:R-:W-:Y:S01]  /*1210*/  IADD3 R27, PT, PT, R27, 0x400, RZ ;  /* 0x000004001b1b7810 */ /* 0x000fe20007ffe0ff */
[----:B--2---:R-:W-:-:S04]  /*1220*/  FADD R28, R28, R25 ;  /* 0x000000191c1c7221 */ /* 0x004fc80000000000 */
[----:B---3--:R-:W-:-:S04]  /*1230*/  FADD R28, R28, R23 ;  /* 0x000000171c1c7221 */ /* 0x008fc80000000000 */
[----:B----4-:R-:W-:-:S04]  /*1240*/  FADD R28, R28, R11 ;  /* 0x0000000b1c1c7221 */ /* 0x010fc80000000000 */
[----:B-----5:R-:W-:-:S07]  /*1250*/  FADD R28, R28, R9 ;  /* 0x000000091c1c7221 */ /* 0x020fce0000000000 */
.L_x_285:
[----:B------:R-:W-:Y:S05]  /*1260*/  BSYNC.RECONVERGENT B1 ;  /* 0x0000000000017941 */ /* 0x000fea0003800200 */
.L_x_284:
[----:B------:R-:W-:Y:S05]  /*1270*/  @!P0 BRA `(.L_x_272) ;  /* 0x00000004002c8947 */ /* 0x000fea0003800000 */
[----:B------:R-:W-:Y:S01]  /*1280*/  IADD3 R8, PT, PT, R4, -0x1, RZ ;  /* 0xffffffff04087810 */ /* 0x000fe20007ffe0ff */
[----:B------:R-:W-:Y:S01]  /*1290*/  BSSY.RECONVERGENT B1, `(.L_x_286) ;  /* 0x0000029000017945 */ /* 0x000fe20003800200 */
[----:B------:R-:W-:Y:S02]  /*12a0*/  LOP3.LUT R9, R14, 0x100, RZ, 0xc0, !PT ;  /* 0x000001000e097812 */ /* 0x000fe400078ec0ff */
[----:B------:R-:W-:Y:S02]  /*12b0*/  ISETP.NE.AND P1, PT, R8, RZ, PT ;  /* 0x000000ff0800720c */ /* 0x000fe40003f25270 */
        /* <DEDUP_REMOVED lines=9> */
[----:B-1----:R-:W-:-:S06]  /*1350*/  VIADD R8, R11, 0xffffffe ;  /* 0x0ffffffe0b087836 */ /* 0x002fcc0000000000 */
        /* <DEDUP_REMOVED lines=11> */
[----:B------:R-:W-:-:S04]  /*1410*/  @!P1 IADD3 R17, PT, PT, R17, -R10, RZ ;  /* 0x8000000a11119210 */ /* 0x000fc80007ffe0ff */
        /* <DEDUP_REMOVED lines=8> */
[----:B------:R-:W-:Y:S02]  /*14a0*/  IMAD R17, R18, 0x100, R11 ;  /* 0x0000010012117824 */ /* 0x000fe400078e020b */
[----:B-1----:R-:W-:-:S04]  /*14b0*/  IMAD.WIDE R10, R11, 0x4, R8 ;  /* 0x000000040b0a7825 */ /* 0x002fc800078e0208 */
[----:B------:R-:W-:Y:S02]  /*14c0*/  IMAD.WIDE R8, R17, 0x4, R8 ;  /* 0x0000000411087825 */ /* 0x000fe400078e0208 */
[----:B------:R-:W2:Y:S04]  /*14d0*/  LDG.E.CONSTANT R11, desc[UR8][R10.64] ;  /* 0x000000080a0b7981 */ /* 0x000ea8000c1e9900 */
[----:B------:R-:W3:Y:S01]  /*14e0*/  LDG.E.CONSTANT R9, desc[UR8][R8.64] ;  /* 0x0000000808097981 */ /* 0x000ee2000c1e9900 */
[----:B------:R-:W-:Y:S01]  /*14f0*/  IADD3 R27, PT, PT, R27, 0x200, RZ ;  /* 0x000002001b1b7810 */ /* 0x000fe20007ffe0ff */
[----:B--2---:R-:W-:-:S04]  /*1500*/  FADD R28, R28, R11 ;  /* 0x0000000b1c1c7221 */ /* 0x004fc80000000000 */
[----:B---3--:R-:W-:-:S07]  /*1510*/  FADD R28, R28, R9 ;  /* 0x000000091c1c7221 */ /* 0x008fce0000000000 */
.L_x_287:
[----:B------:R-:W-:Y:S05]  /*1520*/  BSYNC.RECONVERGENT B1 ;  /* 0x0000000000017941 */ /* 0x000fea0003800200 */
.L_x_286:
[----:B------:R-:W-:Y:S05]  /*1530*/  @P0 BRA `(.L_x_272) ;  /* 0x00000000007c0947 */ /* 0x000fea0003800000 */
        /* <DEDUP_REMOVED lines=22> */
[----:B------:R-:W-:-:S05]  /*16a0*/  MOV R10, R17 ;  /* 0x00000011000a7202 */ /* 0x000fca0000000f00 */
[----:B------:R-:W-:Y:S01]  /*16b0*/  @!P1 IMAD.MOV R10, RZ, RZ, -R10 ;  /* 0x000000ffff0a9224 */ /* 0x000fe200078e0a0a */
[----:B------:R-:W-:-:S04]  /*16c0*/  @!P3 LOP3.LUT R10, RZ, R18, RZ, 0x33, !PT ;  /* 0x00000012ff0ab212 */ /* 0x000fc800078e33ff */
[----:B------:R-:W-:Y:S01]  /*16d0*/  IADD3 R11, PT, PT, -R10, R13, RZ ;  /* 0x0000000d0a0b7210 */ /* 0x000fe20007ffe1ff */
[----:B------:R-:W-:-:S04]  /*16e0*/  IMAD R10, R27, R18, R10 ;  /* 0x000000121b0a7224 */ /* 0x000fc800078e020a */
[----:B0-----:R-:W-:-:S04]  /*16f0*/  IMAD R11, R11, UR5, R10 ;  /* 0x000000050b0b7c24 */ /* 0x001fc8000f8e020a */
[----:B-1----:R-:W-:-:S06]  /*1700*/  IMAD.WIDE R8, R11, 0x4, R8 ;  /* 0x000000040b087825 */ /* 0x002fcc00078e0208 */
[----:B------:R-:W2:Y:S02]  /*1710*/  LDG.E.CONSTANT R9, desc[UR8][R8.64] ;  /* 0x0000000808097981 */ /* 0x000ea4000c1e9900 */
[----:B--2---:R-:W-:-:S07]  /*1720*/  FADD R28, R28, R9 ;  /* 0x000000091c1c7221 */ /* 0x004fce0000000000 */
.L_x_272:
[----:B------:R-:W-:Y:S05]  /*1730*/  BSYNC.RECONVERGENT B0 ;  /* 0x0000000000007941 */ /* 0x000fea0003800200 */
.L_x_271:
[----:B------:R-:W0:Y:S01]  /*1740*/  SHFL.DOWN P0, R9, R28, 0x1, 0x1f ;  /* 0x08201f001c097f89 */ /* 0x000e220000000000 */
[----:B------:R-:W-:Y:S01]  /*1750*/  ISETP.NE.AND P4, PT, R15, RZ, PT ;  /* 0x000000ff0f00720c */ /* 0x000fe20003f85270 */
[----:B------:R-:W-:Y:S01]  /*1760*/  BSSY.RECONVERGENT B0, `(.L_x_288) ;  /* 0x0000031000007945 */ /* 0x000fe20003800200 */
[----:B------:R-:W1:Y:S01]  /*1770*/  S2R R18, SR_LANEID ;  /* 0x0000000000127919 */ /* 0x000e620000000000 */
[----:B0-----:R-:W-:-:S05]  /*1780*/  @P0 FADD R9, R9, R28 ;  /* 0x0000001c09090221 */ /* 0x001fca0000000000 */
[----:B------:R-:W0:Y:S01]  /*1790*/  SHFL.DOWN P0, R8, R9, 0x2, 0x1f ;  /* 0x08401f0009087f89 */ /* 0x000e220000000000 */
[----:B-1----:R-:W-:Y:S01]  /*17a0*/  ISETP.NE.AND P3, PT, R18, RZ, PT ;  /* 0x000000ff1200720c */ /* 0x002fe20003f65270 */
[----:B0-----:R-:W-:-:S05]  /*17b0*/  @P0 FADD R8, R9, R8 ;  /* 0x0000000809080221 */ /* 0x001fca0000000000 */
[----:B------:R-:W0:Y:S02]  /*17c0*/  SHFL.DOWN P0, R11, R8, 0x4, 0x1f ;  /* 0x08801f00080b7f89 */ /* 0x000e240000000000 */
[----:B0-----:R-:W-:-:S05]  /*17d0*/  @P0 FADD R11, R8, R11 ;  /* 0x0000000b080b0221 */ /* 0x001fca0000000000 */
[----:B------:R-:W0:Y:S02]  /*17e0*/  SHFL.DOWN P0, R10, R11, 0x8, 0x1f ;  /* 0x09001f000b0a7f89 */ /* 0x000e240000000000 */
[----:B0-----:R-:W-:-:S05]  /*17f0*/  @P0 FADD R10, R11, R10 ;  /* 0x0000000a0b0a0221 */ /* 0x001fca0000000000 */
[----:B------:R-:W0:Y:S02]  /*1800*/  SHFL.DOWN P0, R17, R10, 0x10, 0x1f ;  /* 0x0a001f000a117f89 */ /* 0x000e240000000000 */
[----:B0-----:R-:W-:-:S05]  /*1810*/  @P0 FADD R17, R10, R17 ;  /* 0x000000110a110221 */ /* 0x001fca0000000000 */
[----:B------:R0:W-:Y:S01]  /*1820*/  @!P3 STS [R6+UR4+0x8], R17 ;  /* 0x000008110600b988 */ /* 0x0001e20008000804 */
[----:B------:R-:W-:Y:S06]  /*1830*/  BAR.SYNC.DEFER_BLOCKING 0x0 ;  /* 0x0000000000007b1d */ /* 0x000fec0000010000 */
        /* <DEDUP_REMOVED lines=11> */
[----:B------:R-:W-:-:S04]  /*18f0*/  FADD R9, R8, R9 ;  /* 0x0000000908097221 */ /* 0x000fc80000000000 */
[----:B------:R-:W-:-:S04]  /*1900*/  FADD R10, R9, R10 ;  /* 0x0000000a090a7221 */ /* 0x000fc80000000000 */
[----:B------:R-:W-:Y:S01]  /*1910*/  FADD R11, R10, R11 ;  /* 0x0000000b0a0b7221 */ /* 0x000fe20000000000 */
[----:B--2---:R-:W-:-:S03]  /*1920*/  FFMA R10, -R12, R21, 1 ;  /* 0x3f8000000c0a7423 */ /* 0x004fc60000000115 */
[----:B---3--:R-:W-:Y:S01]  /*1930*/  FADD R8, R11, R18 ;  /* 0x000000120b087221 */ /* 0x008fe20000000000 */
[----:B------:R-:W-:-:S03]  /*1940*/  FFMA R21, R21, R10, R21 ;  /* 0x0000000a15157223 */ /* 0x000fc60000000015 */
[----:B------:R-:W-:-:S04]  /*1950*/  FADD R8, R8, R19 ;  /* 0x0000001308087221 */ /* 0x000fc80000000000 */
[----:B------:R-:W0:Y:S01]  /*1960*/  FCHK P0, R8, R12 ;  /* 0x0000000c08007302 */ /* 0x000e220000000000 */
[----:B------:R-:W-:-:S04]  /*1970*/  FFMA R10, R8, R21, RZ ;  /* 0x00000015080a7223 */ /* 0x000fc800000000ff */
[----:B------:R-:W-:-:S04]  /*1980*/  FFMA R9, -R12, R10, R8 ;  /* 0x0000000a0c097223 */ /* 0x000fc80000000108 */
[----:B------:R-:W-:Y:S01]  /*1990*/  FFMA R21, R21, R9, R10 ;  /* 0x0000000915157223 */ /* 0x000fe2000000000a */
[----:B0-----:R-:W-:Y:S06]  /*19a0*/  @!P0 BRA `(.L_x_291) ;  /* 0x0000000000108947 */ /* 0x001fec0003800000 */
[----:B------:R-:W-:Y:S02]  /*19b0*/  MOV R9, R12 ;  /* 0x0000000c00097202 */ /* 0x000fe40000000f00 */
[----:B------:R-:W-:-:S07]  /*19c0*/  MOV R10, 0x19e0 ;  /* 0x000019e0000a7802 */ /* 0x000fce0000000f00 */
[----:B------:R-:W-:Y:S05]  /*19d0*/  CALL.REL.NOINC `($__internal_8_$__cuda_sm3x_div_rn_noftz_f32_slowpath) ;  /* 0x0000001800bc7944 */ /* 0x000fea0003c00000 */
[----:B------:R-:W-:-:S07]  /*19e0*/  MOV R21, R8 ;  /* 0x0000000800157202 */ /* 0x000fce0000000f00 */
.L_x_291:
[----:B------:R-:W-:Y:S05]  /*19f0*/  BSYNC.RECONVERGENT B1 ;  /* 0x0000000000017941 */ /* 0x000fea0003800200 */
.L_x_290:
[----:B------:R-:W0:Y:S01]  /*1a00*/  S2UR UR6, SR_CgaCtaId ;  /* 0x00000000000679c3 */ /* 0x000e220000008800 */
[----:B------:R-:W-:-:S07]  /*1a10*/  UMOV UR5, 0x400 ;  /* 0x0000040000057882 */ /* 0x000fce0000000000 */
[----:B------:R-:W1:Y:S01]  /*1a20*/  LDC.64 R8, c[0x0][0x398] ;  /* 0x0000e600ff087b82 */ /* 0x000e620000000a00 */
[----:B0-----:R-:W-:Y:S01]  /*1a30*/  ULEA UR5, UR6, UR5, 0x18 ;  /* 0x0000000506057291 */ /* 0x001fe2000f8ec0ff */
[----:B-1----:R-:W-:-:S08]  /*1a40*/  IMAD.WIDE R8, R13, 0x4, R8 ;  /* 0x000000040d087825 */ /* 0x002fd000078e0208 */
[----:B------:R1:W-:Y:S04]  /*1a50*/  STS [UR5], R21 ;  /* 0x00000015ff007988 */ /* 0x0003e80008000805 */
[----:B------:R1:W-:Y:S02]  /*1a60*/  STG.E desc[UR8][R8.64], R21 ;  /* 0x0000001508007986 */ /* 0x0003e4000c101908 */
.L_x_289:
[----:B------:R-:W-:Y:S05]  /*1a70*/  BSYNC.RECONVERGENT B0 ;  /* 0x0000000000007941 */ /* 0x000fea0003800200 */
.L_x_288:
[----:B------:R-:W2:Y:S01]  /*1a80*/  S2UR UR6, SR_CgaCtaId ;  /* 0x00000000000679c3 */ /* 0x000ea20000008800 */
[----:B------:R-:W-:-:S07]  /*1a90*/  UMOV UR5, 0x400 ;  /* 0x0000040000057882 */ /* 0x000fce0000000000 */
[----:B------:R-:W-:Y:S01]  /*1aa0*/  BAR.SYNC.DEFER_BLOCKING 0x0 ;  /* 0x0000000000007b1d */ /* 0x000fe20000010000 */
[----:B------:R-:W-:-:S05]  /*1ab0*/  HFMA2 R18, -RZ, RZ, 0, 0 ;  /* 0x00000000ff127431 */ /* 0x000fca00000001ff */
[----:B------:R-:W3:Y:S01]  /*1ac0*/  LDCU UR7, c[0x0][0x3bc] ;  /* 0x00007780ff0777ac */ /* 0x000ee20008000800 */
[----:B------:R-:W-:Y:S01]  /*1ad0*/  BSSY.RECONVERGENT B0, `(.L_x_292) ;  /* 0x000016b000007945 */ /* 0x000fe20003800200 */
[----:B--2---:R-:W-:-:S03]  /*1ae0*/  ULEA UR5, UR6, UR5, 0x18 ;  /* 0x0000000506057291 */ /* 0x004fc6000f8ec0ff */
[----:B------:R-:W-:Y:S09]  /*1af0*/  @P2 BRA `(.L_x_293) ;  /* 0x0000001400a02947 */ /* 0x000ff20003800000 */
[----:B-1----:R-:W1:Y:S01]  /*1b00*/  LDC R21, c[0x0][0x3c0] ;  /* 0x0000f000ff157b82 */ /* 0x002e620000000800 */
[----:B0-----:R-:W0:Y:S01]  /*1b10*/  LDS R17, [UR5] ;  /* 0x00000005ff117984 */ /* 0x001e220008000800 */
[----:B-1----:R-:W-:-:S13]  /*1b20*/  ISETP.NE.AND P0, PT, R21, -0x1, PT ;  /* 0xffffffff1500780c */ /* 0x002fda0003f05270 */
[----:B0-----:R-:W-:Y:S05]  /*1b30*/  @P0 BRA `(.L_x_294) ;  /* 0x0000000800400947 */ /* 0x001fea0003800000 */
        /* <DEDUP_REMOVED lines=8> */
[----:B------:R-:W-:Y:S02]  /*1bc0*/  CS2R R18, SRZ ;  /* 0x0000000000127805 */ /* 0x000fe4000001ff00 */
[----:B------:R-:W-:-:S07]  /*1bd0*/  MOV R10, R15 ;  /* 0x0000000f000a7202 */ /* 0x000fce0000000f00 */
.L_x_297:
[----:B------:R-:W0:Y:S01]  /*1be0*/  LDC.64 R8, c[0x0][0x380] ;  /* 0x0000e000ff087b82 */ /* 0x000e220000000a00 */
[----:B---3--:R-:W-:-:S04]  /*1bf0*/  IMAD R21, R13, UR7, R10 ;  /* 0x000000070d157c24 */ /* 0x008fc8000f8e020a */
[----:B0-----:R-:W-:-:S05]  /*1c00*/  IMAD.WIDE R8, R21, 0x4, R8 ;  /* 0x0000000415087825 */ /* 0x001fca00078e0208 */
[----:B------:R-:W2:Y:S04]  /*1c10*/  LDG.E.CONSTANT R26, desc[UR8][R8.64] ;  /* 0x00000008081a7981 */ /* 0x000ea8000c1e9900 */
[----:B------:R-:W3:Y:S04]  /*1c20*/  LDG.E.CONSTANT R23, desc[UR8][R8.64+0x400] ;  /* 0x0004000808177981 */ /* 0x000ee8000c1e9900 */
[----:B------:R-:W4:Y:S04]  /*1c30*/  LDG.E.CONSTANT R24, desc[UR8][R8.64+0x800] ;  /* 0x0008000808187981 */ /* 0x000f28000c1e9900 */
[----:B------:R-:W5:Y:S04]  /*1c40*/  LDG.E.CONSTANT R22, desc[UR8][R8.64+0xc00] ;  /* 0x000c000808167981 */ /* 0x000f68000c1e9900 */
[----:B------:R-:W5:Y:S01]  /*1c50*/  LDG.E.CONSTANT R28, desc[UR8][R8.64+0x1400] ;  /* 0x00140008081c7981 */ /* 0x000f62000c1e9900 */
[----:B--2---:R-:W-:-:S03]  /*1c60*/  FADD R21, -R17, R26 ;  /* 0x0000001a11157221 */ /* 0x004fc60000000100 */
[----:B------:R-:W2:Y:S01]  /*1c70*/  LDG.E.CONSTANT R26, desc[UR8][R8.64+0x1000] ;  /* 0x00100008081a7981 */ /* 0x000ea2000c1e9900 */
[----:B------:R-:W-:Y:S01]  /*1c80*/  FFMA R21, R21, R21, R18 ;  /* 0x0000001515157223 */ /* 0x000fe20000000012 */
[----:B---3--:R-:W-:Y:S02]  /*1c90*/  FADD R23, -R17, R23 ;  /* 0x0000001711177221 */ /* 0x008fe40000000100 */
[----:B------:R-:W3:Y:S02]  /*1ca0*/  LDG.E.CONSTANT R18, desc[UR8][R8.64+0x1800] ;  /* 0x0018000808127981 */ /* 0x000ee4000c1e9900 */
[----:B------:R-:W-:Y:S02]  /*1cb0*/  FFMA R23, R23, R23, R21 ;  /* 0x0000001717177223 */ /* 0x000fe40000000015 */
[----:B------:R-:W3:Y:S01]  /*1cc0*/  LDG.E.CONSTANT R21, desc[UR8][R8.64+0x1c00] ;  /* 0x001c000808157981 */ /* 0x000ee2000c1e9900 */
[----:B----4-:R-:W-:-:S04]  /*1cd0*/  FADD R24, -R17, R24 ;  /* 0x0000001811187221 */ /* 0x010fc80000000100 */
[----:B------:R-:W-:Y:S02]  /*1ce0*/  FFMA R23, R24, R24, R23 ;  /* 0x0000001818177223 */ /* 0x000fe40000000017 */
[----:B------:R-:W4:Y:S01]  /*1cf0*/  LDG.E.CONSTANT R24, desc[UR8][R8.64+0x2000] ;  /* 0x0020000808187981 */ /* 0x000f22000c1e9900 */
[----:B-----5:R-:W-:-:S04]  /*1d00*/  FADD R22, -R17, R22 ;  /* 0x0000001611167221 */ /* 0x020fc80000000100 */
[----:B------:R-:W-:Y:S01]  /*1d10*/  FFMA R23, R22, R22, R23 ;  /* 0x0000001616177223 */ /* 0x000fe20000000017 */
[C---:B------:R-:W-:Y:S01]  /*1d20*/  FADD R28, -R17.reuse, R28 ;  /* 0x0000001c111c7221 */ /* 0x040fe20000000100 */
[----:B------:R-:W5:Y:S01]  /*1d30*/  LDG.E.CONSTANT R22, desc[UR8][R8.64+0x2400] ;  /* 0x0024000808167981 */ /* 0x000f62000c1e9900 */
[----:B--2---:R-:W-:-:S04]  /*1d40*/  FADD R26, -R17, R26 ;  /* 0x0000001a111a7221 */ /* 0x004fc80000000100 */
[----:B------:R-:W-:Y:S01]  /*1d50*/  FFMA R23, R26, R26, R23 ;  /* 0x0000001a1a177223 */ /* 0x000fe20000000017 */
[C---:B---3--:R-:W-:Y:S02]  /*1d60*/  FADD R26, -R17.reuse, R18 ;  /* 0x00000012111a7221 */ /* 0x048fe40000000100 */
[----:B------:R-:W2:Y:S01]  /*1d70*/  LDG.E.CONSTANT R18, desc[UR8][R8.64+0x2800] ;  /* 0x0028000808127981 */ /* 0x000ea2000c1e9900 */
[----:B------:R-:W-:Y:S01]  /*1d80*/  FFMA R23, R28, R28, R23 ;  /* 0x0000001c1c177223 */ /* 0x000fe20000000017 */
[----:B------:R-:W-:-:S03]  /*1d90*/  FADD R28, -R17, R21 ;  /* 0x00000015111c7221 */ /* 0x000fc60000000100 */
[----:B------:R-:W-:Y:S02]  /*1da0*/  FFMA R23, R26, R26, R23 ;  /* 0x0000001a1a177223 */ /* 0x000fe40000000017 */
[----:B------:R-:W3:Y:S02]  /*1db0*/  LDG.E.CONSTANT R26, desc[UR8][R8.64+0x2c00] ;  /* 0x002c0008081a7981 */ /* 0x000ee4000c1e9900 */
[----:B------:R-:W-:Y:S02]  /*1dc0*/  FFMA R23, R28, R28, R23 ;  /* 0x0000001c1c177223 */ /* 0x000fe40000000017 */
[----:B------:R-:W3:Y:S01]  /*1dd0*/  LDG.E.CONSTANT R28, desc[UR8][R8.64+0x3000] ;  /* 0x00300008081c7981 */ /* 0x000ee2000c1e9900 */
[----:B----4-:R-:W-:-:S03]  /*1de0*/  FADD R21, -R17, R24 ;  /* 0x0000001811157221 */ /* 0x010fc60000000100 */
[----:B------:R-:W4:Y:S01]  /*1df0*/  LDG.E.CONSTANT R24, desc[UR8][R8.64+0x3400] ;  /* 0x0034000808187981 */ /* 0x000f22000c1e9900 */
[----:B------:R-:W-:-:S03]  /*1e00*/  FFMA R25, R21, R21, R23 ;  /* 0x0000001515197223 */ /* 0x000fc60000000017 */
[----:B------:R-:W4:Y:S04]  /*1e10*/  LDG.E.CONSTANT R21, desc[UR8][R8.64+0x3800] ;  /* 0x0038000808157981 */ /* 0x000f28000c1e9900 */
[----:B------:R0:W4:Y:S01]  /*1e20*/  LDG.E.CONSTANT R23, desc[UR8][R8.64+0x3c00] ;  /* 0x003c000808177981 */ /* 0x000122000c1e9900 */
[----:B-----5:R-:W-:-:S04]  /*1e30*/  FADD R22, -R17, R22 ;  /* 0x0000001611167221 */ /* 0x020fc80000000100 */
[----:B------:R-:W-:Y:S01]  /*1e40*/  FFMA R25, R22, R22, R25 ;  /* 0x0000001616197223 */ /* 0x000fe20000000019 */
[----:B------:R-:W-:-:S04]  /*1e50*/  IADD3 R19, PT, PT, R19, 0x10, RZ ;  /* 0x0000001013137810 */ /* 0x000fc80007ffe0ff */
[----:B------:R-:W-:Y:S02]  /*1e60*/  ISETP.NE.AND P0, PT, R19, R2, PT ;  /* 0x000000021300720c */ /* 0x000fe40003f05270 */
[----:B------:R-:W-:Y:S01]  /*1e70*/  IADD3 R10, PT, PT, R10, 0x1000, RZ ;  /* 0x000010000a0a7810 */ /* 0x000fe20007ffe0ff */
[----:B--2---:R-:W-:-:S04]  /*1e80*/  FADD R18, -R17, R18 ;  /* 0x0000001211127221 */ /* 0x004fc80000000100 */
[----:B------:R-:W-:Y:S01]  /*1e90*/  FFMA R25, R18, R18, R25 ;  /* 0x0000001212197223 */ /* 0x000fe20000000019 */
[----:B---3--:R-:W-:-:S04]  /*1ea0*/  FADD R26, -R17, R26 ;  /* 0x0000001a111a7221 */ /* 0x008fc80000000100 */
[----:B------:R-:W-:Y:S01]  /*1eb0*/  FFMA R25, R26, R26, R25 ;  /* 0x0000001a1a197223 */ /* 0x000fe20000000019 */
[C---:B------:R-:W-:Y:S01]  /*1ec0*/  FADD R28, -R17.reuse, R28 ;  /* 0x0000001c111c7221 */ /* 0x040fe20000000100 */
[----:B----4-:R-:W-:-:S03]  /*1ed0*/  FADD R24, -R17, R24 ;  /* 0x0000001811187221 */ /* 0x010fc60000000100 */
[----:B------:R-:W-:Y:S01]  /*1ee0*/  FFMA R25, R28, R28, R25 ;  /* 0x0000001c1c197223 */ /* 0x000fe20000000019 */
[----:B0-----:R-:W-:-:S03]  /*1ef0*/  FADD R8, -R17, R21 ;  /* 0x0000001511087221 */ /* 0x001fc60000000100 */
[----:B------:R-:W-:Y:S01]  /*1f00*/  FFMA R25, R24, R24, R25 ;  /* 0x0000001818197223 */ /* 0x000fe20000000019 */
[----:B------:R-:W-:-:S03]  /*1f10*/  FADD R18, -R17, R23 ;  /* 0x0000001711127221 */ /* 0x000fc60000000100 */
[----:B------:R-:W-:-:S04]  /*1f20*/  FFMA R25, R8, R8, R25 ;  /* 0x0000000808197223 */ /* 0x000fc80000000019 */
[----:B------:R-:W-:Y:S01]  /*1f30*/  FFMA R18, R18, R18, R25 ;  /* 0x0000001212127223 */ /* 0x000fe20000000019 */
[----:B------:R-:W-:Y:S06]  /*1f40*/  @P0 BRA `(.L_x_297) ;  /* 0xfffffffc00240947 */ /* 0x000fec000383ffff */
.L_x_296:
[----:B---3--:R-:W-:Y:S05]  /*1f50*/  BSYNC.RECONVERGENT B1 ;  /* 0x0000000000017941 */ /* 0x008fea0003800200 */
.L_x_295:
[----:B------:R-:W-:Y:S05]  /*1f60*/  @!P1 BRA `(.L_x_293) ;  /* 0x0000001000849947 */ /* 0x000fea0003800000 */
[----:B------:R-:W-:Y:S01]  /*1f70*/  VIADD R11, R11, 0xffffffff ;  /* 0xffffffff0b0b7836 */ /* 0x000fe20000000000 */
[----:B------:R-:W-:Y:S01]  /*1f80*/  BSSY.RECONVERGENT B1, `(.L_x_298) ;  /* 0x0000021000017945 */ /* 0x000fe20003800200 */
[----:B------:R-:W-:-:S03]  /*1f90*/  ISETP.NE.AND P1, PT, R5, RZ, PT ;  /* 0x000000ff0500720c */ /* 0x000fc60003f25270 */
        /* <DEDUP_REMOVED lines=13> */
[----:B------:R0:W5:Y:S01]  /*2070*/  LDG.E.CONSTANT R19, desc[UR8][R8.64+0x1c00] ;  /* 0x001c000808137981 */ /* 0x000162000c1e9900 */
[----:B------:R-:W-:Y:S01]  /*2080*/  IADD3 R10, PT, PT, R10, 0x800, RZ ;  /* 0x000008000a0a7810 */ /* 0x000fe20007ffe0ff */
[----:B--2---:R-:W-:-:S04]  /*2090*/  FADD R21, -R17, R21 ;  /* 0x0000001511157221 */ /* 0x004fc80000000100 */
[----:B------:R-:W-:Y:S01]  /*20a0*/  FFMA R18, R21, R21, R18 ;  /* 0x0000001515127223 */ /* 0x000fe20000000012 */
[C---:B---3--:R-:W-:Y:S01]  /*20b0*/  FADD R23, -R17.reuse, R23 ;  /* 0x0000001711177221 */ /* 0x048fe20000000100 */
[----:B----4-:R-:W-:-:S03]  /*20c0*/  FADD R11, -R17, R11 ;  /* 0x0000000b110b7221 */ /* 0x010fc60000000100 */
[----:B------:R-:W-:-:S04]  /*20d0*/  FFMA R18, R23, R23, R18 ;  /* 0x0000001717127223 */ /* 0x000fc80000000012 */
[----:B------:R-:W-:Y:S01]  /*20e0*/  FFMA R18, R11, R11, R18 ;  /* 0x0000000b0b127223 */ /* 0x000fe20000000012 */
[----:B-----5:R-:W-:-:S04]  /*20f0*/  FADD R11, -R17, R28 ;  /* 0x0000001c110b7221 */ /* 0x020fc80000000100 */
[----:B------:R-:W-:Y:S01]  /*2100*/  FFMA R18, R11, R11, R18 ;  /* 0x0000000b0b127223 */ /* 0x000fe20000000012 */
[C---:B------:R-:W-:Y:S01]  /*2110*/  FADD R11, -R17.reuse, R26 ;  /* 0x0000001a110b7221 */ /* 0x040fe20000000100 */
[----:B0-----:R-:W-:-:S03]  /*2120*/  FADD R9, -R17, R22 ;  /* 0x0000001611097221 */ /* 0x001fc60000000100 */
[----:B------:R-:W-:Y:S01]  /*2130*/  FFMA R18, R11, R11, R18 ;  /* 0x0000000b0b127223 */ /* 0x000fe20000000012 */
[----:B------:R-:W-:-:S03]  /*2140*/  FADD R11, -R17, R24 ;  /* 0x00000018110b7221 */ /* 0x000fc60000000100 */
[----:B------:R-:W-:Y:S01]  /*2150*/  FFMA R18, R9, R9, R18 ;  /* 0x0000000909127223 */ /* 0x000fe20000000012 */
[----:B------:R-:W-:-:S03]  /*2160*/  FADD R19, -R17, R19 ;  /* 0x0000001311137221 */ /* 0x000fc60000000100 */
[----:B------:R-:W-:-:S04]  /*2170*/  FFMA R18, R11, R11, R18 ;  /* 0x0000000b0b127223 */ /* 0x000fc80000000012 */
[----:B------:R-:W-:-:S07]  /*2180*/  FFMA R18, R19, R19, R18 ;  /* 0x0000001313127223 */ /* 0x000fce0000000012 */
.L_x_299:
[----:B------:R-:W-:Y:S05]  /*2190*/  BSYNC.RECONVERGENT B1 ;  /* 0x0000000000017941 */ /* 0x000fea0003800200 */
.L_x_298:
        /* <DEDUP_REMOVED lines=14> */
[----:B--2---:R-:W-:-:S04]  /*2280*/  FADD R11, -R17, R22 ;  /* 0x00000016110b7221 */ /* 0x004fc80000000100 */
[----:B------:R-:W-:Y:S01]  /*2290*/  FFMA R11, R11, R11, R18 ;  /* 0x0000000b0b0b7223 */ /* 0x000fe20000000012 */
[C---:B---3--:R-:W-:Y:S01]  /*22a0*/  FADD R24, -R17.reuse, R24 ;  /* 0x0000001811187221 */ /* 0x048fe20000000100 */
[----:B----4-:R-:W-:-:S03]  /*22b0*/  FADD R26, -R17, R26 ;  /* 0x0000001a111a7221 */ /* 0x010fc60000000100 */
[----:B------:R-:W-:Y:S01]  /*22c0*/  FFMA R11, R24, R24, R11 ;  /* 0x00000018180b7223 */ /* 0x000fe2000000000b */
[----:B-----5:R-:W-:-:S03]  /*22d0*/  FADD R28, -R17, R28 ;  /* 0x0000001c111c7221 */ /* 0x020fc60000000100 */
[----:B------:R-:W-:-:S04]  /*22e0*/  FFMA R11, R26, R26, R11 ;  /* 0x0000001a1a0b7223 */ /* 0x000fc8000000000b */
[----:B------:R-:W-:-:S07]  /*22f0*/  FFMA R18, R28, R28, R11 ;  /* 0x0000001c1c127223 */ /* 0x000fce000000000b */
.L_x_301:
[----:B------:R-:W-:Y:S05]  /*2300*/  BSYNC.RECONVERGENT B1 ;  /* 0x0000000000017941 */ /* 0x000fea0003800200 */
.L_x_300:
[----:B------:R-:W-:Y:S05]  /*2310*/  @!P1 BRA `(.L_x_293) ;  /* 0x0000000c00989947 */ /* 0x000fea0003800000 */
[----:B------:R-:W0:Y:S01]  /*2320*/  LDC.64 R8, c[0x0][0x380] ;  /* 0x0000e000ff087b82 */ /* 0x000e220000000a00 */
[----:B------:R-:W1:Y:S02]  /*2330*/  LDCU UR6, c[0x0][0x3bc] ;  /* 0x00007780ff0677ac */ /* 0x000e640008000800 */
[----:B-1----:R-:W-:-:S04]  /*2340*/  IMAD R11, R13, UR6, R10 ;  /* 0x000000060d0b7c24 */ /* 0x002fc8000f8e020a */
[----:B0-----:R-:W-:-:S05]  /*2350*/  IMAD.WIDE R8, R11, 0x4, R8 ;  /* 0x000000040b087825 */ /* 0x001fca00078e0208 */
[----:B------:R-:W2:Y:S01]  /*2360*/  LDG.E.CONSTANT R10, desc[UR8][R8.64] ;  /* 0x00000008080a7981 */ /* 0x000ea2000c1e9900 */
[----:B------:R-:W-:Y:S01]  /*2370*/  ISETP.NE.AND P0, PT, R4, 0x1, PT ;  /* 0x000000010400780c */ /* 0x000fe20003f05270 */
[----:B--2---:R-:W-:-:S04]  /*2380*/  FADD R11, -R17, R10 ;  /* 0x0000000a110b7221 */ /* 0x004fc80000000100 */
[----:B------:R-:W-:-:S08]  /*2390*/  FFMA R18, R11, R11, R18 ;  /* 0x0000000b0b127223 */ /* 0x000fd00000000012 */
[----:B------:R-:W-:Y:S05]  /*23a0*/  @!P0 BRA `(.L_x_293) ;  /* 0x0000000c00748947 */ /* 0x000fea0003800000 */
[----:B------:R-:W2:Y:S01]  /*23b0*/  LDG.E.CONSTANT R10, desc[UR8][R8.64+0x400] ;  /* 0x00040008080a7981 */ /* 0x000ea2000c1e9900 */
[----:B------:R-:W-:Y:S01]  /*23c0*/  ISETP.NE.AND P0, PT, R4, 0x2, PT ;  /* 0x000000020400780c */ /* 0x000fe20003f05270 */
[----:B--2---:R-:W-:-:S04]  /*23d0*/  FADD R11, -R17, R10 ;  /* 0x0000000a110b7221 */ /* 0x004fc80000000100 */
[----:B------:R-:W-:-:S08]  /*23e0*/  FFMA R18, R11, R11, R18 ;  /* 0x0000000b0b127223 */ /* 0x000fd00000000012 */
[----:B------:R-:W-:Y:S05]  /*23f0*/  @!P0 BRA `(.L_x_293) ;  /* 0x0000000c00608947 */ /* 0x000fea0003800000 */
[----:B------:R-:W2:Y:S02]  /*2400*/  LDG.E.CONSTANT R8, desc[UR8][R8.64+0x800] ;  /* 0x0008000808087981 */ /* 0x000ea4000c1e9900 */
[----:B--2---:R-:W-:-:S04]  /*2410*/  FADD R17, -R17, R8 ;  /* 0x0000000811117221 */ /* 0x004fc80000000100 */
[----:B------:R-:W-:Y:S01]  /*2420*/  FFMA R18, R17, R17, R18 ;  /* 0x0000001111127223 */ /* 0x000fe20000000012 */
[----:B------:R-:W-:Y:S06]  /*2430*/  BRA `(.L_x_293) ;  /* 0x0000000c00507947 */ /* 0x000fec0003800000 */
.L_x_294:
        /* <DEDUP_REMOVED lines=8> */
[----:B------:R-:W-:Y:S02]  /*24c0*/  IABS R18, R13 ;  /* 0x0000000d00127213 */ /* 0x000fe40000000000 */
[----:B------:R-:W1:Y:S01]  /*24d0*/  I2F.RP R11, R10 ;  /* 0x0000000a000b7306 */ /* 0x000e620000209400 */
[----:B------:R-:W-:Y:S02]  /*24e0*/  ISETP.GE.AND P5, PT, R13, RZ, PT ;  /* 0x000000ff0d00720c */ /* 0x000fe40003fa6270 */
[----:B------:R-:W-:Y:S02]  /*24f0*/  MOV R28, RZ ;  /* 0x000000ff001c7202 */ /* 0x000fe40000000f00 */
[----:B------:R-:W-:-:S03]  /*2500*/  MOV R24, R15 ;  /* 0x0000000f00187202 */ /* 0x000fc60000000f00 */
[----:B-1----:R-:W1:Y:S02]  /*2510*/  MUFU.RCP R11, R11 ;  /* 0x0000000b000b7308 */ /* 0x002e640000001000 */
[----:B-1----:R-:W-:-:S06]  /*2520*/  IADD3 R8, PT, PT, R11, 0xffffffe, RZ ;  /* 0x0ffffffe0b087810 */ /* 0x002fcc0007ffe0ff */
[----:B------:R1:W2:Y:S02]  /*2530*/  F2I.FTZ.U32.TRUNC.NTZ R9, R8 ;  /* 0x0000000800097305 */ /* 0x0002a4000021f000 */
[----:B-1----:R-:W-:Y:S02]  /*2540*/  MOV R8, RZ ;  /* 0x000000ff00087202 */ /* 0x002fe40000000f00 */
[----:B--2---:R-:W-:-:S05]  /*2550*/  IADD3 R19, PT, PT, RZ, -R9, RZ ;  /* 0x80000009ff137210 */ /* 0x004fca0007ffe0ff */
[----:B------:R-:W-:-:S04]  /*2560*/  IMAD R19, R19, R10, RZ ;  /* 0x0000000a13137224 */ /* 0x000fc800078e02ff */
[----:B------:R-:W-:-:S06]  /*2570*/  IMAD.HI.U32 R9, R9, R19, R8 ;  /* 0x0000001309097227 */ /* 0x000fcc00078e0008 */
[----:B------:R-:W-:-:S05]  /*2580*/  IMAD.HI.U32 R9, R9, R18, RZ ;  /* 0x0000001209097227 */ /* 0x000fca00078e00ff */
[----:B------:R-:W-:-:S05]  /*2590*/  IADD3 R9, PT, PT, -R9, RZ, RZ ;  /* 0x000000ff09097210 */ /* 0x000fca0007ffe1ff */
[----:B------:R-:W-:Y:S01]  /*25a0*/  IMAD R9, R10, R9, R18 ;  /* 0x000000090a097224 */ /* 0x000fe200078e0212 */
[----:B------:R-:W-:-:S04]  /*25b0*/  MOV R18, RZ ;  /* 0x000000ff00127202 */ /* 0x000fc80000000f00 */
[----:B------:R-:W-:-:S13]  /*25c0*/  ISETP.GT.U32.AND P1, PT, R10, R9, PT ;  /* 0x000000090a00720c */ /* 0x000fda0003f24070 */
[----:B------:R-:W-:Y:S02]  /*25d0*/  @!P1 IADD3 R9, PT, PT, R9, -R10, RZ ;  /* 0x8000000a09099210 */ /* 0x000fe40007ffe0ff */
[----:B------:R-:W-:Y:S02]  /*25e0*/  ISETP.NE.AND P1, PT, R21, RZ, PT ;  /* 0x000000ff1500720c */ /* 0x000fe40003f25270 */
[----:B------:R-:W-:-:S13]  /*25f0*/  ISETP.GT.U32.AND P2, PT, R10, R9, PT ;  /* 0x000000090a00720c */ /* 0x000fda0003f44070 */
[----:B------:R-:W-:-:S05]  /*2600*/  @!P2 IMAD.IADD R9, R9, 0x1, -R10 ;  /* 0x000000010909a824 */ /* 0x000fca00078e0a0a */
[----:B------:R-:W-:Y:S02]  /*2610*/  @!P5 IADD3 R9, PT, PT, -R9, RZ, RZ ;  /* 0x000000ff0909d210 */ /* 0x000fe40007ffe1ff */
[----:B------:R-:W-:-:S04]  /*2620*/  @!P1 LOP3.LUT R9, RZ, R21, RZ, 0x33, !PT ;  /* 0x00000015ff099212 */ /* 0x000fc800078e33ff */
[----:B------:R-:W-:-:S05]  /*2630*/  IADD3 R8, PT, PT, -R9, R13, RZ ;  /* 0x0000000d09087210 */ /* 0x000fca0007ffe1ff */
[----:B0-----:R-:W-:-:S07]  /*2640*/  IMAD R25, R8, UR6, R9 ;  /* 0x0000000608197c24 */ /* 0x001fce000f8e0209 */
.L_x_304:
[----:B------:R-:W0:Y:S01]  /*2650*/  LDC.64 R8, c[0x0][0x380] ;  /* 0x0000e000ff087b82 */ /* 0x000e220000000a00 */
[----:B------:R-:W-:-:S04]  /*2660*/  IMAD R29, R24, R21, R25 ;  /* 0x00000015181d7224 */ /* 0x000fc800078e0219 */
[----:B0-----:R-:W-:-:S06]  /*2670*/  IMAD.WIDE R26, R29, 0x4, R8 ;  /* 0x000000041d1a7825 */ /* 0x001fcc00078e0208 */
[----:B------:R-:W2:Y:S01]  /*2680*/  LDG.E.CONSTANT R26, desc[UR8][R26.64] ;  /* 0x000000081a1a7981 */ /* 0x000ea2000c1e9900 */
[----:B------:R-:W-:-:S05]  /*2690*/  LEA R23, R21, R29, 0x8 ;  /* 0x0000001d15177211 */ /* 0x000fca00078e40ff */
[----:B------:R-:W-:-:S06]  /*26a0*/  IMAD.WIDE R22, R23, 0x4, R8 ;  /* 0x0000000417167825 */ /* 0x000fcc00078e0208 */
[----:B------:R-:W4:Y:S01]  /*26b0*/  LDG.E.CONSTANT R22, desc[UR8][R22.64] ;  /* 0x0000000816167981 */ /* 0x000f22000c1e9900 */
[----:B--2---:R-:W-:-:S04]  /*26c0*/  FADD R11, -R17, R26 ;  /* 0x0000001a110b7221 */ /* 0x004fc80000000100 */
[----:B------:R-:W-:Y:S01]  /*26d0*/  FFMA R26, R11, R11, R18 ;  /* 0x0000000b0b1a7223 */ /* 0x000fe20000000012 */
[----:B------:R-:W-:-:S04]  /*26e0*/  LEA R18, R21, R29, 0x9 ;  /* 0x0000001d15127211 */ /* 0x000fc800078e48ff */
[----:B------:R-:W-:Y:S01]  /*26f0*/  LEA R11, R21, R18, 0x8 ;  /* 0x00000012150b7211 */ /* 0x000fe200078e40ff */
[----:B------:R-:W-:-:S04]  /*2700*/  IMAD.WIDE R18, R18, 0x4, R8 ;  /* 0x0000000412127825 */ /* 0x000fc800078e0208 */
[----:B------:R-:W-:Y:S02]  /*2710*/  IMAD.WIDE R10, R11, 0x4, R8 ;  /* 0x000000040b0a7825 */ /* 0x000fe400078e0208 */
[----:B------:R0:W2:Y:S04]  /*2720*/  LDG.E.CONSTANT R18, desc[UR8][R18.64] ;  /* 0x0000000812127981 */ /* 0x0000a8000c1e9900 */
[----:B------:R-:W5:Y:S01]  /*2730*/  LDG.E.CONSTANT R10, desc[UR8][R10.64] ;  /* 0x000000080a0a7981 */ /* 0x000f62000c1e9900 */
[----:B----4-:R-:W-:Y:S01]  /*2740*/  FADD R27, -R17, R22 ;  /* 0x00000016111b7221 */ /* 0x010fe20000000100 */
[----:B------:R-:W-:-:S03]  /*2750*/  LEA R29, R21, R29, 0xa ;  /* 0x0000001d151d7211 */ /* 0x000fc600078e50ff */
[----:B------:R-:W-:Y:S02]  /*2760*/  FFMA R26, R27, R27, R26 ;  /* 0x0000001b1b1a7223 */ /* 0x000fe4000000001a */
[----:B------:R-:W-:-:S04]  /*2770*/  IMAD.WIDE R22, R29, 0x4, R8 ;  /* 0x000000041d167825 */ /* 0x000fc800078e0208 */
[----:B0-----:R-:W-:Y:S02]  /*2780*/  IMAD R19, R21, 0x100, R29 ;  /* 0x0000010015137824 */ /* 0x001fe400078e021d */
[----:B------:R-:W4:Y:S01]  /*2790*/  LDG.E.CONSTANT R22, desc[UR8][R22.64] ;  /* 0x0000000816167981 */ /* 0x000f22000c1e9900 */
[----:B--2---:R-:W-:Y:S01]  /*27a0*/  FADD R27, -R17, R18 ;  /* 0x00000012111b7221 */ /* 0x004fe20000000100 */
[----:B------:R-:W-:-:S04]  /*27b0*/  IMAD.WIDE R18, R19, 0x4, R8 ;  /* 0x0000000413127825 */ /* 0x000fc800078e0208 */
[----:B-----5:R-:W-:Y:S01]  /*27c0*/  FADD R11, -R17, R10 ;  /* 0x0000000a110b7221 */ /* 0x020fe20000000100 */
[----:B------:R-:W-:Y:S01]  /*27d0*/  FFMA R26, R27, R27, R26 ;  /* 0x0000001b1b1a7223 */ /* 0x000fe2000000001a */
[----:B------:R-:W-:Y:S01]  /*27e0*/  LEA R10, R21, R29, 0x9 ;  /* 0x0000001d150a7211 */ /* 0x000fe200078e48ff */
[----:B------:R-:W2:Y:S02]  /*27f0*/  LDG.E.CONSTANT R18, desc[UR8][R18.64] ;  /* 0x0000000812127981 */ /* 0x000ea4000c1e9900 */
[----:B------:R-:W-:Y:S01]  /*2800*/  FFMA R26, R11, R11, R26 ;  /* 0x0000000b0b1a7223 */ /* 0x000fe2000000001a */
[----:B------:R-:W-:Y:S01]  /*2810*/  LEA R27, R21, R10, 0x8 ;  /* 0x0000000a151b7211 */ /* 0x000fe200078e40ff */
[----:B------:R-:W-:-:S04]  /*2820*/  IMAD.WIDE R10, R10, 0x4, R8 ;  /* 0x000000040a0a7825 */ /* 0x000fc800078e0208 */
[----:B------:R-:W-:Y:S02]  /*2830*/  IMAD.WIDE R8, R27, 0x4, R8 ;  /* 0x000000041b087825 */ /* 0x000fe400078e0208 */
[----:B------:R-:W5:Y:S04]  /*2840*/  LDG.E.CONSTANT R10, desc[UR8][R10.64] ;  /* 0x000000080a0a7981 */ /* 0x000f68000c1e9900 */
[----:B------:R-:W3:Y:S01]  /*2850*/  LDG.E.CONSTANT R8, desc[UR8][R8.64] ;  /* 0x0000000808087981 */ /* 0x000ee2000c1e9900 */
[----:B------:R-:W-:Y:S01]  /*2860*/  IADD3 R28, PT, PT, R28, 0x8, RZ ;  /* 0x000000081c1c7810 */ /* 0x000fe20007ffe0ff */
[----:B----4-:R-:W-:-:S03]  /*2870*/  FADD R27, -R17, R22 ;  /* 0x00000016111b7221 */ /* 0x010fc60000000100 */
[----:B------:R-:W-:Y:S01]  /*2880*/  ISETP.NE.AND P1, PT, R28, R3, PT ;  /* 0x000000031c00720c */ /* 0x000fe20003f25270 */
[----:B------:R-:W-:Y:S01]  /*2890*/  FFMA R26, R27, R27, R26 ;  /* 0x0000001b1b1a7223 */ /* 0x000fe2000000001a */
[----:B------:R-:W-:Y:S01]  /*28a0*/  IADD3 R24, PT, PT, R24, 0x800, RZ ;  /* 0x0000080018187810 */ /* 0x000fe20007ffe0ff */
[----:B--2---:R-:W-:-:S04]  /*28b0*/  FADD R23, -R17, R18 ;  /* 0x0000001211177221 */ /* 0x004fc80000000100 */
[----:B------:R-:W-:Y:S01]  /*28c0*/  FFMA R26, R23, R23, R26 ;  /* 0x00000017171a7223 */ /* 0x000fe2000000001a */
[C---:B-----5:R-:W-:Y:S01]  /*28d0*/  FADD R19, -R17.reuse, R10 ;  /* 0x0000000a11137221 */ /* 0x060fe20000000100 */
[----:B---3--:R-:W-:-:S03]  /*28e0*/  FADD R23, -R17, R8 ;  /* 0x0000000811177221 */ /* 0x008fc60000000100 */
[----:B------:R-:W-:-:S04]  /*28f0*/  FFMA R26, R19, R19, R26 ;  /* 0x00000013131a7223 */ /* 0x000fc8000000001a */
[----:B------:R-:W-:Y:S01]  /*2900*/  FFMA R18, R23, R23, R26 ;  /* 0x0000001717127223 */ /* 0x000fe2000000001a */
[----:B------:R-:W-:Y:S06]  /*2910*/  @P1 BRA `(.L_x_304) ;  /* 0xfffffffc004c1947 */ /* 0x000fec000383ffff */
.L_x_303:
[----:B---3--:R-:W-:Y:S05]  /*2920*/  BSYNC.RECONVERGENT B1 ;  /* 0x0000000000017941 */ /* 0x008fea0003800200 */
.L_x_302:
        /* <DEDUP_REMOVED lines=53> */
.L_x_306:
[----:B------:R-:W-:Y:S05]  /*2c80*/  BSYNC.RECONVERGENT B1 ;  /* 0x0000000000017941 */ /* 0x000fea0003800200 */
.L_x_305:
        /* <DEDUP_REMOVED lines=35> */
[----:B-1----:R-:W-:-:S04]  /*2ec0*/  IMAD.WIDE R10, R19, 0x4, R8 ;  /* 0x00000004130a7825 */ /* 0x002fc800078e0208 */
[----:B------:R-:W-:Y:S02]  /*2ed0*/  IMAD R19, R21, 0x100, R19 ;  /* 0x0000010015137824 */ /* 0x000fe400078e0213 */
[----:B------:R-:W2:Y:S02]  /*2ee0*/  LDG.E.CONSTANT R10, desc[UR8][R10.64] ;  /* 0x000000080a0a7981 */ /* 0x000ea4000c1e9900 */
[----:B------:R-:W-:-:S06]  /*2ef0*/  IMAD.WIDE R8, R19, 0x4, R8 ;  /* 0x0000000413087825 */ /* 0x000fcc00078e0208 */
[----:B------:R-:W3:Y:S01]  /*2f00*/  LDG.E.CONSTANT R8, desc[UR8][R8.64] ;  /* 0x0000000808087981 */ /* 0x000ee2000c1e9900 */
[----:B------:R-:W-:Y:S01]  /*2f10*/  IADD3 R24, PT, PT, R24, 0x200, RZ ;  /* 0x0000020018187810 */ /* 0x000fe20007ffe0ff */
[----:B--2---:R-:W-:-:S04]  /*2f20*/  FADD R19, -R17, R10 ;  /* 0x0000000a11137221 */ /* 0x004fc80000000100 */
[----:B------:R-:W-:Y:S01]  /*2f30*/  FFMA R18, R19, R19, R18 ;  /* 0x0000001313127223 */ /* 0x000fe20000000012 */
[----:B---3--:R-:W-:-:S04]  /*2f40*/  FADD R19, -R17, R8 ;  /* 0x0000000811137221 */ /* 0x008fc80000000100 */
[----:B------:R-:W-:-:S07]  /*2f50*/  FFMA R18, R19, R19, R18 ;  /* 0x0000001313127223 */ /* 0x000fce0000000012 */
.L_x_308:
[----:B------:R-:W-:Y:S05]  /*2f60*/  BSYNC.RECONVERGENT B1 ;  /* 0x0000000000017941 */ /* 0x000fea0003800200 */
.L_x_307:
        /* <DEDUP_REMOVED lines=31> */
[----:B--2---:R-:W-:-:S04]  /*3160*/  FADD R17, -R17, R8 ;  /* 0x0000000811117221 */ /* 0x004fc80000000100 */
[----:B------:R-:W-:-:S07]  /*3170*/  FFMA R18, R17, R17, R18 ;  /* 0x0000001111127223 */ /* 0x000fce0000000012 */
.L_x_293:
[----:B---3--:R-:W-:Y:S05]  /*3180*/  BSYNC.RECONVERGENT B0 ;  /* 0x0000000000007941 */ /* 0x008fea0003800200 */
.L_x_292:
        /* <DEDUP_REMOVED lines=9> */
[----:B0-----:R-:W0:Y:S02]  /*3220*/  SHFL.DOWN P0, R17, R10, 0x10, 0x1f ;  /* 0x0a001f000a117f89 */ /* 0x001e240000000000 */
[----:B0-----:R-:W-:-:S05]  /*3230*/  @P0 FADD R17, R10, R17 ;  /* 0x000000110a110221 */ /* 0x001fca0000000000 */
[----:B------:R0:W-:Y:S01]  /*3240*/  @!P3 STS [R6+UR4+0x8], R17 ;  /* 0x000008110600b988 */ /* 0x0001e20008000804 */
[----:B------:R-:W-:Y:S06]  /*3250*/  BAR.SYNC.DEFER_BLOCKING 0x0 ;  /* 0x0000000000007b1d */ /* 0x000fec0000010000 */
[----:B------:R-:W-:Y:S05]  /*3260*/  @P4 BRA `(.L_x_310) ;  /* 0x0000000000844947 */ /* 0x000fea0003800000 */
[----:B------:R-:W0:Y:S01]  /*3270*/  LDS R22, [UR5+0xc] ;  /* 0x00000c05ff167984 */ /* 0x000e220008000800 */
[----:B------:R-:W-:Y:S03]  /*3280*/  BSSY.RECONVERGENT B1, `(.L_x_311) ;  /* 0x0000016000017945 */ /* 0x000fe60003800200 */
[----:B------:R-:W1:Y:S04]  /*3290*/  LDS.128 R8, [UR5+0x10] ;  /* 0x00001005ff087984 */ /* 0x000e680008000c00 */
[----:B------:R-:W2:Y:S01]  /*32a0*/  LDS.64 R18, [UR5+0x20] ;  /* 0x00002005ff127984 */ /* 0x000ea20008000a00 */
[----:B0-----:R-:W-:Y:S02]  /*32b0*/  FADD R17, R17, R22 ;  /* 0x0000001611117221 */ /* 0x001fe40000000000 */
[----:B------:R-:W0:Y:S02]  /*32c0*/  MUFU.RCP R22, R7 ;  /* 0x0000000700167308 */ /* 0x000e240000001000 */
[----:B-1----:R-:W-:-:S04]  /*32d0*/  FADD R8, R17, R8 ;  /* 0x0000000811087221 */ /* 0x002fc80000000000 */
[----:B------:R-:W-:-:S04]  /*32e0*/  FADD R9, R8, R9 ;  /* 0x0000000908097221 */ /* 0x000fc80000000000 */
[----:B------:R-:W-:-:S04]  /*32f0*/  FADD R10, R9, R10 ;  /* 0x0000000a090a7221 */ /* 0x000fc80000000000 */
[----:B------:R-:W-:Y:S01]  /*3300*/  FADD R11, R10, R11 ;  /* 0x0000000b0a0b7221 */ /* 0x000fe20000000000 */
[----:B0-----:R-:W-:-:S03]  /*3310*/  FFMA R9, -R7, R22, 1 ;  /* 0x3f80000007097423 */ /* 0x001fc60000000116 */
[----:B--2---:R-:W-:Y:S01]  /*3320*/  FADD R8, R11, R18 ;  /* 0x000000120b087221 */ /* 0x004fe20000000000 */
        /* <DEDUP_REMOVED lines=11> */
.L_x_312:
[----:B------:R-:W-:Y:S05]  /*33e0*/  BSYNC.RECONVERGENT B1 ;  /* 0x0000000000017941 */ /* 0x000fea0003800200 */
.L_x_311:
        /* <DEDUP_REMOVED lines=9> */
.L_x_310:
[----:B------:R-:W-:Y:S05]  /*3480*/  BSYNC.RECONVERGENT B0 ;  /* 0x0000000000007941 */ /* 0x000fea0003800200 */
.L_x_309:
[----:B------:R-:W-:-:S04]  /*3490*/  IADD3 R13, PT, PT, R16, R13, RZ ;  /* 0x0000000d100d7210 */ /* 0x000fc80007ffe0ff */
[----:B------:R-:W-:-:S13]  /*34a0*/  ISETP.GE.AND P0, PT, R13, R20, PT ;  /* 0x000000140d00720c */ /* 0x000fda0003f06270 */
[----:B------:R-:W-:Y:S05]  /*34b0*/  @!P0 BRA `(.L_x_313) ;  /* 0xffffffcc00408947 */ /* 0x000fea000383ffff */
[----:B------:R-:W-:Y:S05]  /*34c0*/  EXIT ;  /* 0x000000000000794d */ /* 0x000fea0003800000 */
        .weak           $__internal_8_$__cuda_sm3x_div_rn_noftz_f32_slowpath
        .type           $__internal_8_$__cuda_sm3x_div_rn_noftz_f32_slowpath,@function
        .size           $__internal_8_$__cuda_sm3x_div_rn_noftz_f32_slowpath,(.L_x_409 - $__internal_8_$__cuda_sm3x_div_rn_noftz_f32_slowpath)
$__internal_8_$__cuda_sm3x_div_rn_noftz_f32_slowpath:
[----:B------:R-:W-:Y:S01]  /*34d0*/  SHF.R.U32.HI R11, RZ, 0x17, R9 ;  /* 0x00000017ff0b7819 */ /* 0x000fe20000011609 */
[----:B------:R-:W-:Y:S01]  /*34e0*/  BSSY.RECONVERGENT B2, `(.L_x_314) ;  /* 0x0000062000027945 */ /* 0x000fe20003800200 */
[----:B------:R-:W-:Y:S02]  /*34f0*/  SHF.R.U32.HI R17, RZ, 0x17, R8 ;  /* 0x00000017ff117819 */ /* 0x000fe40000011608 */
[----:B------:R-:W-:Y:S02]  /*3500*/  LOP3.LUT R11, R11, 0xff, RZ, 0xc0, !PT ;  /* 0x000000ff0b0b7812 */ /* 0x000fe400078ec0ff */
[----:B------:R-:W-:Y:S02]  /*3510*/  LOP3.LUT R21, R17, 0xff, RZ, 0xc0, !PT ;  /* 0x000000ff11157812 */ /* 0x000fe400078ec0ff */
[----:B------:R-:W-:Y:S02]  /*3520*/  IADD3 R19, PT, PT, R11, -0x1, RZ ;  /* 0xffffffff0b137810 */ /* 0x000fe40007ffe0ff */
[----:B------:R-:W-:-:S02]  /*3530*/  IADD3 R18, PT, PT, R21, -0x1, RZ ;  /* 0xffffffff15127810 */ /* 0x000fc40007ffe0ff */
        /* <DEDUP_REMOVED lines=22> */
[----:B------:R-:W-:Y:S01]  /*36a0*/  @P0 MOV R17, RZ ;  /* 0x000000ff00110202 */ /* 0x000fe20000000f00 */
[----:B------:R-:W-:Y:S01]  /*36b0*/  @!P0 FFMA R8, R8, 1.84467440737095516160e+19, RZ ;  /* 0x5f80000008088823 */ /* 0x000fe200000000ff */
[----:B------:R-:W-:Y:S01]  /*36c0*/  @!P0 MOV R17, 0xffffffc0 ;  /* 0xffffffc000118802 */ /* 0x000fe20000000f00 */
[----:B------:R-:W-:-:S04]  /*36d0*/  @!P1 FFMA R9, R9, 1.84467440737095516160e+19, RZ ;  /* 0x5f80000009099823 */ /* 0x000fc800000000ff */
[----:B------:R-:W-:-:S07]  /*36e0*/  @!P1 VIADD R17, R17, 0x40 ;  /* 0x0000004011119836 */ /* 0x000fce0000000000 */
.L_x_315:
[----:B------:R-:W-:Y:S01]  /*36f0*/  LEA R18, R11, 0xc0800000, 0x17 ;  /* 0xc08000000b127811 */ /* 0x000fe200078eb8ff */
[----:B------:R-:W-:Y:S01]  /*3700*/  BSSY.RECONVERGENT B3, `(.L_x_320) ;  /* 0x0000036000037945 */ /* 0x000fe20003800200 */
[----:B------:R-:W-:Y:S02]  /*3710*/  IADD3 R21, PT, PT, R21, -0x7f, RZ ;  /* 0xffffff8115157810 */ /* 0x000fe40007ffe0ff */
[----:B------:R-:W-:-:S03]  /*3720*/  IADD3 R22, PT, PT, -R18, R9, RZ ;  /* 0x0000000912167210 */ /* 0x000fc60007ffe1ff */
[C---:B------:R-:W-:Y:S01]  /*3730*/  IMAD R8, R21.reuse, -0x800000, R8 ;  /* 0xff80000015087824 */ /* 0x040fe200078e0208 */
[----:B------:R0:W1:Y:S01]  /*3740*/  MUFU.RCP R9, R22 ;  /* 0x0000001600097308 */ /* 0x0000620000001000 */
[----:B------:R-:W-:Y:S01]  /*3750*/  FADD.FTZ R19, -R22, -RZ ;  /* 0x800000ff16137221 */ /* 0x000fe20000010100 */
[----:B0-----:R-:W-:-:S04]  /*3760*/  IADD3 R22, PT, PT, R21, 0x7f, -R11 ;  /* 0x0000007f15167810 */ /* 0x001fc80007ffe80b */
[----:B------:R-:W-:Y:S01]  /*3770*/  IADD3 R22, PT, PT, R22, R17, RZ ;  /* 0x0000001116167210 */ /* 0x000fe20007ffe0ff */
[----:B-1----:R-:W-:-:S04]  /*3780*/  FFMA R18, R9, R19, 1 ;  /* 0x3f80000009127423 */ /* 0x002fc80000000013 */
[----:B------:R-:W-:-:S04]  /*3790*/  FFMA R9, R9, R18, R9 ;  /* 0x0000001209097223 */ /* 0x000fc80000000009 */
[----:B------:R-:W-:-:S04]  /*37a0*/  FFMA R18, R8, R9, RZ ;  /* 0x0000000908127223 */ /* 0x000fc800000000ff */
[----:B------:R-:W-:-:S04]  /*37b0*/  FFMA R23, R19, R18, R8 ;  /* 0x0000001213177223 */ /* 0x000fc80000000008 */
[----:B------:R-:W-:-:S04]  /*37c0*/  FFMA R18, R9, R23, R18 ;  /* 0x0000001709127223 */ /* 0x000fc80000000012 */
[----:B------:R-:W-:-:S04]  /*37d0*/  FFMA R19, R19, R18, R8 ;  /* 0x0000001213137223 */ /* 0x000fc80000000008 */
[----:B------:R-:W-:-:S05]  /*37e0*/  FFMA R8, R9, R19, R18 ;  /* 0x0000001309087223 */ /* 0x000fca0000000012 */
[----:B------:R-:W-:-:S04]  /*37f0*/  SHF.R.U32.HI R11, RZ, 0x17, R8 ;  /* 0x00000017ff0b7819 */ /* 0x000fc80000011608 */
[----:B------:R-:W-:-:S04]  /*3800*/  LOP3.LUT R11, R11, 0xff, RZ, 0xc0, !PT ;  /* 0x000000ff0b0b7812 */ /* 0x000fc800078ec0ff */
[----:B------:R-:W-:-:S04]  /*3810*/  IADD3 R21, PT, PT, R11, R22, RZ ;  /* 0x000000160b157210 */ /* 0x000fc80007ffe0ff */
        /* <DEDUP_REMOVED lines=16> */
[----:B------:R-:W-:Y:S02]  /*3920*/  ISETP.NE.AND P1, PT, R21, RZ, PT ;  /* 0x000000ff1500720c */ /* 0x000fe40003f25270 */
[----:B------:R-:W-:-:S02]  /*3930*/  LOP3.LUT R17, R17, 0x800000, RZ, 0xfc, !PT ;  /* 0x0080000011117812 */ /* 0x000fc400078efcff */
[----:B------:R-:W-:Y:S02]  /*3940*/  IADD3 R9, PT, PT, -R21, RZ, RZ ;  /* 0x000000ff15097210 */ /* 0x000fe40007ffe1ff */
[----:B------:R-:W-:Y:S02]  /*3950*/  SHF.L.U32 R22, R17, R22, RZ ;  /* 0x0000001611167219 */ /* 0x000fe400000006ff */
[----:B------:R-:W-:Y:S02]  /*3960*/  FSETP.NEU.FTZ.AND P0, PT, R11, R18, PT ;  /* 0x000000120b00720b */ /* 0x000fe40003f1d000 */
[----:B------:R-:W-:Y:S02]  /*3970*/  SEL R18, R9, RZ, P5 ;  /* 0x000000ff09127207 */ /* 0x000fe40002800000 */
[----:B------:R-:W-:Y:S02]  /*3980*/  ISETP.NE.AND P1, PT, R22, RZ, P1 ;  /* 0x000000ff1600720c */ /* 0x000fe40000f25270 */
[----:B------:R-:W-:-:S02]  /*3990*/  SHF.R.U32.HI R18, RZ, R18, R17 ;  /* 0x00000012ff127219 */ /* 0x000fc40000011611 */
[----:B------:R-:W-:Y:S02]  /*39a0*/  PLOP3.LUT P0, PT, P0, P1, PT, 0xf8, 0x8f ;  /* 0x00000000008f781c */ /* 0x000fe40000703f70 */
[----:B------:R-:W-:Y:S02]  /*39b0*/  SHF.R.U32.HI R22, RZ, 0x1, R18 ;  /* 0x00000001ff167819 */ /* 0x000fe40000011612 */
[----:B------:R-:W-:-:S04]  /*39c0*/  SEL R9, RZ, 0x1, !P0 ;  /* 0x00000001ff097807 */ /* 0x000fc80004000000 */
[----:B------:R-:W-:-:S04]  /*39d0*/  LOP3.LUT R9, R9, 0x1, R22, 0xf8, !PT ;  /* 0x0000000109097812 */ /* 0x000fc800078ef816 */
[----:B------:R-:W-:-:S04]  /*39e0*/  LOP3.LUT R9, R9, R18, RZ, 0xc0, !PT ;  /* 0x0000001209097212 */ /* 0x000fc800078ec0ff */
[----:B------:R-:W-:-:S04]  /*39f0*/  IADD3 R9, PT, PT, R22, R9, RZ ;  /* 0x0000000916097210 */ /* 0x000fc80007ffe0ff */
[----:B------:R-:W-:Y:S01]  /*3a00*/  LOP3.LUT R8, R9, R8, RZ, 0xfc, !PT ;  /* 0x0000000809087212 */ /* 0x000fe200078efcff */
[----:B------:R-:W-:Y:S06]  /*3a10*/  BRA `(.L_x_323) ;  /* 0x0000000000107947 */ /* 0x000fec0003800000 */
.L_x_322:
[----:B------:R-:W-:-:S04]  /*3a20*/  LOP3.LUT R8, R8, 0x80000000, RZ, 0xc0, !PT ;  /* 0x8000000008087812 */ /* 0x000fc800078ec0ff */
[----:B------:R-:W-:Y:S01]  /*3a30*/  LOP3.LUT R8, R8, 0x7f800000, RZ, 0xfc, !PT ;  /* 0x7f80000008087812 */ /* 0x000fe200078efcff */
[----:B------:R-:W-:Y:S06]  /*3a40*/  BRA `(.L_x_323) ;  /* 0x0000000000047947 */ /* 0x000fec0003800000 */
.L_x_321:
[----:B------:R-:W-:-:S07]  /*3a50*/  LEA R8, R22, R8, 0x17 ;  /* 0x0000000816087211 */ /* 0x000fce00078eb8ff */
.L_x_323:
[----:B------:R-:W-:Y:S05]  /*3a60*/  BSYNC.RECONVERGENT B3 ;  /* 0x0000000000037941 */ /* 0x000fea0003800200 */
.L_x_320:
[----:B------:R-:W-:Y:S05]  /*3a70*/  BRA `(.L_x_324) ;  /* 0x0000000000207947 */ /* 0x000fea0003800000 */
.L_x_319:
[----:B------:R-:W-:-:S04]  /*3a80*/  LOP3.LUT R8, R9, 0x80000000, R8, 0x48, !PT ;  /* 0x8000000009087812 */ /* 0x000fc800078e4808 */
[----:B------:R-:W-:Y:S01]  /*3a90*/  LOP3.LUT R8, R8, 0x7f800000, RZ, 0xfc, !PT ;  /* 0x7f80000008087812 */ /* 0x000fe200078efcff */
[----:B------:R-:W-:Y:S06]  /*3aa0*/  BRA `(.L_x_324) ;  /* 0x0000000000147947 */ /* 0x000fec0003800000 */
.L_x_318:
[----:B------:R-:W-:Y:S01]  /*3ab0*/  LOP3.LUT R8, R9, 0x80000000, R8, 0x48, !PT ;  /* 0x8000000009087812 */ /* 0x000fe200078e4808 */
[----:B------:R-:W-:Y:S06]  /*3ac0*/  BRA `(.L_x_324) ;  /* 0x00000000000c7947 */ /* 0x000fec0003800000 */
.L_x_317:
[----:B------:R-:W0:Y:S01]  /*3ad0*/  MUFU.RSQ R8, -QNAN ;  /* 0xffc0000000087908 */ /* 0x000e220000001400 */
[----:B------:R-:W-:Y:S05]  /*3ae0*/  BRA `(.L_x_324) ;  /* 0x0000000000047947 */ /* 0x000fea0003800000 */
.L_x_316:
[----:B------:R-:W-:-:S07]  /*3af0*/  FADD.FTZ R8, R8, R9 ;  /* 0x0000000908087221 */ /* 0x000fce0000010000 */
.L_x_324:
[----:B------:R-:W-:Y:S05]  /*3b00*/  BSYNC.RECONVERGENT B2 ;  /* 0x0000000000027941 */ /* 0x000fea0003800200 */
.L_x_314:
[----:B------:R-:W-:-:S04]  /*3b10*/  HFMA2 R11, -RZ, RZ, 0, 0 ;  /* 0x00000000ff0b7431 */ /* 0x000fc800000001ff */
[----:B0-----:R-:W-:Y:S05]  /*3b20*/  RET.REL.NODEC R10 `(_Z28InstanceNormRowReduceInToOutIff6MeanOpIffE6IvarOpIffEEvPKT_iiiPT0_S8_T1_T2_b) ;  /* 0xffffffc40a347950 */ /* 0x001fea0003c3ffff */
.L_x_325:
        /* <DEDUP_REMOVED lines=13> */
.L_x_409:


//--------------------- .text._Z32InstanceNormRowReduceInToOutWarpIff6MeanOpIffE6IvarOpIffEEvPKT_iiiPT0_S8_T1_T2_i --------------------------
	.section	.text._Z32InstanceNormRowReduceInToOutWarpIff6MeanOpIffE6IvarOpIffEEvPKT_iiiPT0_S8_T1_T2_i,"ax",@progbits
	.align	128
        .global         _Z32InstanceNormRowReduceInToOutWarpIff6MeanOpIffE6IvarOpIffEEvPKT_iiiPT0_S8_T1_T2_i
        .type           _Z32InstanceNormRowReduceInToOutWarpIff6MeanOpIffE6IvarOpIffEEvPKT_iiiPT0_S8_T1_T2_i,@function
        .size           _Z32InstanceNormRowReduceInToOutWarpIff6MeanOpIffE6IvarOpIffEEvPKT_iiiPT0_S8_T1_T2_i,(.L_x_410 - _Z32InstanceNormRowReduceInToOutWarpIff6MeanOpIffE6IvarOpIffEEvPKT_iiiPT0_S8_T1_T2_i)
        .other          _Z32InstanceNormRowReduceInToOutWarpIff6MeanOpIffE6IvarOpIffEEvPKT_iiiPT0_S8_T1_T2_i,@"STO_CUDA_ENTRY STV_DEFAULT"
_Z32InstanceNormRowReduceInToOutWarpIff6MeanOpIffE6IvarOpIffEEvPKT_iiiPT0_S8_T1_T2_i:
.text._Z32InstanceNormRowReduceInToOutWarpIff6MeanOpIffE6IvarOpIffEEvPKT_iiiPT0_S8_T1_T2_i:
        /* <DEDUP_REMOVED lines=10> */
[----:B------:R-:W-:Y:S02]  /*00a0*/  LOP3.LUT R0, R2, 0x1f, RZ, 0xc0, !PT ;  /* 0x0000001f02007812 */ /* 0x000fe400078ec0ff */
[----:B------:R-:W1:Y:S01]  /*00b0*/  LDC R2, c[0x0][0x370] ;  /* 0x0000dc00ff027b82 */ /* 0x000e620000000800 */
[----:B------:R-:W2:Y:S01]  /*00c0*/  LDCU UR5, c[0x0][0x3a8] ;  /* 0x00007500ff0577ac */ /* 0x000ea20008000800 */
[----:B------:R-:W-:Y:S01]  /*00d0*/  LOP3.LUT R3, RZ, R0, RZ, 0x33, !PT ;  /* 0x00000000ff037212 */ /* 0x000fe200078e33ff */
[----:B------:R-:W3:Y:S01]  /*00e0*/  LDCU UR8, c[0x0][0x3bc] ;  /* 0x00007780ff0877ac */ /* 0x000ee20008000800 */
[----:B------:R-:W4:Y:S01]  /*00f0*/  LDCU.64 UR6, c[0x0][0x358] ;  /* 0x00006b00ff0677ac */ /* 0x000f220008000a00 */
[----:B------:R-:W1:Y:S01]  /*0100*/  LDCU.64 UR10, c[0x0][0x3a8] ;  /* 0x00007500ff0a77ac */ /* 0x000e620008000a00 */
[----:B0-----:R-:W-:-:S04]  /*0110*/  IADD3 R3, PT, PT, R3, UR9, RZ ;  /* 0x0000000903037c10 */ /* 0x001fc8000fffe0ff */
[----:B------:R-:W-:Y:S02]  /*0120*/  LEA.HI R11, R3, 0x1, RZ, 0x1b ;  /* 0x00000001030b7811 */ /* 0x000fe400078fd8ff */
[----:B--2---:R-:W-:Y:S02]  /*0130*/  I2FP.F32.S32 R4, UR5 ;  /* 0x0000000500047c45 */ /* 0x004fe40008201400 */
[C---:B------:R-:W-:Y:S02]  /*0140*/  LOP3.LUT R8, R11.reuse, 0x7, RZ, 0xc0, !PT ;  /* 0x000000070b087812 */ /* 0x040fe400078ec0ff */
[C---:B------:R-:W-:Y:S02]  /*0150*/  LOP3.LUT R9, R11.reuse, 0x3, RZ, 0xc0, !PT ;  /* 0x000000030b097812 */ /* 0x040fe400078ec0ff */
[----:B------:R-:W-:Y:S02]  /*0160*/  LOP3.LUT R10, R11, 0xffffff8, RZ, 0xc0, !PT ;  /* 0x0ffffff80b0a7812 */ /* 0x000fe400078ec0ff */
[----:B---3--:R-:W-:-:S02]  /*0170*/  I2FP.F32.S32 R6, UR8 ;  /* 0x0000000800067c45 */ /* 0x008fc40008201400 */
[----:B------:R-:W-:Y:S02]  /*0180*/  LOP3.LUT R7, R3, 0x20, RZ, 0xc0, !PT ;  /* 0x0000002003077812 */ /* 0x000fe400078ec0ff */
[----:B------:R-:W-:Y:S02]  /*0190*/  LOP3.LUT R11, R11, 0xffffff0, RZ, 0xc0, !PT ;  /* 0x0ffffff00b0b7812 */ /* 0x000fe400078ec0ff */
[----:B----4-:R-:W-:-:S07]  /*01a0*/  IADD3 R12, PT, PT, R8, -0x1, RZ ;  /* 0xffffffff080c7810 */ /* 0x010fce0007ffe0ff */
.L_x_382:
[----:B0-----:R-:W0:Y:S01]  /*01b0*/  LDCU UR5, c[0x0][0x390] ;  /* 0x00007200ff0577ac */ /* 0x001e220008000800 */
[----:B------:R-:W-:Y:S01]  /*01c0*/  BSSY.RECONVERGENT B0, `(.L_x_326) ;  /* 0x0000234000007945 */ /* 0x000fe20003800200 */
        /* <DEDUP_REMOVED lines=13> */
[----:B------:R-:W-:Y:S02]  /*02a0*/  IABS R19, R5 ;  /* 0x0000000500137213 */ /* 0x000fe40000000000 */
[----:B------:R-:W-:Y:S02]  /*02b0*/  MOV R27, RZ ;  /* 0x000000ff001b7202 */ /* 0x000fe40000000f00 */
[----:B------:R-:W-:Y:S02]  /*02c0*/  MOV R25, R0 ;  /* 0x0000000000197202 */ /* 0x000fe40000000f00 */
[----:B0-----:R-:W-:-:S04]  /*02d0*/  IABS R18, R16 ;  /* 0x0000001000127213 */ /* 0x001fc80000000000 */
        /* <DEDUP_REMOVED lines=8> */
[----:B------:R-:W-:-:S05]  /*0360*/  MOV R17, R19 ;  /* 0x0000001300117202 */ /* 0x000fca0000000f00 */
[----:B------:R-:W-:Y:S02]  /*0370*/  IMAD.HI.U32 R24, R15, R17, RZ ;  /* 0x000000110f187227 */ /* 0x000fe400078e00ff */
        /* <DEDUP_REMOVED lines=8> */
[----:B------:R-:W-:Y:S02]  /*0400*/  LOP3.LUT R13, R5, R16, RZ, 0x3c, !PT ;  /* 0x00000010050d7212 */ /* 0x000fe400078e3cff */
[----:B------:R-:W-:Y:S02]  /*0410*/  MOV R18, RZ ;  /* 0x000000ff00127202 */ /* 0x000fe40000000f00 */
[----:B------:R-:W-:-:S07]  /*0420*/  ISETP.GE.AND P2, PT, R13, RZ, PT ;  /* 0x000000ff0d00720c */ /* 0x000fce0003f46270 */
[----:B------:R-:W-:-:S06]  /*0430*/  @P1 IADD3 R24, PT, PT, R24, 0x1, RZ ;  /* 0x0000000118181810 */ /* 0x000fcc0007ffe0ff */
[----:B------:R-:W-:Y:S02]  /*0440*/  @!P2 IADD3 R24, PT, PT, -R24, RZ, RZ ;  /* 0x000000ff1818a210 */ /* 0x000fe40007ffe1ff */
[----:B------:R-:W-:-:S05]  /*0450*/  @!P4 LOP3.LUT R24, RZ, R16, RZ, 0x33, !PT ;  /* 0x00000010ff18c212 */ /* 0x000fca00078e33ff */
[----:B------:R-:W-:-:S04]  /*0460*/  IMAD.MOV R13, RZ, RZ, -R24 ;  /* 0x000000ffff0d7224 */ /* 0x000fc800078e0a18 */
[----:B0-----:R-:W-:-:S07]  /*0470*/  IMAD R13, R16, R13, R5 ;  /* 0x0000000d100d7224 */ /* 0x001fce00078e0205 */
.L_x_331:
[----:B-1----:R-:W-:-:S04]  /*0480*/  IMAD R20, R24, UR10, R25 ;  /* 0x0000000a18147c24 */ /* 0x002fc8000f8e0219 */
[C---:B------:R-:W-:Y:S02]  /*0490*/  IMAD R23, R20.reuse, UR11, R13 ;  /* 0x0000000b14177c24 */ /* 0x040fe4000f8e020d */
[----:B------:R-:W-:Y:S02]  /*04a0*/  VIADD R16, R20, 0x20 ;  /* 0x0000002014107836 */ /* 0x000fe40000000000 */
[----:B------:R-:W-:-:S04]  /*04b0*/  IMAD.WIDE R22, R23, 0x4, R14 ;  /* 0x0000000417167825 */ /* 0x000fc800078e020e */
[----:B------:R-:W-:Y:S02]  /*04c0*/  IMAD R17, R16, UR11, R13 ;  /* 0x0000000b10117c24 */ /* 0x000fe4000f8e020d */
[----:B------:R-:W2:Y:S02]  /*04d0*/  LDG.E.CONSTANT R23, desc[UR6][R22.64] ;  /* 0x0000000616177981 */ /* 0x000ea4000c1e9900 */
[----:B------:R-:W-:-:S06]  /*04e0*/  IMAD.WIDE R16, R17, 0x4, R14 ;  /* 0x0000000411107825 */ /* 0x000fcc00078e020e */
[----:B------:R-:W3:Y:S01]  /*04f0*/  LDG.E.CONSTANT R16, desc[UR6][R16.64] ;  /* 0x0000000610107981 */ /* 0x000ee2000c1e9900 */
[----:B------:R-:W-:-:S05]  /*0500*/  IADD3 R26, PT, PT, R20, 0x40, RZ ;  /* 0x00000040141a7810 */ /* 0x000fca0007ffe0ff */
[----:B------:R-:W-:Y:S01]  /*0510*/  IMAD R19, R26, UR11, R13 ;  /* 0x0000000b1a137c24 */ /* 0x000fe2000f8e020d */
[----:B------:R-:W-:-:S05]  /*0520*/  IADD3 R26, PT, PT, R20, 0x80, RZ ;  /* 0x00000080141a7810 */ /* 0x000fca0007ffe0ff */
[----:B------:R-:W-:Y:S02]  /*0530*/  IMAD R21, R26, UR11, R13 ;  /* 0x0000000b1a157c24 */ /* 0x000fe4000f8e020d */
[----:B--2---:R-:W-:Y:S01]  /*0540*/  FADD R29, R23, R18 ;  /* 0x00000012171d7221 */ /* 0x004fe20000000000 */
[----:B------:R-:W-:Y:S01]  /*0550*/  IADD3 R18, PT, PT, R20, 0x60, RZ ;  /* 0x0000006014127810 */ /* 0x000fe20007ffe0ff */
[----:B------:R-:W-:-:S04]  /*0560*/  IMAD.WIDE R22, R19, 0x4, R14 ;  /* 0x0000000413167825 */ /* 0x000fc800078e020e */
[----:B------:R-:W-:Y:S01]  /*0570*/  IMAD R19, R18, UR11, R13 ;  /* 0x0000000b12137c24 */ /* 0x000fe2000f8e020d */
[----:B------:R0:W2:Y:S01]  /*0580*/  LDG.E.CONSTANT R26, desc[UR6][R22.64] ;  /* 0x00000006161a7981 */ /* 0x0000a2000c1e9900 */
[----:B---3--:R-:W-:Y:S01]  /*0590*/  FADD R29, R29, R16 ;  /* 0x000000101d1d7221 */ /* 0x008fe20000000000 */
[----:B------:R-:W-:-:S04]  /*05a0*/  IMAD.WIDE R16, R21, 0x4, R14 ;  /* 0x0000000415107825 */ /* 0x000fc800078e020e */
[C---:B------:R-:W-:Y:S01]  /*05b0*/  VIADD R21, R20.reuse, 0xa0 ;  /* 0x000000a014157836 */ /* 0x040fe20000000000 */
[----:B------:R1:W3:Y:S01]  /*05c0*/  LDG.E.CONSTANT R28, desc[UR6][R16.64] ;  /* 0x00000006101c7981 */ /* 0x0002e2000c1e9900 */
[----:B------:R-:W-:Y:S01]  /*05d0*/  IMAD.WIDE R18, R19, 0x4, R14 ;  /* 0x0000000413127825 */ /* 0x000fe200078e020e */
[----:B0-----:R-:W-:-:S03]  /*05e0*/  IADD3 R22, PT, PT, R20, 0xc0, RZ ;  /* 0x000000c014167810 */ /* 0x001fc60007ffe0ff */
[----:B------:R-:W-:Y:S02]  /*05f0*/  IMAD R21, R21, UR11, R13 ;  /* 0x0000000b15157c24 */ /* 0x000fe4000f8e020d */
[----:B------:R-:W4:Y:S02]  /*0600*/  LDG.E.CONSTANT R18, desc[UR6][R18.64] ;  /* 0x0000000612127981 */ /* 0x000f24000c1e9900 */
[----:B-1----:R-:W-:-:S04]  /*0610*/  IMAD.WIDE R16, R21, 0x4, R14 ;  /* 0x0000000415107825 */ /* 0x002fc800078e020e */
[----:B------:R-:W-:Y:S01]  /*0620*/  IMAD R21, R22, UR11, R13 ;  /* 0x0000000b16157c24 */ /* 0x000fe2000f8e020d */
[----:B------:R-:W-:Y:S01]  /*0630*/  IADD3 R22, PT, PT, R20, 0xe0, RZ ;  /* 0x000000e014167810 */ /* 0x000fe20007ffe0ff */
[----:B------:R-:W5:Y:S02]  /*0640*/  LDG.E.CONSTANT R16, desc[UR6][R16.64] ;  /* 0x0000000610107981 */ /* 0x000f64000c1e9900 */
[----:B------:R-:W-:-:S04]  /*0650*/  IMAD.WIDE R20, R21, 0x4, R14 ;  /* 0x0000000415147825 */ /* 0x000fc800078e020e */
[----:B------:R-:W-:Y:S02]  /*0660*/  IMAD R23, R22, UR11, R13 ;  /* 0x0000000b16177c24 */ /* 0x000fe4000f8e020d */
[----:B------:R-:W5:Y:S02]  /*0670*/  LDG.E.CONSTANT R20, desc[UR6][R20.64] ;  /* 0x0000000614147981 */ /* 0x000f64000c1e9900 */
[----:B------:R-:W-:-:S06]  /*0680*/  IMAD.WIDE R22, R23, 0x4, R14 ;  /* 0x0000000417167825 */ /* 0x000fcc00078e020e */
[----:B------:R-:W5:Y:S01]  /*0690*/  LDG.E.CONSTANT R22, desc[UR6][R22.64] ;  /* 0x0000000616167981 */ /* 0x000f62000c1e9900 */
[----:B------:R-:W-:-:S04]  /*06a0*/  IADD3 R27, PT, PT, R27, 0x8, RZ ;  /* 0x000000081b1b7810 */ /* 0x000fc80007ffe0ff */
[----:B------:R-:W-:Y:S01]  /*06b0*/  ISETP.NE.AND P1, PT, R27, R10, PT ;  /* 0x0000000a1b00720c */ /* 0x000fe20003f25270 */
[----:B------:R-:W-:Y:S02]  /*06c0*/  VIADD R25, R25, 0x100 ;  /* 0x0000010019197836 */ /* 0x000fe40000000000 */
[----:B--2---:R-:W-:-:S04]  /*06d0*/  FADD R29, R29, R26 ;  /* 0x0000001a1d1d7221 */ /* 0x004fc80000000000 */
[----:B----4-:R-:W-:-:S04]  /*06e0*/  FADD R29, R29, R18 ;  /* 0x000000121d1d7221 */ /* 0x010fc80000000000 */
[----:B---3--:R-:W-:-:S04]  /*06f0*/  FADD R29, R29, R28 ;  /* 0x0000001c1d1d7221 */ /* 0x008fc80000000000 */
[----:B-----5:R-:W-:-:S04]  /*0700*/  FADD R29, R29, R16 ;  /* 0x000000101d1d7221 */ /* 0x020fc80000000000 */
[----:B------:R-:W-:-:S04]  /*0710*/  FADD R29, R29, R20 ;  /* 0x000000141d1d7221 */ /* 0x000fc80000000000 */
[----:B------:R-:W-:Y:S01]  /*0720*/  FADD R18, R29, R22 ;  /* 0x000000161d127221 */ /* 0x000fe20000000000 */
[----:B------:R-:W-:Y:S06]  /*0730*/  @P1 BRA `(.L_x_331) ;  /* 0xfffffffc00501947 */ /* 0x000fec000383ffff */
.L_x_330:
[----:B-1----:R-:W-:Y:S05]  /*0740*/  BSYNC.RECONVERGENT B1 ;  /* 0x0000000000017941 */ /* 0x002fea0003800200 */
.L_x_329:
[----:B------:R-:W-:Y:S05]  /*0750*/  @!P0 BRA `(.L_x_327) ;  /* 0x0000001c00688947 */ /* 0x000fea0003800000 */
[----:B------:R-:W-:Y:S01]  /*0760*/  ISETP.GE.U32.AND P1, PT, R12, 0x3, PT ;  /* 0x000000030c00780c */ /* 0x000fe20003f26070 */
[----:B------:R-:W-:Y:S01]  /*0770*/  BSSY.RECONVERGENT B1, `(.L_x_332) ;  /* 0x0000035000017945 */ /* 0x000fe20003800200 */
[----:B------:R-:W-:-:S11]  /*0780*/  ISETP.NE.AND P0, PT, R9, RZ, PT ;  /* 0x000000ff0900720c */ /* 0x000fd60003f05270 */
[----:B------:R-:W-:Y:S05]  /*0790*/  @!P1 BRA `(.L_x_333) ;  /* 0x0000000000c89947 */ /* 0x000fea0003800000 */
[----:B------:R-:W0:Y:S01]  /*07a0*/  LDC R16, c[0x0][0x38c] ;  /* 0x0000e300ff107b82 */ /* 0x000e220000000800 */
[----:B------:R-:W1:Y:S01]  /*07b0*/  LDCU.64 UR8, c[0x0][0x3a8] ;  /* 0x00007500ff0877ac */ /* 0x000e620008000a00 */
[----:B0-----:R-:W-:-:S04]  /*07c0*/  IABS R13, R16 ;  /* 0x00000010000d7213 */ /* 0x001fc80000000000 */
[----:B------:R-:W0:Y:S08]  /*07d0*/  I2F.RP R17, R13 ;  /* 0x0000000d00117306 */ /* 0x000e300000209400 */
[----:B0-----:R-:W0:Y:S02]  /*07e0*/  MUFU.RCP R17, R17 ;  /* 0x0000001100117308 */ /* 0x001e240000001000 */
[----:B0-----:R-:W-:-:S06]  /*07f0*/  IADD3 R14, PT, PT, R17, 0xffffffe, RZ ;  /* 0x0ffffffe110e7810 */ /* 0x001fcc0007ffe0ff */
[----:B------:R0:W2:Y:S02]  /*0800*/  F2I.FTZ.U32.TRUNC.NTZ R15, R14 ;  /* 0x0000000e000f7305 */ /* 0x0000a4000021f000 */
[----:B0-----:R-:W-:Y:S01]  /*0810*/  HFMA2 R14, -RZ, RZ, 0, 0 ;  /* 0x00000000ff0e7431 */ /* 0x001fe200000001ff */
[----:B--2---:R-:W-:-:S05]  /*0820*/  IADD3 R20, PT, PT, RZ, -R15, RZ ;  /* 0x8000000fff147210 */ /* 0x004fca0007ffe0ff */
[----:B------:R-:W-:Y:S01]  /*0830*/  IMAD R19, R20, R13, RZ ;  /* 0x0000000d14137224 */ /* 0x000fe200078e02ff */
[----:B------:R-:W-:-:S03]  /*0840*/  IABS R20, R5 ;  /* 0x0000000500147213 */ /* 0x000fc60000000000 */
[----:B------:R-:W-:-:S06]  /*0850*/  IMAD.HI.U32 R19, R15, R19, R14 ;  /* 0x000000130f137227 */ /* 0x000fcc00078e000e */
[----:B------:R-:W-:-:S04]  /*0860*/  IMAD.HI.U32 R19, R19, R20, RZ ;  /* 0x0000001413137227 */ /* 0x000fc800078e00ff */
[----:B------:R-:W-:-:S04]  /*0870*/  IMAD.MOV R15, RZ, RZ, -R19 ;  /* 0x000000ffff0f7224 */ /* 0x000fc800078e0a13 */
[C---:B------:R-:W-:Y:S02]  /*0880*/  IMAD R20, R13.reuse, R15, R20 ;  /* 0x0000000f0d147224 */ /* 0x040fe400078e0214 */
[----:B------:R-:W0:Y:S03]  /*0890*/  LDC.64 R14, c[0x0][0x380] ;  /* 0x0000e000ff0e7b82 */ /* 0x000e260000000a00 */
[----:B------:R-:W-:-:S13]  /*08a0*/  ISETP.GT.U32.AND P4, PT, R13, R20, PT ;  /* 0x000000140d00720c */ /* 0x000fda0003f84070 */
[-C--:B------:R-:W-:Y:S02]  /*08b0*/  @!P4 IADD3 R20, PT, PT, R20, -R13.reuse, RZ ;  /* 0x8000000d1414c210 */ /* 0x080fe40007ffe0ff */
[----:B------:R-:W-:Y:S02]  /*08c0*/  @!P4 IADD3 R19, PT, PT, R19, 0x1, RZ ;  /* 0x000000011313c810 */ /* 0x000fe40007ffe0ff */
[----:B------:R-:W-:Y:S02]  /*08d0*/  ISETP.GE.U32.AND P2, PT, R20, R13, PT ;  /* 0x0000000d1400720c */ /* 0x000fe40003f46070 */
[----:B------:R-:W-:Y:S02]  /*08e0*/  LOP3.LUT R13, R5, R16, RZ, 0x3c, !PT ;  /* 0x00000010050d7212 */ /* 0x000fe400078e3cff */
[----:B------:R-:W-:Y:S02]  /*08f0*/  ISETP.NE.AND P4, PT, R16, RZ, PT ;  /* 0x000000ff1000720c */ /* 0x000fe40003f85270 */
[----:B------:R-:W-:-:S07]  /*0900*/  ISETP.GE.AND P1, PT, R13, RZ, PT ;  /* 0x000000ff0d00720c */ /* 0x000fce0003f26270 */
[----:B------:R-:W-:-:S05]  /*0910*/  @P2 IADD3 R19, PT, PT, R19, 0x1, RZ ;  /* 0x0000000113132810 */ /* 0x000fca0007ffe0ff */
[----:B------:R-:W-:-:S05]  /*0920*/  IMAD.MOV.U32 R20, RZ, RZ, R19 ;  /* 0x000000ffff147224 */ /* 0x000fca00078e0013 */
[----:B------:R-:W-:Y:S02]  /*0930*/  @!P1 IADD3 R20, PT, PT, -R20, RZ, RZ ;  /* 0x000000ff14149210 */ /* 0x000fe40007ffe1ff */
[----:B------:R-:W-:-:S04]  /*0940*/  @!P4 LOP3.LUT R20, RZ, R16, RZ, 0x33, !PT ;  /* 0x00000010ff14c212 */ /* 0x000fc800078e33ff */
[C---:B------:R-:W-:Y:S01]  /*0950*/  IADD3 R17, PT, PT, -R20.reuse, RZ, RZ ;  /* 0x000000ff14117210 */ /* 0x040fe20007ffe1ff */
[----:B-1----:R-:W-:-:S04]  /*0960*/  IMAD R13, R20, UR8, R25 ;  /* 0x00000008140d7c24 */ /* 0x002fc8000f8e0219 */
[----:B------:R-:W-:Y:S01]  /*0970*/  IMAD R16, R16, R17, R5 ;  /* 0x0000001110107224 */ /* 0x000fe200078e0205 */
[C---:B------:R-:W-:Y:S01]  /*0980*/  IADD3 R17, PT, PT, R13.reuse, 0x20, RZ ;  /* 0x000000200d117810 */ /* 0x040fe20007ffe0ff */
[C---:B------:R-:W-:Y:S02]  /*0990*/  VIADD R19, R13.reuse, 0x40 ;  /* 0x000000400d137836 */ /* 0x040fe40000000000 */
[C-C-:B------:R-:W-:Y:S01]  /*09a0*/  IMAD R23, R13.reuse, UR9, R16.reuse ;  /* 0x000000090d177c24 */ /* 0x140fe2000f8e0210 */
[----:B------:R-:W-:Y:S01]  /*09b0*/  IADD3 R13, PT, PT, R13, 0x60, RZ ;  /* 0x000000600d0d7810 */ /* 0x000fe20007ffe0ff */
[----:B------:R-:W-:Y:S02]  /*09c0*/  IMAD R17, R17, UR9, R16 ;  /* 0x0000000911117c24 */ /* 0x000fe4000f8e0210 */
[----:B0-----:R-:W-:-:S04]  /*09d0*/  IMAD.WIDE R22, R23, 0x4, R14 ;  /* 0x0000000417167825 */ /* 0x001fc800078e020e */
[----:B------:R-:W-:Y:S02]  /*09e0*/  IMAD R19, R19, UR9, R16 ;  /* 0x0000000913137c24 */ /* 0x000fe4000f8e0210 */
[----:B------:R-:W-:Y:S01]  /*09f0*/  IMAD.WIDE R20, R17, 0x4, R14 ;  /* 0x0000000411147825 */ /* 0x000fe200078e020e */
[----:B------:R-:W2:Y:S03]  /*0a00*/  LDG.E.CONSTANT R23, desc[UR6][R22.64] ;  /* 0x0000000616177981 */ /* 0x000ea6000c1e9900 */
[----:B------:R-:W-:Y:S02]  /*0a10*/  IMAD R13, R13, UR9, R16 ;  /* 0x000000090d0d7c24 */ /* 0x000fe4000f8e0210 */
[--C-:B------:R-:W-:Y:S01]  /*0a20*/  IMAD.WIDE R16, R19, 0x4, R14.reuse ;  /* 0x0000000413107825 */ /* 0x100fe200078e020e */
[----:B------:R-:W3:Y:S03]  /*0a30*/  LDG.E.CONSTANT R21, desc[UR6][R20.64] ;  /* 0x0000000614157981 */ /* 0x000ee6000c1e9900 */
[----:B------:R-:W-:-:S02]  /*0a40*/  IMAD.WIDE R14, R13, 0x4, R14 ;  /* 0x000000040d0e7825 */ /* 0x000fc400078e020e */
[----:B------:R-:W4:Y:S04]  /*0a50*/  LDG.E.CONSTANT R17, desc[UR6][R16.64] ;  /* 0x0000000610117981 */ /* 0x000f28000c1e9900 */
[----:B------:R-:W5:Y:S01]  /*0a60*/  LDG.E.CONSTANT R15, desc[UR6][R14.64] ;  /* 0x000000060e0f7981 */ /* 0x000f62000c1e9900 */
[----:B------:R-:W-:Y:S01]  /*0a70*/  IADD3 R25, PT, PT, R25, 0x80, RZ ;  /* 0x0000008019197810 */ /* 0x000fe20007ffe0ff */
[----:B--2---:R-:W-:-:S04]  /*0a80*/  FADD R18, R18, R23 ;  /* 0x0000001712127221 */ /* 0x004fc80000000000 */
[----:B---3--:R-:W-:-:S04]  /*0a90*/  FADD R18, R18, R21 ;  /* 0x0000001512127221 */ /* 0x008fc80000000000 */
[----:B----4-:R-:W-:-:S04]  /*0aa0*/  FADD R18, R18, R17 ;  /* 0x0000001112127221 */ /* 0x010fc80000000000 */
[----:B-----5:R-:W-:-:S07]  /*0ab0*/  FADD R18, R18, R15 ;  /* 0x0000000f12127221 */ /* 0x020fce0000000000 */
.L_x_333:
[----:B------:R-:W-:Y:S05]  /*0ac0*/  BSYNC.RECONVERGENT B1 ;  /* 0x0000000000017941 */ /* 0x000fea0003800200 */
.L_x_332:
[----:B------:R-:W-:Y:S05]  /*0ad0*/  @!P0 BRA `(.L_x_327) ;  /* 0x0000001800888947 */ /* 0x000fea0003800000 */
[----:B------:R-:W-:Y:S01]  /*0ae0*/  IADD3 R13, PT, PT, R9, -0x1, RZ ;  /* 0xffffffff090d7810 */ /* 0x000fe20007ffe0ff */
[----:B------:R-:W-:Y:S01]  /*0af0*/  BSSY.RECONVERGENT B1, `(.L_x_334) ;  /* 0x000002c000017945 */ /* 0x000fe20003800200 */
[----:B------:R-:W-:Y:S02]  /*0b00*/  ISETP.NE.AND P0, PT, R7, RZ, PT ;  /* 0x000000ff0700720c */ /* 0x000fe40003f05270 */
[----:B------:R-:W-:-:S13]  /*0b10*/  ISETP.NE.AND P1, PT, R13, RZ, PT ;  /* 0x000000ff0d00720c */ /* 0x000fda0003f25270 */
[----:B------:R-:W-:Y:S05]  /*0b20*/  @!P1 BRA `(.L_x_335) ;  /* 0x0000000000a09947 */ /* 0x000fea0003800000 */
[----:B------:R-:W0:Y:S01]  /*0b30*/  LDC R16, c[0x0][0x38c] ;  /* 0x0000e300ff107b82 */ /* 0x000e220000000800 */
[----:B------:R-:W1:Y:S01]  /*0b40*/  LDCU.64 UR8, c[0x0][0x3a8] ;  /* 0x00007500ff0877ac */ /* 0x000e620008000a00 */
[----:B0-----:R-:W-:-:S04]  /*0b50*/  IABS R13, R16 ;  /* 0x00000010000d7213 */ /* 0x001fc80000000000 */
[----:B------:R-:W0:Y:S08]  /*0b60*/  I2F.RP R17, R13 ;  /* 0x0000000d00117306 */ /* 0x000e300000209400 */
[----:B0-----:R-:W0:Y:S02]  /*0b70*/  MUFU.RCP R17, R17 ;  /* 0x0000001100117308 */ /* 0x001e240000001000 */
[----:B0-----:R-:W-:-:S06]  /*0b80*/  VIADD R14, R17, 0xffffffe ;  /* 0x0ffffffe110e7836 */ /* 0x001fcc0000000000 */
[----:B------:R0:W2:Y:S02]  /*0b90*/  F2I.FTZ.U32.TRUNC.NTZ R15, R14 ;  /* 0x0000000e000f7305 */ /* 0x0000a4000021f000 */
[----:B0-----:R-:W-:Y:S02]  /*0ba0*/  MOV R14, RZ ;  /* 0x000000ff000e7202 */ /* 0x001fe40000000f00 */
[----:B--2---:R-:W-:-:S05]  /*0bb0*/  IADD3 R20, PT, PT, RZ, -R15, RZ ;  /* 0x8000000fff147210 */ /* 0x004fca0007ffe0ff */
[----:B------:R-:W-:Y:S01]  /*0bc0*/  IMAD R19, R20, R13, RZ ;  /* 0x0000000d14137224 */ /* 0x000fe200078e02ff */
[----:B------:R-:W-:-:S03]  /*0bd0*/  IABS R20, R5 ;  /* 0x0000000500147213 */ /* 0x000fc60000000000 */
[----:B------:R-:W-:-:S06]  /*0be0*/  IMAD.HI.U32 R19, R15, R19, R14 ;  /* 0x000000130f137227 */ /* 0x000fcc00078e000e */
[----:B------:R-:W-:-:S05]  /*0bf0*/  IMAD.HI.U32 R19, R19, R20, RZ ;  /* 0x0000001413137227 */ /* 0x000fca00078e00ff */
[----:B------:R-:W-:-:S05]  /*0c00*/  IADD3 R15, PT, PT, -R19, RZ, RZ ;  /* 0x000000ff130f7210 */ /* 0x000fca0007ffe1ff */
[C---:B------:R-:W-:Y:S02]  /*0c10*/  IMAD R20, R13.reuse, R15, R20 ;  /* 0x0000000f0d147224 */ /* 0x040fe400078e0214 */
[----:B------:R-:W0:Y:S03]  /*0c20*/  LDC.64 R14, c[0x0][0x380] ;  /* 0x0000e000ff0e7b82 */ /* 0x000e260000000a00 */
        /* <DEDUP_REMOVED lines=8> */
[----:B------:R-:W-:-:S05]  /*0cb0*/  MOV R20, R19 ;  /* 0x0000001300147202 */ /* 0x000fca0000000f00 */
[----:B------:R-:W-:Y:S01]  /*0cc0*/  @!P1 IMAD.MOV R20, RZ, RZ, -R20 ;  /* 0x000000ffff149224 */ /* 0x000fe200078e0a14 */
[----:B------:R-:W-:-:S04]  /*0cd0*/  @!P4 LOP3.LUT R20, RZ, R16, RZ, 0x33, !PT ;  /* 0x00000010ff14c212 */ /* 0x000fc800078e33ff */
[C---:B------:R-:W-:Y:S01]  /*0ce0*/  IADD3 R17, PT, PT, -R20.reuse, RZ, RZ ;  /* 0x000000ff14117210 */ /* 0x040fe20007ffe1ff */
[----:B-1----:R-:W-:-:S04]  /*0cf0*/  IMAD R13, R20, UR8, R25 ;  /* 0x00000008140d7c24 */ /* 0x002fc8000f8e0219 */
[----:B------:R-:W-:Y:S01]  /*0d00*/  IMAD R16, R16, R17, R5 ;  /* 0x0000001110107224 */ /* 0x000fe200078e0205 */
[----:B------:R-:W-:-:S03]  /*0d10*/  IADD3 R19, PT, PT, R13, 0x20, RZ ;  /* 0x000000200d137810 */ /* 0x000fc60007ffe0ff */
[--C-:B------:R-:W-:Y:S02]  /*0d20*/  IMAD R17, R13, UR9, R16.reuse ;  /* 0x000000090d117c24 */ /* 0x100fe4000f8e0210 */
[----:B------:R-:W-:Y:S02]  /*0d30*/  IMAD R19, R19, UR9, R16 ;  /* 0x0000000913137c24 */ /* 0x000fe4000f8e0210 */
[----:B0-----:R-:W-:-:S04]  /*0d40*/  IMAD.WIDE R16, R17, 0x4, R14 ;  /* 0x0000000411107825 */ /* 0x001fc800078e020e */
[----:B------:R-:W-:Y:S02]  /*0d50*/  IMAD.WIDE R14, R19, 0x4, R14 ;  /* 0x00000004130e7825 */ /* 0x000fe400078e020e */
[----:B------:R-:W2:Y:S04]  /*0d60*/  LDG.E.CONSTANT R17, desc[UR6][R16.64] ;  /* 0x0000000610117981 */ /* 0x000ea8000c1e9900 */
[----:B------:R-:W3:Y:S01]  /*0d70*/  LDG.E.CONSTANT R15, desc[UR6][R14.64] ;  /* 0x000000060e0f7981 */ /* 0x000ee2000c1e9900 */
[----:B------:R-:W-:Y:S01]  /*0d80*/  IADD3 R25, PT, PT, R25, 0x40, RZ ;  /* 0x0000004019197810 */ /* 0x000fe20007ffe0ff */
[----:B--2---:R-:W-:-:S04]  /*0d90*/  FADD R18, R18, R17 ;  /* 0x0000001112127221 */ /* 0x004fc80000000000 */
[----:B---3--:R-:W-:-:S07]  /*0da0*/  FADD R18, R18, R15 ;  /* 0x0000000f12127221 */ /* 0x008fce0000000000 */
.L_x_335:
[----:B------:R-:W-:Y:S05]  /*0db0*/  BSYNC.RECONVERGENT B1 ;  /* 0x0000000000017941 */ /* 0x000fea0003800200 */
.L_x_334:
[----:B------:R-:W-:Y:S05]  /*0dc0*/  @P0 BRA `(.L_x_327) ;  /* 0x0000001400cc0947 */ /* 0x000fea0003800000 */
[----:B------:R-:W0:Y:S01]  /*0dd0*/  LDC R16, c[0x0][0x38c] ;  /* 0x0000e300ff107b82 */ /* 0x000e220000000800 */
[----:B------:R-:W1:Y:S01]  /*0de0*/  LDCU.64 UR8, c[0x0][0x3a8] ;  /* 0x00007500ff0877ac */ /* 0x000e620008000a00 */
[----:B0-----:R-:W-:-:S04]  /*0df0*/  IABS R13, R16 ;  /* 0x00000010000d7213 */ /* 0x001fc80000000000 */
[----:B------:R-:W0:Y:S08]  /*0e00*/  I2F.RP R17, R13 ;  /* 0x0000000d00117306 */ /* 0x000e300000209400 */
[----:B0-----:R-:W0:Y:S02]  /*0e10*/  MUFU.RCP R17, R17 ;  /* 0x0000001100117308 */ /* 0x001e240000001000 */
[----:B0-----:R-:W-:-:S06]  /*0e20*/  VIADD R14, R17, 0xffffffe ;  /* 0x0ffffffe110e7836 */ /* 0x001fcc0000000000 */
[----:B------:R0:W2:Y:S02]  /*0e30*/  F2I.FTZ.U32.TRUNC.NTZ R15, R14 ;  /* 0x0000000e000f7305 */ /* 0x0000a4000021f000 */
[----:B0-----:R-:W-:Y:S01]  /*0e40*/  HFMA2 R14, -RZ, RZ, 0, 0 ;  /* 0x00000000ff0e7431 */ /* 0x001fe200000001ff */
        /* <DEDUP_REMOVED lines=21> */
[----:B------:R-:W-:-:S04]  /*0fa0*/  IMAD R16, R16, R17, R5 ;  /* 0x0000001110107224 */ /* 0x000fc800078e0205 */
[----:B------:R-:W-:-:S04]  /*0fb0*/  IMAD R13, R13, UR9, R16 ;  /* 0x000000090d0d7c24 */ /* 0x000fc8000f8e0210 */
[----:B0-----:R-:W-:-:S06]  /*0fc0*/  IMAD.WIDE R14, R13, 0x4, R14 ;  /* 0x000000040d0e7825 */ /* 0x001fcc00078e020e */
[----:B------:R-:W2:Y:S02]  /*0fd0*/  LDG.E.CONSTANT R15, desc[UR6][R14.64] ;  /* 0x000000060e0f7981 */ /* 0x000ea4000c1e9900 */
[----:B--2---:R-:W-:Y:S01]  /*0fe0*/  FADD R18, R18, R15 ;  /* 0x0000000f12127221 */ /* 0x004fe20000000000 */
[----:B------:R-:W-:Y:S06]  /*0ff0*/  BRA `(.L_x_327) ;  /* 0x0000001400407947 */ /* 0x000fec0003800000 */
.L_x_328:
[----:B------:R-:W0:Y:S02]  /*1000*/  LDC R20, c[0x0][0x3ac] ;  /* 0x0000eb00ff147b82 */ /* 0x000e240000000800 */
[----:B0-----:R-:W-:-:S13]  /*1010*/  ISETP.NE.AND P0, PT, R20, -0x1, PT ;  /* 0xffffffff1400780c */ /* 0x001fda0003f05270 */
[----:B------:R-:W-:Y:S05]  /*1020*/  @P0 BRA `(.L_x_336) ;  /* 0x0000000400cc0947 */ /* 0x000fea0003800000 */
[C---:B------:R-:W-:Y:S01]  /*1030*/  ISETP.GE.U32.AND P0, PT, R3.reuse, 0x1e0, PT ;  /* 0x000001e00300780c */ /* 0x040fe20003f06070 */
[----:B------:R-:W-:Y:S01]  /*1040*/  BSSY.RECONVERGENT B1, `(.L_x_337) ;  /* 0x0000032000017945 */ /* 0x000fe20003800200 */
[----:B------:R-:W-:Y:S01]  /*1050*/  LEA.HI R13, R3, 0x1, RZ, 0x1b ;  /* 0x00000001030d7811 */ /* 0x000fe200078fd8ff */
[----:B------:R-:W-:Y:S01]  /*1060*/  HFMA2 R18, -RZ, RZ, 0, 0 ;  /* 0x00000000ff127431 */ /* 0x000fe200000001ff */
[----:B------:R-:W-:Y:S02]  /*1070*/  MOV R16, R0 ;  /* 0x0000000000107202 */ /* 0x000fe40000000f00 */
[----:B------:R-:W-:-:S04]  /*1080*/  LOP3.LUT R13, R13, 0xf, RZ, 0xc0, !PT ;  /* 0x0000000f0d0d7812 */ /* 0x000fc800078ec0ff */
[----:B------:R-:W-:-:S03]  /*1090*/  ISETP.NE.AND P1, PT, R13, RZ, PT ;  /* 0x000000ff0d00720c */ /* 0x000fc60003f25270 */
[----:B------:R-:W-:Y:S10]  /*10a0*/  @!P0 BRA `(.L_x_338) ;  /* 0x0000000000ac8947 */ /* 0x000ff40003800000 */
[----:B------:R-:W-:Y:S01]  /*10b0*/  IMAD.MOV.U32 R20, RZ, RZ, RZ ;  /* 0x000000ffff147224 */ /* 0x000fe200078e00ff */
[----:B------:R-:W-:Y:S02]  /*10c0*/  MOV R18, RZ ;  /* 0x000000ff00127202 */ /* 0x000fe40000000f00 */
[----:B------:R-:W-:-:S07]  /*10d0*/  MOV R16, R0 ;  /* 0x0000000000107202 */ /* 0x000fce0000000f00 */
.L_x_339:
[----:B------:R-:W0:Y:S01]  /*10e0*/  LDC.64 R14, c[0x0][0x380] ;  /* 0x0000e000ff0e7b82 */ /* 0x000e220000000a00 */
[----:B------:R-:W2:Y:S02]  /*10f0*/  LDCU UR5, c[0x0][0x3a8] ;  /* 0x00007500ff0577ac */ /* 0x000ea40008000800 */
[----:B--2---:R-:W-:-:S04]  /*1100*/  IMAD R17, R5, UR5, R16 ;  /* 0x0000000505117c24 */ /* 0x004fc8000f8e0210 */
        /* <DEDUP_REMOVED lines=20> */
[----:B------:R-:W5:Y:S01]  /*1250*/  LDG.E.CONSTANT R23, desc[UR6][R14.64+0x680] ;  /* 0x000680060e177981 */ /* 0x000f62000c1e9900 */
[----:B------:R-:W-:-:S03]  /*1260*/  FADD R28, R26, R19 ;  /* 0x000000131a1c7221 */ /* 0x000fc60000000000 */
[----:B------:R-:W5:Y:S04]  /*1270*/  LDG.E.CONSTANT R19, desc[UR6][R14.64+0x700] ;  /* 0x000700060e137981 */ /* 0x000f68000c1e9900 */
[----:B------:R-:W5:Y:S01]  /*1280*/  LDG.E.CONSTANT R26, desc[UR6][R14.64+0x780] ;  /* 0x000780060e1a7981 */ /* 0x000f62000c1e9900 */
[----:B------:R-:W-:Y:S01]  /*1290*/  FADD R28, R28, R17 ;  /* 0x000000111c1c7221 */ /* 0x000fe20000000000 */
[----:B------:R-:W-:Y:S01]  /*12a0*/  IADD3 R20, PT, PT, R20, 0x10, RZ ;  /* 0x0000001014147810 */ /* 0x000fe20007ffe0ff */
[----:B------:R-:W-:-:S03]  /*12b0*/  VIADD R16, R16, 0x200 ;  /* 0x0000020010107836 */ /* 0x000fc60000000000 */
[----:B------:R-:W-:Y:S01]  /*12c0*/  ISETP.NE.AND P0, PT, R20, R11, PT ;  /* 0x0000000b1400720c */ /* 0x000fe20003f05270 */
[----:B--2---:R-:W-:-:S04]  /*12d0*/  FADD R21, R28, R21 ;  /* 0x000000151c157221 */ /* 0x004fc80000000000 */
[----:B---3--:R-:W-:-:S04]  /*12e0*/  FADD R21, R21, R18 ;  /* 0x0000001215157221 */ /* 0x008fc80000000000 */
[----:B----4-:R-:W-:-:S04]  /*12f0*/  FADD R22, R21, R22 ;  /* 0x0000001615167221 */ /* 0x010fc80000000000 */
[----:B-----5:R-:W-:-:S04]  /*1300*/  FADD R25, R22, R25 ;  /* 0x0000001916197221 */ /* 0x020fc80000000000 */
[----:B------:R-:W-:-:S04]  /*1310*/  FADD R24, R25, R24 ;  /* 0x0000001819187221 */ /* 0x000fc80000000000 */
[----:B------:R-:W-:-:S04]  /*1320*/  FADD R24, R24, R23 ;  /* 0x0000001718187221 */ /* 0x000fc80000000000 */
[----:B------:R-:W-:-:S04]  /*1330*/  FADD R19, R24, R19 ;  /* 0x0000001318137221 */ /* 0x000fc80000000000 */
[----:B------:R-:W-:Y:S01]  /*1340*/  FADD R18, R19, R26 ;  /* 0x0000001a13127221 */ /* 0x000fe20000000000 */
[----:B------:R-:W-:Y:S06]  /*1350*/  @P0 BRA `(.L_x_339) ;  /* 0xfffffffc00600947 */ /* 0x000fec000383ffff */
.L_x_338:
[----:B-1----:R-:W-:Y:S05]  /*1360*/  BSYNC.RECONVERGENT B1 ;  /* 0x0000000000017941 */ /* 0x002fea0003800200 */
.L_x_337:
        /* <DEDUP_REMOVED lines=27> */
.L_x_341:
[----:B------:R-:W-:Y:S05]  /*1520*/  BSYNC.RECONVERGENT B1 ;  /* 0x0000000000017941 */ /* 0x000fea0003800200 */
.L_x_340:
        /* <DEDUP_REMOVED lines=18> */
.L_x_343:
[----:B------:R-:W-:Y:S05]  /*1650*/  BSYNC.RECONVERGENT B1 ;  /* 0x0000000000017941 */ /* 0x000fea0003800200 */
.L_x_342:
        /* <DEDUP_REMOVED lines=16> */
.L_x_336:
[----:B------:R-:W-:Y:S01]  /*1760*/  ISETP.GE.U32.AND P1, PT, R3, 0xe0, PT ;  /* 0x000000e00300780c */ /* 0x000fe20003f26070 */
[----:B------:R-:W-:Y:S01]  /*1770*/  BSSY.RECONVERGENT B1, `(.L_x_344) ;  /* 0x000005b000017945 */ /* 0x000fe20003800200 */
[----:B------:R-:W-:Y:S01]  /*1780*/  ISETP.NE.AND P0, PT, R8, RZ, PT ;  /* 0x000000ff0800720c */ /* 0x000fe20003f05270 */
[----:B------:R-:W-:Y:S01]  /*1790*/  IMAD.MOV.U32 R18, RZ, RZ, RZ ;  /* 0x000000ffff127224 */ /* 0x000fe200078e00ff */
[----:B------:R-:W-:-:S09]  /*17a0*/  MOV R13, R0 ;  /* 0x00000000000d7202 */ /* 0x000fd20000000f00 */
[----:B------:R-:W-:Y:S05]  /*17b0*/  @!P1 BRA `(.L_x_345) ;  /* 0x0000000400589947 */ /* 0x000fea0003800000 */
[----:B------:R-:W-:Y:S01]  /*17c0*/  IABS R16, R20 ;  /* 0x0000001400107213 */ /* 0x000fe20000000000 */
[----:B------:R-:W0:Y:S01]  /*17d0*/  LDCU UR5, c[0x0][0x3a8] ;  /* 0x00007500ff0577ac */ /* 0x000e220008000800 */
[----:B------:R-:W-:Y:S02]  /*17e0*/  IABS R18, R5 ;  /* 0x0000000500127213 */ /* 0x000fe40000000000 */
[----:B------:R-:W2:Y:S01]  /*17f0*/  I2F.RP R13, R16 ;  /* 0x00000010000d7306 */ /* 0x000ea20000209400 */
[----:B------:R-:W-:Y:S02]  /*1800*/  ISETP.GE.AND P4, PT, R5, RZ, PT ;  /* 0x000000ff0500720c */ /* 0x000fe40003f86270 */
[C---:B------:R-:W-:Y:S02]  /*1810*/  LOP3.LUT R24, R0.reuse, 0x80, RZ, 0xfc, !PT ;  /* 0x0000008000187812 */ /* 0x040fe400078efcff */
[----:B------:R-:W-:-:S03]  /*1820*/  LOP3.LUT R19, R0, 0x20, RZ, 0xfc, !PT ;  /* 0x0000002000137812 */ /* 0x000fc600078efcff */
[----:B--2---:R-:W2:Y:S02]  /*1830*/  MUFU.RCP R13, R13 ;  /* 0x0000000d000d7308 */ /* 0x004ea40000001000 */
[----:B--2---:R-:W-:-:S06]  /*1840*/  IADD3 R14, PT, PT, R13, 0xffffffe, RZ ;  /* 0x0ffffffe0d0e7810 */ /* 0x004fcc0007ffe0ff */
[----:B------:R2:W3:Y:S02]  /*1850*/  F2I.FTZ.U32.TRUNC.NTZ R15, R14 ;  /* 0x0000000e000f7305 */ /* 0x0004e4000021f000 */
[----:B--2---:R-:W-:Y:S01]  /*1860*/  IMAD.MOV.U32 R14, RZ, RZ, RZ ;  /* 0x000000ffff0e7224 */ /* 0x004fe200078e00ff */
[----:B---3--:R-:W-:-:S05]  /*1870*/  IADD3 R17, PT, PT, RZ, -R15, RZ ;  /* 0x8000000fff117210 */ /* 0x008fca0007ffe0ff */
[----:B------:R-:W-:-:S04]  /*1880*/  IMAD R17, R17, R16, RZ ;  /* 0x0000001011117224 */ /* 0x000fc800078e02ff */
[----:B------:R-:W-:Y:S01]  /*1890*/  IMAD.HI.U32 R15, R15, R17, R14 ;  /* 0x000000110f0f7227 */ /* 0x000fe200078e000e */
[C---:B------:R-:W-:Y:S02]  /*18a0*/  LOP3.LUT R14, R0.reuse, 0xa0, RZ, 0xfc, !PT ;  /* 0x000000a0000e7812 */ /* 0x040fe400078efcff */
[----:B------:R-:W-:-:S03]  /*18b0*/  LOP3.LUT R17, R0, 0x60, RZ, 0xfc, !PT ;  /* 0x0000006000117812 */ /* 0x000fc600078efcff */
[----:B------:R-:W-:-:S05]  /*18c0*/  IMAD.HI.U32 R15, R15, R18, RZ ;  /* 0x000000120f0f7227 */ /* 0x000fca00078e00ff */
[----:B------:R-:W-:-:S05]  /*18d0*/  IADD3 R15, PT, PT, -R15, RZ, RZ ;  /* 0x000000ff0f0f7210 */ /* 0x000fca0007ffe1ff */
[----:B------:R-:W-:Y:S01]  /*18e0*/  IMAD R13, R16, R15, R18 ;  /* 0x0000000f100d7224 */ /* 0x000fe200078e0212 */
[C---:B------:R-:W-:Y:S02]  /*18f0*/  LOP3.LUT R18, R0.reuse, 0xe0, RZ, 0xfc, !PT ;  /* 0x000000e000127812 */ /* 0x040fe400078efcff */
[----:B------:R-:W-:Y:S02]  /*1900*/  LOP3.LUT R15, R0, 0x40, RZ, 0xfc, !PT ;  /* 0x00000040000f7812 */ /* 0x000fe400078efcff */
[----:B------:R-:W-:-:S13]  /*1910*/  ISETP.GT.U32.AND P1, PT, R16, R13, PT ;  /* 0x0000000d1000720c */ /* 0x000fda0003f24070 */
[----:B------:R-:W-:Y:S02]  /*1920*/  @!P1 IADD3 R13, PT, PT, R13, -R16, RZ ;  /* 0x800000100d0d9210 */ /* 0x000fe40007ffe0ff */
[----:B------:R-:W-:Y:S02]  /*1930*/  ISETP.NE.AND P1, PT, R20, RZ, PT ;  /* 0x000000ff1400720c */ /* 0x000fe40003f25270 */
[----:B------:R-:W-:-:S13]  /*1940*/  ISETP.GT.U32.AND P2, PT, R16, R13, PT ;  /* 0x0000000d1000720c */ /* 0x000fda0003f44070 */
[----:B------:R-:W-:Y:S02]  /*1950*/  @!P2 IADD3 R13, PT, PT, R13, -R16, RZ ;  /* 0x800000100d0da210 */ /* 0x000fe40007ffe0ff */
[----:B------:R-:W-:-:S03]  /*1960*/  LOP3.LUT R16, R0, 0xc0, RZ, 0xfc, !PT ;  /* 0x000000c000107812 */ /* 0x000fc600078efcff */
[----:B------:R-:W-:Y:S01]  /*1970*/  @!P4 IMAD.MOV R13, RZ, RZ, -R13 ;  /* 0x000000ffff0dc224 */ /* 0x000fe200078e0a0d */
        /* <DEDUP_REMOVED lines=11> */
[----:B------:R-:W-:Y:S02]  /*1a30*/  HFMA2 R18, -RZ, RZ, 0, 0 ;  /* 0x00000000ff127431 */ /* 0x000fe400000001ff */
[C---:B------:R-:W-:Y:S02]  /*1a40*/  IMAD R24, R21.reuse, UR5, R24 ;  /* 0x0000000515187c24 */ /* 0x040fe4000f8e0218 */
[----:B------:R-:W-:-:S02]  /*1a50*/  IMAD R23, R21, UR5, R14 ;  /* 0x0000000515177c24 */ /* 0x000fc4000f8e020e */
[C---:B------:R-:W-:Y:S02]  /*1a60*/  IMAD R25, R21.reuse, UR5, R16 ;  /* 0x0000000515197c24 */ /* 0x040fe4000f8e0210 */
[C---:B------:R-:W-:Y:S02]  /*1a70*/  IMAD R26, R21.reuse, UR5, R26 ;  /* 0x00000005151a7c24 */ /* 0x040fe4000f8e021a */
[C---:B------:R-:W-:Y:S01]  /*1a80*/  IMAD R29, R21.reuse, UR5, R22 ;  /* 0x00000005151d7c24 */ /* 0x040fe2000f8e0216 */
[----:B------:R-:W-:Y:S01]  /*1a90*/  IADD3 R22, PT, PT, -R10, RZ, RZ ;  /* 0x000000ff0a167210 */ /* 0x000fe20007ffe1ff */
[C---:B------:R-:W-:Y:S02]  /*1aa0*/  IMAD R28, R21.reuse, UR5, R28 ;  /* 0x00000005151c7c24 */ /* 0x040fe4000f8e021c */
[----:B------:R-:W-:Y:S02]  /*1ab0*/  IMAD R21, R21, UR5, R13 ;  /* 0x0000000515157c24 */ /* 0x000fe4000f8e020d */
[----:B------:R-:W-:-:S07]  /*1ac0*/  IMAD.MOV.U32 R13, RZ, RZ, R0 ;  /* 0x000000ffff0d7224 */ /* 0x000fce00078e0000 */
.L_x_346:
[----:B------:R-:W0:Y:S02]  /*1ad0*/  LDC.64 R14, c[0x0][0x380] ;  /* 0x0000e000ff0e7b82 */ /* 0x000e240000000a00 */
[----:B0-----:R-:W-:-:S06]  /*1ae0*/  IMAD.WIDE R16, R21, 0x4, R14 ;  /* 0x0000000415107825 */ /* 0x001fcc00078e020e */
[----:B------:R-:W2:Y:S02]  /*1af0*/  LDG.E.CONSTANT R17, desc[UR6][R16.64] ;  /* 0x0000000610117981 */ /* 0x000ea4000c1e9900 */
[----:B--2---:R-:W-:Y:S01]  /*1b00*/  FADD R18, R17, R18 ;  /* 0x0000001211127221 */ /* 0x004fe20000000000 */
[----:B------:R-:W-:-:S05]  /*1b10*/  IMAD.WIDE R16, R28, 0x4, R14 ;  /* 0x000000041c107825 */ /* 0x000fca00078e020e */
        /* <DEDUP_REMOVED lines=21> */
[----:B------:R-:W-:Y:S01]  /*1c70*/  IADD3 R13, PT, PT, R13, 0x100, RZ ;  /* 0x000001000d0d7810 */ /* 0x000fe20007ffe0ff */
[C---:B------:R-:W-:Y:S01]  /*1c80*/  IMAD R23, R20.reuse, 0x100, R23 ;  /* 0x0000010014177824 */ /* 0x040fe200078e0217 */
[----:B------:R-:W-:-:S02]  /*1c90*/  LEA R21, R20, R21, 0x8 ;  /* 0x0000001514157211 */ /* 0x000fc400078e40ff */
        /* <DEDUP_REMOVED lines=8> */
.L_x_345:
[----:B-1----:R-:W-:Y:S05]  /*1d20*/  BSYNC.RECONVERGENT B1 ;  /* 0x0000000000017941 */ /* 0x002fea0003800200 */
.L_x_344:
        /* <DEDUP_REMOVED lines=14> */
[----:B-1----:R-:W-:Y:S01]  /*1e10*/  MOV R14, RZ ;  /* 0x000000ff000e7202 */ /* 0x002fe20000000f00 */
[----:B--2---:R-:W-:-:S04]  /*1e20*/  IMAD.MOV R19, RZ, RZ, -R15 ;  /* 0x000000ffff137224 */ /* 0x004fc800078e0a0f */
        /* <DEDUP_REMOVED lines=10> */
[----:B------:R-:W-:-:S05]  /*1ed0*/  @!P1 IMAD.IADD R19, R19, 0x1, -R16 ;  /* 0x0000000113139824 */ /* 0x000fca00078e0a10 */
[----:B------:R-:W-:-:S04]  /*1ee0*/  MOV R16, R19 ;  /* 0x0000001300107202 */ /* 0x000fc80000000f00 */
[----:B------:R-:W-:Y:S02]  /*1ef0*/  @!P2 IADD3 R16, PT, PT, -R16, RZ, RZ ;  /* 0x000000ff1010a210 */ /* 0x000fe40007ffe1ff */
[----:B------:R-:W-:-:S04]  /*1f00*/  @!P4 LOP3.LUT R16, RZ, R20, RZ, 0x33, !PT ;  /* 0x00000014ff10c212 */ /* 0x000fc800078e33ff */
[----:B------:R-:W-:Y:S01]  /*1f10*/  IADD3 R17, PT, PT, -R16, R5, RZ ;  /* 0x0000000510117210 */ /* 0x000fe20007ffe1ff */
[----:B------:R-:W-:-:S04]  /*1f20*/  IMAD R16, R13, R20, R16 ;  /* 0x000000140d107224 */ /* 0x000fc800078e0210 */
[----:B0-----:R-:W-:-:S04]  /*1f30*/  IMAD R17, R17, UR5, R16 ;  /* 0x0000000511117c24 */ /* 0x001fc8000f8e0210 */
[----:B-1----:R-:W-:Y:S01]  /*1f40*/  IMAD.WIDE R24, R17, 0x4, R14 ;  /* 0x0000000411187825 */ /* 0x002fe200078e020e */
[----:B------:R-:W-:-:S03]  /*1f50*/  LEA R23, R20, R17, 0x5 ;  /* 0x0000001114177211 */ /* 0x000fc600078e28ff */
[C---:B------:R-:W-:Y:S02]  /*1f60*/  IMAD R17, R20.reuse, 0x40, R17 ;  /* 0x0000004014117824 */ /* 0x040fe400078e0211 */
[--C-:B------:R-:W-:Y:S01]  /*1f70*/  IMAD.WIDE R22, R23, 0x4, R14.reuse ;  /* 0x0000000417167825 */ /* 0x100fe200078e020e */
[----:B------:R-:W2:Y:S02]  /*1f80*/  LDG.E.CONSTANT R25, desc[UR6][R24.64] ;  /* 0x0000000618197981 */ /* 0x000ea4000c1e9900 */
[----:B------:R-:W-:Y:S01]  /*1f90*/  LEA R19, R20, R17, 0x5 ;  /* 0x0000001114137211 */ /* 0x000fe200078e28ff */
[--C-:B------:R-:W-:Y:S02]  /*1fa0*/  IMAD.WIDE R16, R17, 0x4, R14.reuse ;  /* 0x0000000411107825 */ /* 0x100fe400078e020e */
[----:B------:R-:W3:Y:S02]  /*1fb0*/  LDG.E.CONSTANT R23, desc[UR6][R22.64] ;  /* 0x0000000616177981 */ /* 0x000ee4000c1e9900 */
        /* <DEDUP_REMOVED lines=8> */
.L_x_348:
[----:B------:R-:W-:Y:S05]  /*2040*/  BSYNC.RECONVERGENT B1 ;  /* 0x0000000000017941 */ /* 0x000fea0003800200 */
.L_x_347:
[----:B------:R-:W-:Y:S05]  /*2050*/  @!P0 BRA `(.L_x_327) ;  /* 0x0000000400288947 */ /* 0x000fea0003800000 */
[----:B------:R-:W-:Y:S01]  /*2060*/  IADD3 R14, PT, PT, R9, -0x1, RZ ;  /* 0xffffffff090e7810 */ /* 0x000fe20007ffe0ff */
[----:B------:R-:W-:Y:S01]  /*2070*/  BSSY.RECONVERGENT B1, `(.L_x_349) ;  /* 0x0000028000017945 */ /* 0x000fe20003800200 */
[----:B------:R-:W-:Y:S02]  /*2080*/  ISETP.NE.AND P0, PT, R7, RZ, PT ;  /* 0x000000ff0700720c */ /* 0x000fe40003f05270 */
[----:B------:R-:W-:-:S13]  /*2090*/  ISETP.NE.AND P1, PT, R14, RZ, PT ;  /* 0x000000ff0e00720c */ /* 0x000fda0003f25270 */
        /* <DEDUP_REMOVED lines=10> */
[----:B-1----:R-:W-:Y:S02]  /*2140*/  HFMA2 R14, -RZ, RZ, 0, 0 ;  /* 0x00000000ff0e7431 */ /* 0x002fe400000001ff */
        /* <DEDUP_REMOVED lines=17> */
[----:B0-----:R-:W-:-:S05]  /*2260*/  IMAD R17, R17, UR5, R16 ;  /* 0x0000000511117c24 */ /* 0x001fca000f8e0210 */
[----:B------:R-:W-:Y:S01]  /*2270*/  LEA R19, R20, R17, 0x5 ;  /* 0x0000001114137211 */ /* 0x000fe200078e28ff */
[----:B-1----:R-:W-:-:S04]  /*2280*/  IMAD.WIDE R16, R17, 0x4, R14 ;  /* 0x0000000411107825 */ /* 0x002fc800078e020e */
[----:B------:R-:W-:Y:S02]  /*2290*/  IMAD.WIDE R14, R19, 0x4, R14 ;  /* 0x00000004130e7825 */ /* 0x000fe400078e020e */
[----:B------:R-:W2:Y:S04]  /*22a0*/  LDG.E.CONSTANT R17, desc[UR6][R16.64] ;  /* 0x0000000610117981 */ /* 0x000ea8000c1e9900 */
[----:B------:R-:W3:Y:S01]  /*22b0*/  LDG.E.CONSTANT R15, desc[UR6][R14.64] ;  /* 0x000000060e0f7981 */ /* 0x000ee2000c1e9900 */
[----:B------:R-:W-:Y:S02]  /*22c0*/  VIADD R13, R13, 0x40 ;  /* 0x000000400d0d7836 */ /* 0x000fe40000000000 */
[----:B--2---:R-:W-:-:S04]  /*22d0*/  FADD R18, R18, R17 ;  /* 0x0000001112127221 */ /* 0x004fc80000000000 */
[----:B---3--:R-:W-:-:S07]  /*22e0*/  FADD R18, R18, R15 ;  /* 0x0000000f12127221 */ /* 0x008fce0000000000 */
.L_x_350:
[----:B------:R-:W-:Y:S05]  /*22f0*/  BSYNC.RECONVERGENT B1 ;  /* 0x0000000000017941 */ /* 0x000fea0003800200 */
.L_x_349:
        /* <DEDUP_REMOVED lines=25> */
[----:B------:R-:W-:-:S05]  /*2490*/  @!P2 LOP3.LUT R16, RZ, R20, RZ, 0x33, !PT ;  /* 0x00000014ff10a212 */ /* 0x000fca00078e33ff */
[--C-:B------:R-:W-:Y:S02]  /*24a0*/  IMAD.IADD R17, R5, 0x1, -R16.reuse ;  /* 0x0000000105117824 */ /* 0x100fe400078e0a10 */
[----:B------:R-:W-:-:S04]  /*24b0*/  IMAD R16, R13, R20, R16 ;  /* 0x000000140d107224 */ /* 0x000fc800078e0210 */
[----:B0-----:R-:W-:-:S04]  /*24c0*/  IMAD R17, R17, UR5, R16 ;  /* 0x0000000511117c24 */ /* 0x001fc8000f8e0210 */
[----:B-1----:R-:W-:-:S06]  /*24d0*/  IMAD.WIDE R14, R17, 0x4, R14 ;  /* 0x00000004110e7825 */ /* 0x002fcc00078e020e */
[----:B------:R-:W2:Y:S02]  /*24e0*/  LDG.E.CONSTANT R15, desc[UR6][R14.64] ;  /* 0x000000060e0f7981 */ /* 0x000ea4000c1e9900 */
[----:B--2---:R-:W-:-:S07]  /*24f0*/  FADD R18, R18, R15 ;  /* 0x0000000f12127221 */ /* 0x004fce0000000000 */
.L_x_327:
[----:B-1----:R-:W-:Y:S05]  /*2500*/  BSYNC.RECONVERGENT B0 ;  /* 0x0000000000007941 */ /* 0x002fea0003800200 */
.L_x_326:
        /* <DEDUP_REMOVED lines=12> */
.L_x_388:
[----:B-1----:R-:W-:Y:S01]  /*25d0*/  @P0 FADD R17, R16, R17 ;  /* 0x0000001110110221 */ /* 0x002fe20000000000 */
[----:B------:R-:W-:Y:S05]  /*25e0*/  WARPSYNC.ALL ;  /* 0x0000000000007948 */ /* 0x000fea0003800000 */
[----:B------:R-:W1:Y:S01]  /*25f0*/  SHFL.IDX PT, R15, R17, RZ, 0x1f ;  /* 0x00001fff110f7589 */ /* 0x000e6200000e0000 */
[----:B------:R-:W2:Y:S02]  /*2600*/  MUFU.RCP R13, R4 ;  /* 0x00000004000d7308 */ /* 0x000ea40000001000 */
[----:B--2---:R-:W-:-:S04]  /*2610*/  FFMA R14, -R4, R13, 1 ;  /* 0x3f800000040e7423 */ /* 0x004fc8000000010d */
[----:B------:R-:W-:Y:S02]  /*2620*/  FFMA R14, R13, R14, R13 ;  /* 0x0000000e0d0e7223 */ /* 0x000fe4000000000d */
[----:B-1----:R-:W1:Y:S02]  /*2630*/  FCHK P0, R15, R4 ;  /* 0x000000040f007302 */ /* 0x002e640000000000 */
[----:B------:R-:W-:-:S04]  /*2640*/  FFMA R13, R15, R14, RZ ;  /* 0x0000000e0f0d7223 */ /* 0x000fc800000000ff */
[----:B0-----:R-:W-:-:S04]  /*2650*/  FFMA R16, -R4, R13, R15 ;  /* 0x0000000d04107223 */ /* 0x001fc8000000010f */
[----:B------:R-:W-:Y:S01]  /*2660*/  FFMA R13, R14, R16, R13 ;  /* 0x000000100e0d7223 */ /* 0x000fe2000000000d */
[----:B-1----:R-:W-:Y:S06]  /*2670*/  @!P0 BRA `(.L_x_352) ;  /* 0x0000000000108947 */ /* 0x002fec0003800000 */
[----:B------:R-:W-:Y:S02]  /*2680*/  MOV R13, R15 ;  /* 0x0000000f000d7202 */ /* 0x000fe40000000f00 */
[----:B------:R-:W-:Y:S02]  /*2690*/  MOV R14, R4 ;  /* 0x00000004000e7202 */ /* 0x000fe40000000f00 */
[----:B------:R-:W-:-:S07]  /*26a0*/  MOV R16, 0x26c0 ;  /* 0x000026c000107802 */ /* 0x000fce0000000f00 */
[----:B------:R-:W-:Y:S05]  /*26b0*/  CALL.REL.NOINC `($__internal_9_$__cuda_sm3x_div_rn_noftz_f32_slowpath) ;  /* 0x0000002400d47944 */ /* 0x000fea0003c00000 */
.L_x_352:
[----:B------:R-:W0:Y:S01]  /*26c0*/  @!P2 LDC.64 R14, c[0x0][0x398] ;  /* 0x0000e600ff0eab82 */ /* 0x000e220000000a00 */
[----:B------:R-:W1:Y:S01]  /*26d0*/  LDCU UR13, c[0x0][0x3bc] ;  /* 0x00007780ff0d77ac */ /* 0x000e620008000800 */
[----:B------:R-:W-:Y:S01]  /*26e0*/  BSSY.RECONVERGENT B0, `(.L_x_353) ;  /* 0x0000227000007945 */ /* 0x000fe20003800200 */
[----:B------:R-:W-:Y:S01]  /*26f0*/  HFMA2 R20, -RZ, RZ, 0, 0 ;  /* 0x00000000ff147431 */ /* 0x000fe200000001ff */
[----:B------:R-:W2:Y:S01]  /*2700*/  LDCU UR9, c[0x0][0x3bc] ;  /* 0x00007780ff0977ac */ /* 0x000ea20008000800 */
[----:B------:R-:W3:Y:S01]  /*2710*/  LDCU UR5, c[0x0][0x3c0] ;  /* 0x00007800ff0577ac */ /* 0x000ee20008000800 */
[----:B0-----:R-:W-:-:S05]  /*2720*/  @!P2 IMAD.WIDE R14, R5, 0x4, R14 ;  /* 0x00000004050ea825 */ /* 0x001fca00078e020e */
[----:B------:R0:W-:Y:S01]  /*2730*/  @!P2 STG.E desc[UR6][R14.64], R13 ;  /* 0x0000000d0e00a986 */ /* 0x0001e2000c101906 */
[----:B-123--:R-:W-:Y:S05]  /*2740*/  @P3 BRA `(.L_x_354) ;  /* 0x0000002000803947 */ /* 0x00efea0003800000 */
[----:B------:R-:W1:Y:S02]  /*2750*/  LDCU UR8, c[0x0][0x3c8] ;  /* 0x00007900ff0877ac */ /* 0x000e640008000800 */
[----:B-1----:R-:W-:-:S09]  /*2760*/  UISETP.NE.AND UP0, UPT, UR8, URZ, UPT ;  /* 0x000000ff0800728c */ /* 0x002fd2000bf05270 */
[----:B------:R-:W-:Y:S05]  /*2770*/  BRA.U UP0, `(.L_x_355) ;  /* 0x0000000d00b07547 */ /* 0x000fea000b800000 */
[----:B------:R-:W-:Y:S01]  /*2780*/  ISETP.GE.U32.AND P1, PT, R3, 0xe0, PT ;  /* 0x000000e00300780c */ /* 0x000fe20003f26070 */
[----:B------:R-:W-:Y:S01]  /*2790*/  BSSY.RECONVERGENT B1, `(.L_x_356) ;  /* 0x0000058000017945 */ /* 0x000fe20003800200 */
[----:B------:R-:W-:Y:S01]  /*27a0*/  ISETP.NE.AND P0, PT, R8, RZ, PT ;  /* 0x000000ff0800720c */ /* 0x000fe20003f05270 */
[----:B------:R-:W-:Y:S01]  /*27b0*/  IMAD.MOV.U32 R23, RZ, RZ, R0 ;  /* 0x000000ffff177224 */ /* 0x000fe200078e0000 */
[----:B------:R-:W-:-:S09]  /*27c0*/  MOV R20, RZ ;  /* 0x000000ff00147202 */ /* 0x000fd20000000f00 */
[----:B------:R-:W-:Y:S05]  /*27d0*/  @!P1 BRA `(.L_x_357) ;  /* 0x00000004004c9947 */ /* 0x000fea0003800000 */
[----:B------:R-:W1:Y:S01]  /*27e0*/  LDC R22, c[0x0][0x38c] ;  /* 0x0000e300ff167b82 */ /* 0x000e620000000800 */
[----:B------:R-:W-:Y:S01]  /*27f0*/  IABS R18, R5 ;  /* 0x0000000500127213 */ /* 0x000fe20000000000 */
[----:B------:R-:W-:Y:S01]  /*2800*/  HFMA2 R25, -RZ, RZ, 0, 0 ;  /* 0x00000000ff197431 */ /* 0x000fe200000001ff */
[----:B------:R-:W-:Y:S02]  /*2810*/  MOV R20, RZ ;  /* 0x000000ff00147202 */ /* 0x000fe40000000f00 */
[----:B------:R-:W-:Y:S02]  /*2820*/  MOV R23, R0 ;  /* 0x0000000000177202 */ /* 0x000fe40000000f00 */
[----:B-1----:R-:W-:-:S04]  /*2830*/  IABS R16, R22 ;  /* 0x0000001600107213 */ /* 0x002fc80000000000 */
[----:B------:R-:W1:Y:S08]  /*2840*/  I2F.RP R17, R16 ;  /* 0x0000001000117306 */ /* 0x000e700000209400 */
[----:B-1----:R-:W0:Y:S02]  /*2850*/  MUFU.RCP R17, R17 ;  /* 0x0000001100117308 */ /* 0x002e240000001000 */
[----:B0-----:R-:W-:-:S06]  /*2860*/  IADD3 R14, PT, PT, R17, 0xffffffe, RZ ;  /* 0x0ffffffe110e7810 */ /* 0x001fcc0007ffe0ff */
[----:B------:R0:W1:Y:S02]  /*2870*/  F2I.FTZ.U32.TRUNC.NTZ R15, R14 ;  /* 0x0000000e000f7305 */ /* 0x000064000021f000 */
[----:B0-----:R-:W-:Y:S01]  /*2880*/  HFMA2 R14, -RZ, RZ, 0, 0 ;  /* 0x00000000ff0e7431 */ /* 0x001fe200000001ff */
[----:B-1----:R-:W-:-:S05]  /*2890*/  IADD3 R19, PT, PT, RZ, -R15, RZ ;  /* 0x8000000fff137210 */ /* 0x002fca0007ffe0ff */
[----:B------:R-:W-:-:S04]  /*28a0*/  IMAD R19, R19, R16, RZ ;  /* 0x0000001013137224 */ /* 0x000fc800078e02ff */
[----:B------:R-:W-:Y:S01]  /*28b0*/  IMAD.HI.U32 R19, R15, R19, R14 ;  /* 0x000000130f137227 */ /* 0x000fe200078e000e */
[----:B------:R-:W-:Y:S02]  /*28c0*/  MOV R15, R18 ;  /* 0x00000012000f7202 */ /* 0x000fe40000000f00 */
[----:B------:R-:W-:-:S03]  /*28d0*/  LOP3.LUT R14, R5, R22, RZ, 0x3c, !PT ;  /* 0x00000016050e7212 */ /* 0x000fc600078e3cff */
[----:B------:R-:W-:Y:S01]  /*28e0*/  IMAD.HI.U32 R24, R19, R15, RZ ;  /* 0x0000000f13187227 */ /* 0x000fe200078e00ff */
[----:B------:R-:W-:-:S03]  /*28f0*/  ISETP.GE.AND P1, PT, R14, RZ, PT ;  /* 0x000000ff0e00720c */ /* 0x000fc60003f26270 */
[----:B------:R-:W-:-:S04]  /*2900*/  IMAD.MOV R17, RZ, RZ, -R24 ;  /* 0x000000ffff117224 */ /* 0x000fc800078e0a18 */
[----:B------:R-:W-:-:S05]  /*2910*/  IMAD R15, R16, R17, R15 ;  /* 0x00000011100f7224 */ /* 0x000fca00078e020f */
[----:B------:R-:W-:-:S13]  /*2920*/  ISETP.GT.U32.AND P4, PT, R16, R15, PT ;  /* 0x0000000f1000720c */ /* 0x000fda0003f84070 */
[-C--:B------:R-:W-:Y:S02]  /*2930*/  @!P4 IADD3 R15, PT, PT, R15, -R16.reuse, RZ ;  /* 0x800000100f0fc210 */ /* 0x080fe40007ffe0ff */
[----:B------:R-:W-:Y:S02]  /*2940*/  @!P4 IADD3 R24, PT, PT, R24, 0x1, RZ ;  /* 0x000000011818c810 */ /* 0x000fe40007ffe0ff */
[----:B------:R-:W-:Y:S02]  /*2950*/  ISETP.GE.U32.AND P3, PT, R15, R16, PT ;  /* 0x000000100f00720c */ /* 0x000fe40003f66070 */
[----:B------:R-:W-:Y:S01]  /*2960*/  ISETP.NE.AND P4, PT, R22, RZ, PT ;  /* 0x000000ff1600720c */ /* 0x000fe20003f85270 */
[----:B------:R-:W0:Y:S10]  /*2970*/  LDC.64 R14, c[0x0][0x380] ;  /* 0x0000e000ff0e7b82 */ /* 0x000e340000000a00 */
[----:B------:R-:W-:-:S04]  /*2980*/  @P3 IADD3 R24, PT, PT, R24, 0x1, RZ ;  /* 0x0000000118183810 */ /* 0x000fc80007ffe0ff */
[----:B------:R-:W-:Y:S02]  /*2990*/  @!P1 IADD3 R24, PT, PT, -R24, RZ, RZ ;  /* 0x000000ff18189210 */ /* 0x000fe40007ffe1ff */
[----:B------:R-:W-:-:S05]  /*29a0*/  @!P4 LOP3.LUT R24, RZ, R22, RZ, 0x33, !PT ;  /* 0x00000016ff18c212 */ /* 0x000fca00078e33ff */
[----:B------:R-:W-:-:S04]  /*29b0*/  IMAD.MOV R16, RZ, RZ, -R24 ;  /* 0x000000ffff107224 */ /* 0x000fc800078e0a18 */
[----:B------:R-:W-:-:S07]  /*29c0*/  IMAD R22, R22, R16, R5 ;  /* 0x0000001016167224 */ /* 0x000fce00078e0205 */
.L_x_358:
[----:B------:R-:W-:-:S04]  /*29d0*/  IMAD R21, R24, UR9, R23 ;  /* 0x0000000918157c24 */ /* 0x000fc8000f8e0217 */
[C---:B------:R-:W-:Y:S01]  /*29e0*/  IMAD R27, R21.reuse, UR5, R22 ;  /* 0x00000005151b7c24 */ /* 0x040fe2000f8e0216 */
[C---:B------:R-:W-:Y:S01]  /*29f0*/  IADD3 R17, PT, PT, R21.reuse, 0x20, RZ ;  /* 0x0000002015117810 */ /* 0x040fe20007ffe0ff */
[----:B------:R-:W-:Y:S02]  /*2a00*/  VIADD R29, R21, 0x40 ;  /* 0x00000040151d7836 */ /* 0x000fe40000000000 */
[----:B0-----:R-:W-:-:S04]  /*2a10*/  IMAD.WIDE R26, R27, 0x4, R14 ;  /* 0x000000041b1a7825 */ /* 0x001fc800078e020e */
[----:B------:R-:W-:Y:S02]  /*2a20*/  IMAD R17, R17, UR5, R22 ;  /* 0x0000000511117c24 */ /* 0x000fe4000f8e0216 */
[----:B------:R-:W2:Y:S02]  /*2a30*/  LDG.E.CONSTANT R26, desc[UR6][R26.64] ;  /* 0x000000061a1a7981 */ /* 0x000ea4000c1e9900 */
[----:B------:R-:W-:-:S04]  /*2a40*/  IMAD.WIDE R18, R17, 0x4, R14 ;  /* 0x0000000411127825 */ /* 0x000fc800078e020e */
[----:B------:R-:W-:Y:S02]  /*2a50*/  IMAD R17, R29, UR5, R22 ;  /* 0x000000051d117c24 */ /* 0x000fe4000f8e0216 */
[----:B------:R-:W3:Y:S02]  /*2a60*/  LDG.E.CONSTANT R18, desc[UR6][R18.64] ;  /* 0x0000000612127981 */ /* 0x000ee4000c1e9900 */
[----:B------:R-:W-:-:S06]  /*2a70*/  IMAD.WIDE R16, R17, 0x4, R14 ;  /* 0x0000000411107825 */ /* 0x000fcc00078e020e */
[----:B------:R0:W4:Y:S01]  /*2a80*/  LDG.E.CONSTANT R16, desc[UR6][R16.64] ;  /* 0x0000000610107981 */ /* 0x000122000c1e9900 */
[C---:B------:R-:W-:Y:S02]  /*2a90*/  IADD3 R28, PT, PT, R21.reuse, 0x60, RZ ;  /* 0x00000060151c7810 */ /* 0x040fe40007ffe0ff */
[----:B0-----:R-:W-:Y:S01]  /*2aa0*/  IADD3 R17, PT, PT, R21, 0x80, RZ ;  /* 0x0000008015117810 */ /* 0x001fe20007ffe0ff */
[----:B--2---:R-:W-:-:S04]  /*2ab0*/  FADD R29, R26, -R13 ;  /* 0x8000000d1a1d7221 */ /* 0x004fc80000000000 */
[----:B------:R-:W-:Y:S01]  /*2ac0*/  FFMA R20, R29, R29, R20 ;  /* 0x0000001d1d147223 */ /* 0x000fe20000000014 */
[----:B---3--:R-:W-:-:S04]  /*2ad0*/  FADD R29, R18, -R13 ;  /* 0x8000000d121d7221 */ /* 0x008fc80000000000 */
[----:B------:R-:W-:Y:S01]  /*2ae0*/  FFMA R20, R29, R29, R20 ;  /* 0x0000001d1d147223 */ /* 0x000fe20000000014 */
[--C-:B------:R-:W-:Y:S02]  /*2af0*/  IMAD R29, R28, UR5, R22.reuse ;  /* 0x000000051c1d7c24 */ /* 0x100fe4000f8e0216 */
[----:B------:R-:W-:Y:S02]  /*2b00*/  IMAD R28, R17, UR5, R22 ;  /* 0x00000005111c7c24 */ /* 0x000fe4000f8e0216 */
[----:B----4-:R-:W-:Y:S01]  /*2b10*/  FADD R27, R16, -R13 ;  /* 0x8000000d101b7221 */ /* 0x010fe20000000000 */
[----:B------:R-:W-:Y:S01]  /*2b20*/  IMAD.WIDE R18, R29, 0x4, R14 ;  /* 0x000000041d127825 */ /* 0x000fe200078e020e */
[----:B------:R-:W-:-:S03]  /*2b30*/  IADD3 R29, PT, PT, R21, 0xa0, RZ ;  /* 0x000000a0151d7810 */ /* 0x000fc60007ffe0ff */
[----:B------:R-:W-:Y:S01]  /*2b40*/  FFMA R26, R27, R27, R20 ;  /* 0x0000001b1b1a7223 */ /* 0x000fe20000000014 */
[----:B------:R-:W-:Y:S01]  /*2b50*/  IMAD.WIDE R16, R28, 0x4, R14 ;  /* 0x000000041c107825 */ /* 0x000fe200078e020e */
[----:B------:R-:W-:Y:S01]  /*2b60*/  IADD3 R20, PT, PT, R21, 0xc0, RZ ;  /* 0x000000c015147810 */ /* 0x000fe20007ffe0ff */
[----:B------:R-:W2:Y:S02]  /*2b70*/  LDG.E.CONSTANT R27, desc[UR6][R18.64] ;  /* 0x00000006121b7981 */ /* 0x000ea4000c1e9900 */
[--C-:B------:R-:W-:Y:S02]  /*2b80*/  IMAD R29, R29, UR5, R22.reuse ;  /* 0x000000051d1d7c24 */ /* 0x100fe4000f8e0216 */
[----:B------:R0:W3:Y:S01]  /*2b90*/  LDG.E.CONSTANT R16, desc[UR6][R16.64] ;  /* 0x0000000610107981 */ /* 0x0000e2000c1e9900 */
[----:B------:R-:W-:Y:S02]  /*2ba0*/  IMAD R20, R20, UR5, R22 ;  /* 0x0000000514147c24 */ /* 0x000fe4000f8e0216 */
[----:B------:R-:W-:-:S06]  /*2bb0*/  IMAD.WIDE R28, R29, 0x4, R14 ;  /* 0x000000041d1c7825 */ /* 0x000fcc00078e020e */
[----:B------:R-:W4:Y:S01]  /*2bc0*/  LDG.E.CONSTANT R28, desc[UR6][R28.64] ;  /* 0x000000061c1c7981 */ /* 0x000f22000c1e9900 */
[----:B0-----:R-:W-:Y:S02]  /*2bd0*/  VIADD R17, R21, 0xe0 ;  /* 0x000000e015117836 */ /* 0x001fe40000000000 */
[----:B------:R-:W-:-:S04]  /*2be0*/  IMAD.WIDE R20, R20, 0x4, R14 ;  /* 0x0000000414147825 */ /* 0x000fc800078e020e */
[----:B------:R-:W-:Y:S02]  /*2bf0*/  IMAD R17, R17, UR5, R22 ;  /* 0x0000000511117c24 */ /* 0x000fe4000f8e0216 */
[----:B------:R-:W5:Y:S02]  /*2c00*/  LDG.E.CONSTANT R20, desc[UR6][R20.64] ;  /* 0x0000000614147981 */ /* 0x000f64000c1e9900 */
[----:B------:R-:W-:-:S06]  /*2c10*/  IMAD.WIDE R18, R17, 0x4, R14 ;  /* 0x0000000411127825 */ /* 0x000fcc00078e020e */
[----:B------:R-:W5:Y:S01]  /*2c20*/  LDG.E.CONSTANT R18, desc[UR6][R18.64] ;  /* 0x0000000612127981 */ /* 0x000f62000c1e9900 */
[----:B------:R-:W-:-:S04]  /*2c30*/  IADD3 R25, PT, PT, R25, 0x8, RZ ;  /* 0x0000000819197810 */ /* 0x000fc80007ffe0ff */
[----:B------:R-:W-:Y:S02]  /*2c40*/  ISETP.NE.AND P1, PT, R25, R10, PT ;  /* 0x0000000a1900720c */ /* 0x000fe40003f25270 */
[----:B------:R-:W-:Y:S01]  /*2c50*/  IADD3 R23, PT, PT, R23, 0x100, RZ ;  /* 0x0000010017177810 */ /* 0x000fe20007ffe0ff */
[----:B--2---:R-:W-:-:S04]  /*2c60*/  FADD R27, R27, -R13 ;  /* 0x8000000d1b1b7221 */ /* 0x004fc80000000000 */
[----:B------:R-:W-:Y:S01]  /*2c70*/  FFMA R26, R27, R27, R26 ;  /* 0x0000001b1b1a7223 */ /* 0x000fe2000000001a */
[----:B---3--:R-:W-:-:S04]  /*2c80*/  FADD R17, R16, -R13 ;  /* 0x8000000d10117221 */ /* 0x008fc80000000000 */
[----:B------:R-:W-:Y:S01]  /*2c90*/  FFMA R26, R17, R17, R26 ;  /* 0x00000011111a7223 */ /* 0x000fe2000000001a */
[----:B----4-:R-:W-:-:S04]  /*2ca0*/  FADD R17, R28, -R13 ;  /* 0x8000000d1c117221 */ /* 0x010fc80000000000 */
[----:B------:R-:W-:Y:S01]  /*2cb0*/  FFMA R26, R17, R17, R26 ;  /* 0x00000011111a7223 */ /* 0x000fe2000000001a */
[----:B-----5:R-:W-:-:S04]  /*2cc0*/  FADD R17, R20, -R13 ;  /* 0x8000000d14117221 */ /* 0x020fc80000000000 */
[----:B------:R-:W-:Y:S01]  /*2cd0*/  FFMA R26, R17, R17, R26 ;  /* 0x00000011111a7223 */ /* 0x000fe2000000001a */
[----:B------:R-:W-:-:S04]  /*2ce0*/  FADD R21, R18, -R13 ;  /* 0x8000000d12157221 */ /* 0x000fc80000000000 */
[----:B------:R-:W-:Y:S01]  /*2cf0*/  FFMA R20, R21, R21, R26 ;  /* 0x0000001515147223 */ /* 0x000fe2000000001a */
[----:B------:R-:W-:Y:S06]  /*2d00*/  @P1 BRA `(.L_x_358) ;  /* 0xfffffffc00301947 */ /* 0x000fec000383ffff */
.L_x_357:
[----:B------:R-:W-:Y:S05]  /*2d10*/  BSYNC.RECONVERGENT B1 ;  /* 0x0000000000017941 */ /* 0x000fea0003800200 */
.L_x_356:
[----:B------:R-:W-:Y:S05]  /*2d20*/  @!P0 BRA `(.L_x_354) ;  /* 0x0000001c00088947 */ /* 0x000fea0003800000 */
[----:B------:R-:W-:Y:S01]  /*2d30*/  ISETP.GE.U32.AND P1, PT, R12, 0x3, PT ;  /* 0x000000030c00780c */ /* 0x000fe20003f26070 */
[----:B------:R-:W-:Y:S01]  /*2d40*/  BSSY.RECONVERGENT B1, `(.L_x_359) ;  /* 0x0000039000017945 */ /* 0x000fe20003800200 */
[----:B------:R-:W-:-:S11]  /*2d50*/  ISETP.NE.AND P0, PT, R9, RZ, PT ;  /* 0x000000ff0900720c */ /* 0x000fd60003f05270 */
[----:B------:R-:W-:Y:S05]  /*2d60*/  @!P1 BRA `(.L_x_360) ;  /* 0x0000000000d89947 */ /* 0x000fea0003800000 */
[----:B------:R-:W1:Y:S01]  /*2d70*/  LDC R16, c[0x0][0x38c] ;  /* 0x0000e300ff107b82 */ /* 0x000e620000000800 */
[----:B------:R-:W2:Y:S01]  /*2d80*/  LDCU UR8, c[0x0][0x3bc] ;  /* 0x00007780ff0877ac */ /* 0x000ea20008000800 */
[----:B------:R-:W3:Y:S01]  /*2d90*/  LDCU UR12, c[0x0][0x3c0] ;  /* 0x00007800ff0c77ac */ /* 0x000ee20008000800 */
[----:B-1----:R-:W-:-:S04]  /*2da0*/  IABS R17, R16 ;  /* 0x0000001000117213 */ /* 0x002fc80000000000 */
[----:B------:R-:W1:Y:S08]  /*2db0*/  I2F.RP R18, R17 ;  /* 0x0000001100127306 */ /* 0x000e700000209400 */
[----:B-1----:R-:W0:Y:S02]  /*2dc0*/  MUFU.RCP R18, R18 ;  /* 0x0000001200127308 */ /* 0x002e240000001000 */
[----:B0-----:R-:W-:-:S06]  /*2dd0*/  IADD3 R14, PT, PT, R18, 0xffffffe, RZ ;  /* 0x0ffffffe120e7810 */ /* 0x001fcc0007ffe0ff */
[----:B------:R0:W1:Y:S02]  /*2de0*/  F2I.FTZ.U32.TRUNC.NTZ R15, R14 ;  /* 0x0000000e000f7305 */ /* 0x000064000021f000 */
[----:B0-----:R-:W-:Y:S01]  /*2df0*/  IMAD.MOV.U32 R14, RZ, RZ, RZ ;  /* 0x000000ffff0e7224 */ /* 0x001fe200078e00ff */
[----:B-1----:R-:W-:-:S05]  /*2e00*/  IADD3 R22, PT, PT, RZ, -R15, RZ ;  /* 0x8000000fff167210 */ /* 0x002fca0007ffe0ff */
[----:B------:R-:W-:Y:S01]  /*2e10*/  IMAD R19, R22, R17, RZ ;  /* 0x0000001116137224 */ /* 0x000fe200078e02ff */
[----:B------:R-:W-:-:S03]  /*2e20*/  IABS R22, R5 ;  /* 0x0000000500167213 */ /* 0x000fc60000000000 */
[----:B------:R-:W-:Y:S01]  /*2e30*/  IMAD.HI.U32 R19, R15, R19, R14 ;  /* 0x000000130f137227 */ /* 0x000fe200078e000e */
[----:B------:R-:W-:-:S04]  /*2e40*/  LOP3.LUT R14, R5, R16, RZ, 0x3c, !PT ;  /* 0x00000010050e7212 */ /* 0x000fc800078e3cff */
[----:B------:R-:W-:Y:S01]  /*2e50*/  ISETP.GE.AND P1, PT, R14, RZ, PT ;  /* 0x000000ff0e00720c */ /* 0x000fe20003f26270 */
[----:B------:R-:W-:-:S05]  /*2e60*/  IMAD.HI.U32 R18, R19, R22, RZ ;  /* 0x0000001613127227 */ /* 0x000fca00078e00ff */
        /* <DEDUP_REMOVED lines=8> */
[----:B------:R-:W-:-:S05]  /*2ef0*/  @P3 IADD3 R18, PT, PT, R18, 0x1, RZ ;  /* 0x0000000112123810 */ /* 0x000fca0007ffe0ff */
[----:B------:R-:W-:Y:S01]  /*2f00*/  @!P1 IMAD.MOV R18, RZ, RZ, -R18 ;  /* 0x000000ffff129224 */ /* 0x000fe200078e0a12 */
[----:B------:R-:W-:-:S04]  /*2f10*/  @!P4 LOP3.LUT R18, RZ, R16, RZ, 0x33, !PT ;  /* 0x00000010ff12c212 */ /* 0x000fc800078e33ff */
[----:B------:R-:W-:-:S05]  /*2f20*/  IADD3 R17, PT, PT, -R18, RZ, RZ ;  /* 0x000000ff12117210 */ /* 0x000fca0007ffe1ff */
[----:B------:R-:W-:Y:S02]  /*2f30*/  IMAD R16, R16, R17, R5 ;  /* 0x0000001110107224 */ /* 0x000fe400078e0205 */
[----:B--2---:R-:W-:-:S04]  /*2f40*/  IMAD R17, R18, UR8, R23 ;  /* 0x0000000812117c24 */ /* 0x004fc8000f8e0217 */
[C---:B---3--:R-:W-:Y:S01]  /*2f50*/  IMAD R25, R17.reuse, UR12, R16 ;  /* 0x0000000c11197c24 */ /* 0x048fe2000f8e0210 */
[C---:B------:R-:W-:Y:S02]  /*2f60*/  IADD3 R19, PT, PT, R17.reuse, 0x20, RZ ;  /* 0x0000002011137810 */ /* 0x040fe40007ffe0ff */
[----:B------:R-:W-:Y:S01]  /*2f70*/  IADD3 R21, PT, PT, R17, 0x40, RZ ;  /* 0x0000004011157810 */ /* 0x000fe20007ffe0ff */
[----:B0-----:R-:W-:Y:S01]  /*2f80*/  IMAD.WIDE R24, R25, 0x4, R14 ;  /* 0x0000000419187825 */ /* 0x001fe200078e020e */
[----:B------:R-:W-:-:S03]  /*2f90*/  IADD3 R27, PT, PT, R17, 0x60, RZ ;  /* 0x00000060111b7810 */ /* 0x000fc60007ffe0ff */
[--C-:B------:R-:W-:Y:S02]  /*2fa0*/  IMAD R19, R19, UR12, R16.reuse ;  /* 0x0000000c13137c24 */ /* 0x100fe4000f8e0210 */
[----:B------:R-:W-:Y:S01]  /*2fb0*/  IMAD R17, R21, UR12, R16 ;  /* 0x0000000c15117c24 */ /* 0x000fe2000f8e0210 */
[----:B------:R-:W2:Y:S01]  /*2fc0*/  LDG.E.CONSTANT R24, desc[UR6][R24.64] ;  /* 0x0000000618187981 */ /* 0x000ea2000c1e9900 */
[----:B------:R-:W-:-:S04]  /*2fd0*/  IMAD.WIDE R18, R19, 0x4, R14 ;  /* 0x0000000413127825 */ /* 0x000fc800078e020e */
[----:B------:R-:W-:Y:S02]  /*2fe0*/  IMAD R27, R27, UR12, R16 ;  /* 0x0000000c1b1b7c24 */ /* 0x000fe4000f8e0210 */
[--C-:B------:R-:W-:Y:S01]  /*2ff0*/  IMAD.WIDE R16, R17, 0x4, R14.reuse ;  /* 0x0000000411107825 */ /* 0x100fe200078e020e */
[----:B------:R-:W3:Y:S03]  /*3000*/  LDG.E.CONSTANT R18, desc[UR6][R18.64] ;  /* 0x0000000612127981 */ /* 0x000ee6000c1e9900 */
[----:B------:R-:W-:Y:S02]  /*3010*/  IMAD.WIDE R14, R27, 0x4, R14 ;  /* 0x000000041b0e7825 */ /* 0x000fe400078e020e */
[----:B------:R-:W4:Y:S04]  /*3020*/  LDG.E.CONSTANT R16, desc[UR6][R16.64] ;  /* 0x0000000610107981 */ /* 0x000f28000c1e9900 */
[----:B------:R-:W5:Y:S01]  /*3030*/  LDG.E.CONSTANT R14, desc[UR6][R14.64] ;  /* 0x000000060e0e7981 */ /* 0x000f62000c1e9900 */
[----:B------:R-:W-:-:S02]  /*3040*/  VIADD R23, R23, 0x80 ;  /* 0x0000008017177836 */ /* 0x000fc40000000000 */
[----:B--2---:R-:W-:-:S04]  /*3050*/  FADD R21, R24, -R13 ;  /* 0x8000000d18157221 */ /* 0x004fc80000000000 */
[----:B------:R-:W-:Y:S01]  /*3060*/  FFMA R20, R21, R21, R20 ;  /* 0x0000001515147223 */ /* 0x000fe20000000014 */
[----:B---3--:R-:W-:-:S04]  /*3070*/  FADD R21, R18, -R13 ;  /* 0x8000000d12157221 */ /* 0x008fc80000000000 */
[----:B------:R-:W-:Y:S01]  /*3080*/  FFMA R20, R21, R21, R20 ;  /* 0x0000001515147223 */ /* 0x000fe20000000014 */
[--C-:B----4-:R-:W-:Y:S01]  /*3090*/  FADD R25, R16, -R13.reuse ;  /* 0x8000000d10197221 */ /* 0x110fe20000000000 */
[----:B-----5:R-:W-:-:S03]  /*30a0*/  FADD R21, R14, -R13 ;  /* 0x8000000d0e157221 */ /* 0x020fc60000000000 */
[----:B------:R-:W-:-:S04]  /*30b0*/  FFMA R20, R25, R25, R20 ;  /* 0x0000001919147223 */ /* 0x000fc80000000014 */
[----:B------:R-:W-:-:S07]  /*30c0*/  FFMA R20, R21, R21, R20 ;  /* 0x0000001515147223 */ /* 0x000fce0000000014 */
.L_x_360:
[----:B------:R-:W-:Y:S05]  /*30d0*/  BSYNC.RECONVERGENT B1 ;  /* 0x0000000000017941 */ /* 0x000fea0003800200 */
.L_x_359:
[----:B------:R-:W-:Y:S05]  /*30e0*/  @!P0 BRA `(.L_x_354) ;  /* 0x0000001800188947 */ /* 0x000fea0003800000 */
[----:B0-----:R-:W-:Y:S01]  /*30f0*/  IADD3 R14, PT, PT, R9, -0x1, RZ ;  /* 0xffffffff090e7810 */ /* 0x001fe20007ffe0ff */
[----:B------:R-:W-:Y:S01]  /*3100*/  BSSY.RECONVERGENT B1, `(.L_x_361) ;  /* 0x000002e000017945 */ /* 0x000fe20003800200 */
[----:B------:R-:W-:Y:S02]  /*3110*/  ISETP.NE.AND P0, PT, R7, RZ, PT ;  /* 0x000000ff0700720c */ /* 0x000fe40003f05270 */
[----:B------:R-:W-:-:S13]  /*3120*/  ISETP.NE.AND P1, PT, R14, RZ, PT ;  /* 0x000000ff0e00720c */ /* 0x000fda0003f25270 */
[----:B------:R-:W-:Y:S05]  /*3130*/  @!P1 BRA `(.L_x_362) ;  /* 0x0000000000a89947 */ /* 0x000fea0003800000 */
[----:B------:R-:W0:Y:S01]  /*3140*/  LDC R16, c[0x0][0x38c] ;  /* 0x0000e300ff107b82 */ /* 0x000e220000000800 */
[----:B------:R-:W1:Y:S01]  /*3150*/  LDCU UR8, c[0x0][0x3bc] ;  /* 0x00007780ff0877ac */ /* 0x000e620008000800 */
[----:B------:R-:W2:Y:S01]  /*3160*/  LDCU UR12, c[0x0][0x3c0] ;  /* 0x00007800ff0c77ac */ /* 0x000ea20008000800 */
[----:B0-----:R-:W-:-:S04]  /*3170*/  IABS R17, R16 ;  /* 0x0000001000117213 */ /* 0x001fc80000000000 */
[----:B------:R-:W0:Y:S08]  /*3180*/  I2F.RP R18, R17 ;  /* 0x0000001100127306 */ /* 0x000e300000209400 */
[----:B0-----:R-:W0:Y:S02]  /*3190*/  MUFU.RCP R18, R18 ;  /* 0x0000001200127308 */ /* 0x001e240000001000 */
[----:B0-----:R-:W-:-:S06]  /*31a0*/  IADD3 R14, PT, PT, R18, 0xffffffe, RZ ;  /* 0x0ffffffe120e7810 */ /* 0x001fcc0007ffe0ff */
[----:B------:R0:W3:Y:S02]  /*31b0*/  F2I.FTZ.U32.TRUNC.NTZ R15, R14 ;  /* 0x0000000e000f7305 */ /* 0x0000e4000021f000 */
[----:B0-----:R-:W-:Y:S01]  /*31c0*/  HFMA2 R14, -RZ, RZ, 0, 0 ;  /* 0x00000000ff0e7431 */ /* 0x001fe200000001ff */
[----:B---3--:R-:W-:-:S05]  /*31d0*/  IADD3 R22, PT, PT, RZ, -R15, RZ ;  /* 0x8000000fff167210 */ /* 0x008fca0007ffe0ff */
[----:B------:R-:W-:Y:S01]  /*31e0*/  IMAD R19, R22, R17, RZ ;  /* 0x0000001116137224 */ /* 0x000fe200078e02ff */
[----:B------:R-:W-:-:S03]  /*31f0*/  IABS R22, R5 ;  /* 0x0000000500167213 */ /* 0x000fc60000000000 */
[----:B------:R-:W-:Y:S01]  /*3200*/  IMAD.HI.U32 R19, R15, R19, R14 ;  /* 0x000000130f137227 */ /* 0x000fe200078e000e */
[----:B------:R-:W-:-:S04]  /*3210*/  LOP3.LUT R14, R5, R16, RZ, 0x3c, !PT ;  /* 0x00000010050e7212 */ /* 0x000fc800078e3cff */
[----:B------:R-:W-:Y:S01]  /*3220*/  ISETP.GE.AND P1, PT, R14, RZ, PT ;  /* 0x000000ff0e00720c */ /* 0x000fe20003f26270 */
        /* <DEDUP_REMOVED lines=11> */
[----:B------:R-:W-:-:S05]  /*32e0*/  @!P4 LOP3.LUT R18, RZ, R16, RZ, 0x33, !PT ;  /* 0x00000010ff12c212 */ /* 0x000fca00078e33ff */
[----:B------:R-:W-:Y:S02]  /*32f0*/  IMAD.MOV R19, RZ, RZ, -R18 ;  /* 0x000000ffff137224 */ /* 0x000fe400078e0a12 */
[----:B-1----:R-:W-:Y:S02]  /*3300*/  IMAD R17, R18, UR8, R23 ;  /* 0x0000000812117c24 */ /* 0x002fe4000f8e0217 */
[----:B------:R-:W-:-:S03]  /*3310*/  IMAD R16, R16, R19, R5 ;  /* 0x0000001310107224 */ /* 0x000fc600078e0205 */
[C---:B------:R-:W-:Y:S01]  /*3320*/  IADD3 R19, PT, PT, R17.reuse, 0x20, RZ ;  /* 0x0000002011137810 */ /* 0x040fe20007ffe0ff */
[----:B--2---:R-:W-:-:S04]  /*3330*/  IMAD R17, R17, UR12, R16 ;  /* 0x0000000c11117c24 */ /* 0x004fc8000f8e0210 */
[----:B------:R-:W-:Y:S02]  /*3340*/  IMAD R19, R19, UR12, R16 ;  /* 0x0000000c13137c24 */ /* 0x000fe4000f8e0210 */
[----:B0-----:R-:W-:-:S04]  /*3350*/  IMAD.WIDE R16, R17, 0x4, R14 ;  /* 0x0000000411107825 */ /* 0x001fc800078e020e */
[----:B------:R-:W-:Y:S02]  /*3360*/  IMAD.WIDE R14, R19, 0x4, R14 ;  /* 0x00000004130e7825 */ /* 0x000fe400078e020e */
[----:B------:R-:W2:Y:S04]  /*3370*/  LDG.E.CONSTANT R16, desc[UR6][R16.64] ;  /* 0x0000000610107981 */ /* 0x000ea8000c1e9900 */
[----:B------:R-:W3:Y:S01]  /*3380*/  LDG.E.CONSTANT R14, desc[UR6][R14.64] ;  /* 0x000000060e0e7981 */ /* 0x000ee2000c1e9900 */
[----:B------:R-:W-:Y:S01]  /*3390*/  IADD3 R23, PT, PT, R23, 0x40, RZ ;  /* 0x0000004017177810 */ /* 0x000fe20007ffe0ff */
[--C-:B--2---:R-:W-:Y:S01]  /*33a0*/  FADD R19, R16, -R13.reuse ;  /* 0x8000000d10137221 */ /* 0x104fe20000000000 */
[----:B---3--:R-:W-:-:S03]  /*33b0*/  FADD R21, R14, -R13 ;  /* 0x8000000d0e157221 */ /* 0x008fc60000000000 */
[----:B------:R-:W-:-:S04]  /*33c0*/  FFMA R20, R19, R19, R20 ;  /* 0x0000001313147223 */ /* 0x000fc80000000014 */
[----:B------:R-:W-:-:S07]  /*33d0*/  FFMA R20, R21, R21, R20 ;  /* 0x0000001515147223 */ /* 0x000fce0000000014 */
.L_x_362:
[----:B------:R-:W-:Y:S05]  /*33e0*/  BSYNC.RECONVERGENT B1 ;  /* 0x0000000000017941 */ /* 0x000fea0003800200 */
.L_x_361:
[----:B------:R-:W-:Y:S05]  /*33f0*/  @P0 BRA `(.L_x_354) ;  /* 0x0000001400540947 */ /* 0x000fea0003800000 */
        /* <DEDUP_REMOVED lines=8> */
[----:B0-----:R-:W-:Y:S01]  /*3480*/  IMAD.MOV.U32 R14, RZ, RZ, RZ ;  /* 0x000000ffff0e7224 */ /* 0x001fe200078e00ff */
[----:B---3--:R-:W-:-:S05]  /*3490*/  IADD3 R22, PT, PT, RZ, -R15, RZ ;  /* 0x8000000fff167210 */ /* 0x008fca0007ffe0ff */
        /* <DEDUP_REMOVED lines=17> */
[C---:B------:R-:W-:Y:S01]  /*35b0*/  IADD3 R19, PT, PT, -R18.reuse, RZ, RZ ;  /* 0x000000ff12137210 */ /* 0x040fe20007ffe1ff */
[----:B-1----:R-:W-:-:S04]  /*35c0*/  IMAD R17, R18, UR8, R23 ;  /* 0x0000000812117c24 */ /* 0x002fc8000f8e0217 */
[----:B------:R-:W-:-:S04]  /*35d0*/  IMAD R16, R16, R19, R5 ;  /* 0x0000001310107224 */ /* 0x000fc800078e0205 */
[----:B--2---:R-:W-:-:S04]  /*35e0*/  IMAD R17, R17, UR12, R16 ;  /* 0x0000000c11117c24 */ /* 0x004fc8000f8e0210 */
[----:B0-----:R-:W-:-:S06]  /*35f0*/  IMAD.WIDE R14, R17, 0x4, R14 ;  /* 0x00000004110e7825 */ /* 0x001fcc00078e020e */
[----:B------:R-:W2:Y:S02]  /*3600*/  LDG.E.CONSTANT R14, desc[UR6][R14.64] ;  /* 0x000000060e0e7981 */ /* 0x000ea4000c1e9900 */
[----:B--2---:R-:W-:-:S04]  /*3610*/  FADD R13, R14, -R13 ;  /* 0x8000000d0e0d7221 */ /* 0x004fc80000000000 */
[----:B------:R-:W-:Y:S01]  /*3620*/  FFMA R20, R13, R13, R20 ;  /* 0x0000000d0d147223 */ /* 0x000fe20000000014 */
[----:B------:R-:W-:Y:S06]  /*3630*/  BRA `(.L_x_354) ;  /* 0x0000001000c47947 */ /* 0x000fec0003800000 */
.L_x_355:
[----:B------:R-:W1:Y:S02]  /*3640*/  LDC R23, c[0x0][0x3c0] ;  /* 0x0000f000ff177b82 */ /* 0x000e640000000800 */
[----:B-1----:R-:W-:-:S13]  /*3650*/  ISETP.NE.AND P0, PT, R23, -0x1, PT ;  /* 0xffffffff1700780c */ /* 0x002fda0003f05270 */
[----:B------:R-:W-:Y:S05]  /*3660*/  @P0 BRA `(.L_x_363) ;  /* 0x00000004006c0947 */ /* 0x000fea0003800000 */
[----:B------:R-:W-:Y:S01]  /*3670*/  ISETP.GE.U32.AND P0, PT, R3, 0xe0, PT ;  /* 0x000000e00300780c */ /* 0x000fe20003f06070 */
[----:B------:R-:W-:Y:S01]  /*3680*/  BSSY.RECONVERGENT B1, `(.L_x_364) ;  /* 0x0000027000017945 */ /* 0x000fe20003800200 */
[----:B------:R-:W-:Y:S02]  /*3690*/  ISETP.NE.AND P1, PT, R8, RZ, PT ;  /* 0x000000ff0800720c */ /* 0x000fe40003f25270 */
[----:B------:R-:W-:Y:S02]  /*36a0*/  MOV R20, RZ ;  /* 0x000000ff00147202 */ /* 0x000fe40000000f00 */
[----:B------:R-:W-:-:S07]  /*36b0*/  MOV R16, R0 ;  /* 0x0000000000107202 */ /* 0x000fce0000000f00 */
[----:B------:R-:W-:Y:S05]  /*36c0*/  @!P0 BRA `(.L_x_365) ;  /* 0x0000000000888947 */ /* 0x000fea0003800000 */
[----:B------:R-:W-:Y:S02]  /*36d0*/  HFMA2 R17, -RZ, RZ, 0, 0 ;  /* 0x00000000ff117431 */ /* 0x000fe400000001ff */
[----:B------:R-:W-:Y:S01]  /*36e0*/  IMAD.MOV.U32 R20, RZ, RZ, RZ ;  /* 0x000000ffff147224 */ /* 0x000fe200078e00ff */
[----:B------:R-:W-:-:S07]  /*36f0*/  MOV R16, R0 ;  /* 0x0000000000107202 */ /* 0x000fce0000000f00 */
.L_x_366:
[----:B0-----:R-:W0:Y:S01]  /*3700*/  LDC.64 R14, c[0x0][0x380] ;  /* 0x0000e000ff0e7b82 */ /* 0x001e220000000a00 */
        /* <DEDUP_REMOVED lines=10> */
[----:B------:R-:W-:-:S02]  /*37b0*/  IADD3 R17, PT, PT, R17, 0x8, RZ ;  /* 0x0000000811117810 */ /* 0x000fc40007ffe0ff */
[----:B------:R-:W-:Y:S02]  /*37c0*/  IADD3 R16, PT, PT, R16, 0x100, RZ ;  /* 0x0000010010107810 */ /* 0x000fe40007ffe0ff */
[----:B------:R-:W-:Y:S01]  /*37d0*/  ISETP.NE.AND P0, PT, R17, R10, PT ;  /* 0x0000000a1100720c */ /* 0x000fe20003f05270 */
[----:B--2---:R-:W-:-:S04]  /*37e0*/  FADD R21, R21, -R13 ;  /* 0x8000000d15157221 */ /* 0x004fc80000000000 */
[----:B------:R-:W-:Y:S01]  /*37f0*/  FFMA R20, R21, R21, R20 ;  /* 0x0000001515147223 */ /* 0x000fe20000000014 */
[--C-:B---3--:R-:W-:Y:S01]  /*3800*/  FADD R23, R23, -R13.reuse ;  /* 0x8000000d17177221 */ /* 0x108fe20000000000 */
[----:B----4-:R-:W-:-:S03]  /*3810*/  FADD R21, R28, -R13 ;  /* 0x8000000d1c157221 */ /* 0x010fc60000000000 */
[----:B------:R-:W-:-:S04]  /*3820*/  FFMA R20, R23, R23, R20 ;  /* 0x0000001717147223 */ /* 0x000fc80000000014 */
[----:B------:R-:W-:Y:S01]  /*3830*/  FFMA R20, R21, R21, R20 ;  /* 0x0000001515147223 */ /* 0x000fe20000000014 */
[----:B-----5:R-:W-:-:S04]  /*3840*/  FADD R21, R26, -R13 ;  /* 0x8000000d1a157221 */ /* 0x020fc80000000000 */
[----:B------:R-:W-:Y:S01]  /*3850*/  FFMA R20, R21, R21, R20 ;  /* 0x0000001515147223 */ /* 0x000fe20000000014 */
[--C-:B------:R-:W-:Y:S01]  /*3860*/  FADD R21, R24, -R13.reuse ;  /* 0x8000000d18157221 */ /* 0x100fe20000000000 */
[----:B0-----:R-:W-:-:S03]  /*3870*/  FADD R15, R18, -R13 ;  /* 0x8000000d120f7221 */ /* 0x001fc60000000000 */
[----:B------:R-:W-:-:S04]  /*3880*/  FFMA R20, R21, R21, R20 ;  /* 0x0000001515147223 */ /* 0x000fc80000000014 */
[----:B------:R-:W-:Y:S01]  /*3890*/  FFMA R20, R15, R15, R20 ;  /* 0x0000000f0f147223 */ /* 0x000fe20000000014 */
[--C-:B------:R-:W-:Y:S01]  /*38a0*/  FADD R15, R22, -R13.reuse ;  /* 0x8000000d160f7221 */ /* 0x100fe20000000000 */
[----:B------:R-:W-:-:S03]  /*38b0*/  FADD R19, R19, -R13 ;  /* 0x8000000d13137221 */ /* 0x000fc60000000000 */
[----:B------:R-:W-:-:S04]  /*38c0*/  FFMA R20, R15, R15, R20 ;  /* 0x0000000f0f147223 */ /* 0x000fc80000000014 */
[----:B------:R-:W-:Y:S01]  /*38d0*/  FFMA R20, R19, R19, R20 ;  /* 0x0000001313147223 */ /* 0x000fe20000000014 */
[----:B------:R-:W-:Y:S06]  /*38e0*/  @P0 BRA `(.L_x_366) ;  /* 0xfffffffc00840947 */ /* 0x000fec000383ffff */
.L_x_365:
[----:B------:R-:W-:Y:S05]  /*38f0*/  BSYNC.RECONVERGENT B1 ;  /* 0x0000000000017941 */ /* 0x000fea0003800200 */
.L_x_364:
[----:B------:R-:W-:Y:S05]  /*3900*/  @!P1 BRA `(.L_x_354) ;  /* 0x0000001000109947 */ /* 0x000fea0003800000 */
[----:B------:R-:W-:Y:S01]  /*3910*/  ISETP.GE.U32.AND P0, PT, R12, 0x3, PT ;  /* 0x000000030c00780c */ /* 0x000fe20003f06070 */
[----:B------:R-:W-:Y:S01]  /*3920*/  BSSY.RECONVERGENT B1, `(.L_x_367) ;  /* 0x0000014000017945 */ /* 0x000fe20003800200 */
[----:B------:R-:W-:-:S11]  /*3930*/  ISETP.NE.AND P1, PT, R9, RZ, PT ;  /* 0x000000ff0900720c */ /* 0x000fd60003f25270 */
[----:B------:R-:W-:Y:S05]  /*3940*/  @!P0 BRA `(.L_x_368) ;  /* 0x0000000000448947 */ /* 0x000fea0003800000 */
[----:B0-----:R-:W0:Y:S01]  /*3950*/  LDC.64 R14, c[0x0][0x380] ;  /* 0x0000e000ff0e7b82 */ /* 0x001e220000000a00 */
        /* <DEDUP_REMOVED lines=8> */
[----:B--2---:R-:W-:-:S04]  /*39e0*/  FADD R17, R18, -R13 ;  /* 0x8000000d12117221 */ /* 0x004fc80000000000 */
[----:B------:R-:W-:Y:S01]  /*39f0*/  FFMA R17, R17, R17, R20 ;  /* 0x0000001111117223 */ /* 0x000fe20000000014 */
[--C-:B---3--:R-:W-:Y:S01]  /*3a00*/  FADD R22, R22, -R13.reuse ;  /* 0x8000000d16167221 */ /* 0x108fe20000000000 */
[----:B----4-:R-:W-:-:S03]  /*3a10*/  FADD R24, R24, -R13 ;  /* 0x8000000d18187221 */ /* 0x010fc60000000000 */
[----:B------:R-:W-:Y:S01]  /*3a20*/  FFMA R17, R22, R22, R17 ;  /* 0x0000001616117223 */ /* 0x000fe20000000011 */
[----:B-----5:R-:W-:-:S03]  /*3a30*/  FADD R26, R26, -R13 ;  /* 0x8000000d1a1a7221 */ /* 0x020fc60000000000 */
[----:B------:R-:W-:-:S04]  /*3a40*/  FFMA R17, R24, R24, R17 ;  /* 0x0000001818117223 */ /* 0x000fc80000000011 */
[----:B------:R-:W-:-:S07]  /*3a50*/  FFMA R20, R26, R26, R17 ;  /* 0x0000001a1a147223 */ /* 0x000fce0000000011 */
.L_x_368:
[----:B------:R-:W-:Y:S05]  /*3a60*/  BSYNC.RECONVERGENT B1 ;  /* 0x0000000000017941 */ /* 0x000fea0003800200 */
.L_x_367:
[----:B------:R-:W-:Y:S05]  /*3a70*/  @!P1 BRA `(.L_x_354) ;  /* 0x0000000c00b49947 */ /* 0x000fea0003800000 */
[----:B0-----:R-:W-:Y:S01]  /*3a80*/  VIADD R14, R9, 0xffffffff ;  /* 0xffffffff090e7836 */ /* 0x001fe20000000000 */
[----:B------:R-:W-:Y:S01]  /*3a90*/  BSSY.RECONVERGENT B1, `(.L_x_369) ;  /* 0x000000f000017945 */ /* 0x000fe20003800200 */
[----:B------:R-:W-:-:S03]  /*3aa0*/  ISETP.NE.AND P1, PT, R7, RZ, PT ;  /* 0x000000ff0700720c */ /* 0x000fc60003f25270 */
[----:B------:R-:W-:-:S13]  /*3ab0*/  ISETP.NE.AND P0, PT, R14, RZ, PT ;  /* 0x000000ff0e00720c */ /* 0x000fda0003f05270 */
[----:B------:R-:W-:Y:S05]  /*3ac0*/  @!P0 BRA `(.L_x_370) ;  /* 0x00000000002c8947 */ /* 0x000fea0003800000 */
[----:B------:R-:W0:Y:S01]  /*3ad0*/  LDC.64 R14, c[0x0][0x380] ;  /* 0x0000e000ff0e7b82 */ /* 0x000e220000000a00 */
[----:B------:R-:W1:Y:S02]  /*3ae0*/  LDCU UR8, c[0x0][0x3bc] ;  /* 0x00007780ff0877ac */ /* 0x000e640008000800 */
[----:B-1----:R-:W-:-:S04]  /*3af0*/  IMAD R17, R5, UR8, R16 ;  /* 0x0000000805117c24 */ /* 0x002fc8000f8e0210 */
[----:B0-----:R-:W-:-:S05]  /*3b00*/  IMAD.WIDE R14, R17, 0x4, R14 ;  /* 0x00000004110e7825 */ /* 0x001fca00078e020e */
[----:B------:R-:W2:Y:S04]  /*3b10*/  LDG.E.CONSTANT R18, desc[UR6][R14.64] ;  /* 0x000000060e127981 */ /* 0x000ea8000c1e9900 */
[----:B------:R-:W3:Y:S01]  /*3b20*/  LDG.E.CONSTANT R22, desc[UR6][R14.64+0x80] ;  /* 0x000080060e167981 */ /* 0x000ee2000c1e9900 */
[----:B------:R-:W-:Y:S01]  /*3b30*/  IADD3 R16, PT, PT, R16, 0x40, RZ ;  /* 0x0000004010107810 */ /* 0x000fe20007ffe0ff */
[--C-:B--2---:R-:W-:Y:S01]  /*3b40*/  FADD R17, R18, -R13.reuse ;  /* 0x8000000d12117221 */ /* 0x104fe20000000000 */
[----:B---3--:R-:W-:-:S03]  /*3b50*/  FADD R19, R22, -R13 ;  /* 0x8000000d16137221 */ /* 0x008fc60000000000 */
[----:B------:R-:W-:-:S04]  /*3b60*/  FFMA R20, R17, R17, R20 ;  /* 0x0000001111147223 */ /* 0x000fc80000000014 */
[----:B------:R-:W-:-:S07]  /*3b70*/  FFMA R20, R19, R19, R20 ;  /* 0x0000001313147223 */ /* 0x000fce0000000014 */
.L_x_370:
[----:B------:R-:W-:Y:S05]  /*3b80*/  BSYNC.RECONVERGENT B1 ;  /* 0x0000000000017941 */ /* 0x000fea0003800200 */
.L_x_369:
[----:B------:R-:W-:Y:S05]  /*3b90*/  @P1 BRA `(.L_x_354) ;  /* 0x0000000c006c1947 */ /* 0x000fea0003800000 */
[----:B------:R-:W0:Y:S01]  /*3ba0*/  LDC.64 R14, c[0x0][0x380] ;  /* 0x0000e000ff0e7b82 */ /* 0x000e220000000a00 */
[----:B------:R-:W1:Y:S02]  /*3bb0*/  LDCU UR8, c[0x0][0x3bc] ;  /* 0x00007780ff0877ac */ /* 0x000e640008000800 */
[----:B-1----:R-:W-:-:S04]  /*3bc0*/  IMAD R17, R5, UR8, R16 ;  /* 0x0000000805117c24 */ /* 0x002fc8000f8e0210 */
[----:B0-----:R-:W-:-:S06]  /*3bd0*/  IMAD.WIDE R14, R17, 0x4, R14 ;  /* 0x00000004110e7825 */ /* 0x001fcc00078e020e */
[----:B------:R-:W2:Y:S02]  /*3be0*/  LDG.E.CONSTANT R14, desc[UR6][R14.64] ;  /* 0x000000060e0e7981 */ /* 0x000ea4000c1e9900 */
[----:B--2---:R-:W-:-:S04]  /*3bf0*/  FADD R13, R14, -R13 ;  /* 0x8000000d0e0d7221 */ /* 0x004fc80000000000 */
[----:B------:R-:W-:Y:S01]  /*3c00*/  FFMA R20, R13, R13, R20 ;  /* 0x0000000d0d147223 */ /* 0x000fe20000000014 */
[----:B------:R-:W-:Y:S06]  /*3c10*/  BRA `(.L_x_354) ;  /* 0x0000000c004c7947 */ /* 0x000fec0003800000 */
.L_x_363:
[----:B------:R-:W-:Y:S01]  /*3c20*/  ISETP.GE.U32.AND P1, PT, R3, 0xe0, PT ;  /* 0x000000e00300780c */ /* 0x000fe20003f26070 */
[----:B------:R-:W-:Y:S01]  /*3c30*/  BSSY.RECONVERGENT B1, `(.L_x_371) ;  /* 0x000004d000017945 */ /* 0x000fe20003800200 */
[----:B------:R-:W-:Y:S01]  /*3c40*/  HFMA2 R20, -RZ, RZ, 0, 0 ;  /* 0x00000000ff147431 */ /* 0x000fe200000001ff */
[----:B------:R-:W-:Y:S02]  /*3c50*/  ISETP.NE.AND P0, PT, R8, RZ, PT ;  /* 0x000000ff0800720c */ /* 0x000fe40003f05270 */
[----:B------:R-:W-:-:S08]  /*3c60*/  MOV R24, R0 ;  /* 0x0000000000187202 */ /* 0x000fd00000000f00 */
[----:B------:R-:W-:Y:S05]  /*3c70*/  @!P1 BRA `(.L_x_372) ;  /* 0x0000000400209947 */ /* 0x000fea0003800000 */
[----:B------:R-:W-:Y:S01]  /*3c80*/  IABS R18, R23 ;  /* 0x0000001700127213 */ /* 0x000fe20000000000 */
[----:B------:R-:W1:Y:S01]  /*3c90*/  LDCU UR8, c[0x0][0x3bc] ;  /* 0x00007780ff0877ac */ /* 0x000e620008000800 */
[----:B------:R-:W-:Y:S02]  /*3ca0*/  IABS R20, R5 ;  /* 0x0000000500147213 */ /* 0x000fe40000000000 */
[----:B------:R-:W2:Y:S01]  /*3cb0*/  I2F.RP R16, R18 ;  /* 0x0000001200107306 */ /* 0x000ea20000209400 */
[----:B------:R-:W-:Y:S02]  /*3cc0*/  ISETP.GE.AND P4, PT, R5, RZ, PT ;  /* 0x000000ff0500720c */ /* 0x000fe40003f86270 */
[----:B------:R-:W-:Y:S02]  /*3cd0*/  MOV R25, RZ ;  /* 0x000000ff00197202 */ /* 0x000fe40000000f00 */
[----:B------:R-:W-:-:S03]  /*3ce0*/  MOV R24, R0 ;  /* 0x0000000000187202 */ /* 0x000fc60000000f00 */
[----:B--2---:R-:W0:Y:S02]  /*3cf0*/  MUFU.RCP R16, R16 ;  /* 0x0000001000107308 */ /* 0x004e240000001000 */
[----:B0-----:R-:W-:-:S06]  /*3d00*/  IADD3 R14, PT, PT, R16, 0xffffffe, RZ ;  /* 0x0ffffffe100e7810 */ /* 0x001fcc0007ffe0ff */
[----:B------:R0:W2:Y:S02]  /*3d10*/  F2I.FTZ.U32.TRUNC.NTZ R15, R14 ;  /* 0x0000000e000f7305 */ /* 0x0000a4000021f000 */
[----:B0-----:R-:W-:Y:S01]  /*3d20*/  MOV R14, RZ ;  /* 0x000000ff000e7202 */ /* 0x001fe20000000f00 */
[----:B--2---:R-:W-:-:S04]  /*3d30*/  IMAD.MOV R17, RZ, RZ, -R15 ;  /* 0x000000ffff117224 */ /* 0x004fc800078e0a0f */
        /* <DEDUP_REMOVED lines=10> */
[----:B------:R-:W-:-:S05]  /*3de0*/  @!P3 IADD3 R15, PT, PT, R15, -R18, RZ ;  /* 0x800000120f0fb210 */ /* 0x000fca0007ffe0ff */
[----:B------:R-:W-:Y:S01]  /*3df0*/  @!P4 IMAD.MOV R15, RZ, RZ, -R15 ;  /* 0x000000ffff0fc224 */ /* 0x000fe200078e0a0f */
[----:B------:R-:W-:-:S04]  /*3e00*/  @!P1 LOP3.LUT R15, RZ, R23, RZ, 0x33, !PT ;  /* 0x00000017ff0f9212 */ /* 0x000fc800078e33ff */
[----:B------:R-:W-:-:S05]  /*3e10*/  IADD3 R22, PT, PT, -R15, R5, RZ ;  /* 0x000000050f167210 */ /* 0x000fca0007ffe1ff */
[----:B-1----:R-:W-:-:S07]  /*3e20*/  IMAD R22, R22, UR8, R15 ;  /* 0x0000000816167c24 */ /* 0x002fce000f8e020f */
.L_x_373:
[----:B------:R-:W0:Y:S01]  /*3e30*/  LDC.64 R14, c[0x0][0x380] ;  /* 0x0000e000ff0e7b82 */ /* 0x000e220000000a00 */
[----:B------:R-:W-:-:S04]  /*3e40*/  IMAD R26, R24, R23, R22 ;  /* 0x00000017181a7224 */ /* 0x000fc800078e0216 */
[C---:B------:R-:W-:Y:S01]  /*3e50*/  IMAD R17, R23.reuse, 0x20, R26 ;  /* 0x0000002017117824 */ /* 0x040fe200078e021a */
[----:B------:R-:W-:Y:S01]  /*3e60*/  LEA R21, R23, R26, 0x6 ;  /* 0x0000001a17157211 */ /* 0x000fe200078e30ff */
[----:B0-----:R-:W-:-:S04]  /*3e70*/  IMAD.WIDE R18, R26, 0x4, R14 ;  /* 0x000000041a127825 */ /* 0x001fc800078e020e */
[--C-:B------:R-:W-:Y:S02]  /*3e80*/  IMAD.WIDE R16, R17, 0x4, R14.reuse ;  /* 0x0000000411107825 */ /* 0x100fe400078e020e */
[----:B------:R-:W2:Y:S04]  /*3e90*/  LDG.E.CONSTANT R18, desc[UR6][R18.64] ;  /* 0x0000000612127981 */ /* 0x000ea8000c1e9900 */
[----:B------:R-:W3:Y:S01]  /*3ea0*/  LDG.E.CONSTANT R16, desc[UR6][R16.64] ;  /* 0x0000000610107981 */ /* 0x000ee2000c1e9900 */
[----:B------:R-:W-:-:S06]  /*3eb0*/  IMAD.WIDE R28, R21, 0x4, R14 ;  /* 0x00000004151c7825 */ /* 0x000fcc00078e020e */
[----:B------:R-:W4:Y:S01]  /*3ec0*/  LDG.E.CONSTANT R28, desc[UR6][R28.64] ;  /* 0x000000061c1c7981 */ /* 0x000f22000c1e9900 */
[----:B------:R-:W-:Y:S01]  /*3ed0*/  LEA R21, R23, R21, 0x5 ;  /* 0x0000001517157211 */ /* 0x000fe200078e28ff */
[----:B--2---:R-:W-:-:S04]  /*3ee0*/  FADD R27, R18, -R13 ;  /* 0x8000000d121b7221 */ /* 0x004fc80000000000 */
[----:B------:R-:W-:-:S04]  /*3ef0*/  IMAD.WIDE R18, R21, 0x4, R14 ;  /* 0x0000000415127825 */ /* 0x000fc800078e020e */
[----:B------:R-:W-:Y:S01]  /*3f00*/  FFMA R20, R27, R27, R20 ;  /* 0x0000001b1b147223 */ /* 0x000fe20000000014 */
[--C-:B---3--:R-:W-:Y:S01]  /*3f10*/  FADD R27, R16, -R13.reuse ;  /* 0x8000000d101b7221 */ /* 0x108fe20000000000 */
[----:B------:R-:W2:Y:S03]  /*3f20*/  LDG.E.CONSTANT R18, desc[UR6][R18.64] ;  /* 0x0000000612127981 */ /* 0x000ea6000c1e9900 */
[----:B------:R-:W-:Y:S01]  /*3f30*/  FFMA R27, R27, R27, R20 ;  /* 0x0000001b1b1b7223 */ /* 0x000fe20000000014 */
[----:B------:R-:W-:Y:S01]  /*3f40*/  LEA R20, R23, R26, 0x7 ;  /* 0x0000001a17147211 */ /* 0x000fe200078e38ff */
[----:B----4-:R-:W-:-:S03]  /*3f50*/  FADD R26, R28, -R13 ;  /* 0x8000000d1c1a7221 */ /* 0x010fc60000000000 */
[----:B------:R-:W-:Y:S01]  /*3f60*/  LEA R29, R23, R20, 0x5 ;  /* 0x00000014171d7211 */ /* 0x000fe200078e28ff */
[----:B------:R-:W-:-:S04]  /*3f70*/  IMAD.WIDE R16, R20, 0x4, R14 ;  /* 0x0000000414107825 */ /* 0x000fc800078e020e */
[----:B------:R-:W-:Y:S01]  /*3f80*/  FFMA R26, R26, R26, R27 ;  /* 0x0000001a1a1a7223 */ /* 0x000fe2000000001b */
[----:B------:R-:W-:Y:S02]  /*3f90*/  IMAD R20, R23, 0x40, R20 ;  /* 0x0000004017147824 */ /* 0x000fe400078e0214 */
[--C-:B------:R-:W-:Y:S01]  /*3fa0*/  IMAD.WIDE R28, R29, 0x4, R14.reuse ;  /* 0x000000041d1c7825 */ /* 0x100fe200078e020e */
[----:B------:R-:W3:Y:S02]  /*3fb0*/  LDG.E.CONSTANT R16, desc[UR6][R16.64] ;  /* 0x0000000610107981 */ /* 0x000ee4000c1e9900 */
[----:B------:R-:W-:Y:S01]  /*3fc0*/  LEA R27, R23, R20, 0x5 ;  /* 0x00000014171b7211 */ /* 0x000fe200078e28ff */
[--C-:B------:R-:W-:Y:S02]  /*3fd0*/  IMAD.WIDE R20, R20, 0x4, R14.reuse ;  /* 0x0000000414147825 */ /* 0x100fe400078e020e */
[----:B------:R-:W4:Y:S02]  /*3fe0*/  LDG.E.CONSTANT R28, desc[UR6][R28.64] ;  /* 0x000000061c1c7981 */ /* 0x000f24000c1e9900 */
[----:B------:R-:W-:-:S02]  /*3ff0*/  IMAD.WIDE R14, R27, 0x4, R14 ;  /* 0x000000041b0e7825 */ /* 0x000fc400078e020e */
[----:B------:R-:W5:Y:S04]  /*4000*/  LDG.E.CONSTANT R20, desc[UR6][R20.64] ;  /* 0x0000000614147981 */ /* 0x000f68000c1e9900 */
        /* <DEDUP_REMOVED lines=10> */
[--C-:B-----5:R-:W-:Y:S01]  /*40b0*/  FADD R17, R20, -R13.reuse ;  /* 0x8000000d14117221 */ /* 0x120fe20000000000 */
[----:B------:R-:W-:-:S03]  /*40c0*/  FADD R19, R14, -R13 ;  /* 0x8000000d0e137221 */ /* 0x000fc60000000000 */
[----:B------:R-:W-:-:S04]  /*40d0*/  FFMA R26, R17, R17, R26 ;  /* 0x00000011111a7223 */ /* 0x000fc8000000001a */
[----:B------:R-:W-:Y:S01]  /*40e0*/  FFMA R20, R19, R19, R26 ;  /* 0x0000001313147223 */ /* 0x000fe2000000001a */
[----:B------:R-:W-:Y:S06]  /*40f0*/  @P1 BRA `(.L_x_373) ;  /* 0xfffffffc004c1947 */ /* 0x000fec000383ffff */
.L_x_372:
[----:B------:R-:W-:Y:S05]  /*4100*/  BSYNC.RECONVERGENT B1 ;  /* 0x0000000000017941 */ /* 0x000fea0003800200 */
.L_x_371:
[----:B------:R-:W-:Y:S05]  /*4110*/  @!P0 BRA `(.L_x_354) ;  /* 0x00000008000c8947 */ /* 0x000fea0003800000 */
[----:B------:R-:W-:Y:S01]  /*4120*/  ISETP.GE.U32.AND P1, PT, R12, 0x3, PT ;  /* 0x000000030c00780c */ /* 0x000fe20003f26070 */
[----:B------:R-:W-:Y:S01]  /*4130*/  BSSY.RECONVERGENT B1, `(.L_x_374) ;  /* 0x0000033000017945 */ /* 0x000fe20003800200 */
[----:B------:R-:W-:-:S11]  /*4140*/  ISETP.NE.AND P0, PT, R9, RZ, PT ;  /* 0x000000ff0900720c */ /* 0x000fd60003f05270 */
[----:B------:R-:W-:Y:S05]  /*4150*/  @!P1 BRA `(.L_x_375) ;  /* 0x0000000000c09947 */ /* 0x000fea0003800000 */
[----:B------:R-:W-:Y:S01]  /*4160*/  IABS R16, R23 ;  /* 0x0000001700107213 */ /* 0x000fe20000000000 */
[----:B------:R-:W1:Y:S01]  /*4170*/  LDCU UR8, c[0x0][0x3bc] ;  /* 0x00007780ff0877ac */ /* 0x000e620008000800 */
[----:B------:R-:W-:Y:S02]  /*4180*/  IABS R18, R5 ;  /* 0x0000000500127213 */ /* 0x000fe40000000000 */
[----:B------:R-:W2:Y:S01]  /*4190*/  I2F.RP R17, R16 ;  /* 0x0000001000117306 */ /* 0x000ea20000209400 */
[----:B------:R-:W-:Y:S02]  /*41a0*/  ISETP.GE.AND P3, PT, R5, RZ, PT ;  /* 0x000000ff0500720c */ /* 0x000fe40003f66270 */
[----:B------:R-:W-:-:S05]  /*41b0*/  ISETP.NE.AND P4, PT, R23, RZ, PT ;  /* 0x000000ff1700720c */ /* 0x000fca0003f85270 */
[----:B--2---:R-:W0:Y:S02]  /*41c0*/  MUFU.RCP R17, R17 ;  /* 0x0000001100117308 */ /* 0x004e240000001000 */
[----:B0-----:R-:W-:-:S06]  /*41d0*/  IADD3 R14, PT, PT, R17, 0xffffffe, RZ ;  /* 0x0ffffffe110e7810 */ /* 0x001fcc0007ffe0ff */
[----:B------:R0:W2:Y:S02]  /*41e0*/  F2I.FTZ.U32.TRUNC.NTZ R15, R14 ;  /* 0x0000000e000f7305 */ /* 0x0000a4000021f000 */
[----:B0-----:R-:W-:Y:S02]  /*41f0*/  HFMA2 R14, -RZ, RZ, 0, 0 ;  /* 0x00000000ff0e7431 */ /* 0x001fe400000001ff */
[----:B--2---:R-:W-:-:S04]  /*4200*/  IMAD.MOV R19, RZ, RZ, -R15 ;  /* 0x000000ffff137224 */ /* 0x004fc800078e0a0f */
[----:B------:R-:W-:-:S04]  /*4210*/  IMAD R19, R19, R16, RZ ;  /* 0x0000001013137224 */ /* 0x000fc800078e02ff */
[----:B------:R-:W-:Y:S01]  /*4220*/  IMAD.HI.U32 R19, R15, R19, R14 ;  /* 0x000000130f137227 */ /* 0x000fe200078e000e */
[----:B------:R-:W-:-:S05]  /*4230*/  MOV R15, R18 ;  /* 0x00000012000f7202 */ /* 0x000fca0000000f00 */
[----:B------:R-:W-:-:S05]  /*4240*/  IMAD.HI.U32 R19, R19, R15, RZ ;  /* 0x0000000f13137227 */ /* 0x000fca00078e00ff */
[----:B------:R-:W-:-:S05]  /*4250*/  IADD3 R19, PT, PT, -R19, RZ, RZ ;  /* 0x000000ff13137210 */ /* 0x000fca0007ffe1ff */
[C---:B------:R-:W-:Y:S02]  /*4260*/  IMAD R19, R16.reuse, R19, R15 ;  /* 0x0000001310137224 */ /* 0x040fe400078e020f */
[----:B------:R-:W0:Y:S03]  /*4270*/  LDC.64 R14, c[0x0][0x380] ;  /* 0x0000e000ff0e7b82 */ /* 0x000e260000000a00 */
        /* <DEDUP_REMOVED lines=9> */
[----:B-1----:R-:W-:-:S04]  /*4310*/  IMAD R16, R17, UR8, R16 ;  /* 0x0000000811107c24 */ /* 0x002fc8000f8e0210 */
[----:B0-----:R-:W-:Y:S01]  /*4320*/  IMAD.WIDE R26, R16, 0x4, R14 ;  /* 0x00000004101a7825 */ /* 0x001fe200078e020e */
[----:B------:R-:W-:-:S03]  /*4330*/  LEA R19, R23, R16, 0x5 ;  /* 0x0000001017137211 */ /* 0x000fc600078e28ff */
[----:B------:R-:W-:Y:S02]  /*4340*/  IMAD R16, R23, 0x40, R16 ;  /* 0x0000004017107824 */ /* 0x000fe400078e0210 */
        /* <DEDUP_REMOVED lines=17> */
.L_x_375:
[----:B------:R-:W-:Y:S05]  /*4460*/  BSYNC.RECONVERGENT B1 ;  /* 0x0000000000017941 */ /* 0x000fea0003800200 */
.L_x_374:
[----:B------:R-:W-:Y:S05]  /*4470*/  @!P0 BRA `(.L_x_354) ;  /* 0x0000000400348947 */ /* 0x000fea0003800000 */
[----:B0-----:R-:W-:Y:S01]  /*4480*/  IADD3 R14, PT, PT, R9, -0x1, RZ ;  /* 0xffffffff090e7810 */ /* 0x001fe20007ffe0ff */
        /* <DEDUP_REMOVED lines=33> */
[----:B------:R-:W-:-:S05]  /*46a0*/  LEA R19, R23, R18, 0x5 ;  /* 0x0000001217137211 */ /* 0x000fca00078e28ff */
[----:B------:R-:W-:Y:S01]  /*46b0*/  IMAD.WIDE R14, R19, 0x4, R14 ;  /* 0x00000004130e7825 */ /* 0x000fe200078e020e */
[----:B------:R-:W2:Y:S05]  /*46c0*/  LDG.E.CONSTANT R16, desc[UR6][R16.64] ;  /* 0x0000000610107981 */ /* 0x000eaa000c1e9900 */
[----:B------:R-:W3:Y:S01]  /*46d0*/  LDG.E.CONSTANT R14, desc[UR6][R14.64] ;  /* 0x000000060e0e7981 */ /* 0x000ee2000c1e9900 */
[----:B------:R-:W-:Y:S02]  /*46e0*/  VIADD R24, R24, 0x40 ;  /* 0x0000004018187836 */ /* 0x000fe40000000000 */
[----:B--2---:R-:W-:-:S04]  /*46f0*/  FADD R19, R16, -R13 ;  /* 0x8000000d10137221 */ /* 0x004fc80000000000 */
[----:B------:R-:W-:Y:S01]  /*4700*/  FFMA R20, R19, R19, R20 ;  /* 0x0000001313147223 */ /* 0x000fe20000000014 */
[----:B---3--:R-:W-:-:S04]  /*4710*/  FADD R19, R14, -R13 ;  /* 0x8000000d0e137221 */ /* 0x008fc80000000000 */
[----:B------:R-:W-:-:S07]  /*4720*/  FFMA R20, R19, R19, R20 ;  /* 0x0000001313147223 */ /* 0x000fce0000000014 */
.L_x_377:
[----:B------:R-:W-:Y:S05]  /*4730*/  BSYNC.RECONVERGENT B1 ;  /* 0x0000000000017941 */ /* 0x000fea0003800200 */
.L_x_376:
        /* <DEDUP_REMOVED lines=31> */
[----:B--2---:R-:W-:-:S04]  /*4930*/  FADD R13, R14, -R13 ;  /* 0x8000000d0e0d7221 */ /* 0x004fc80000000000 */
[----:B------:R-:W-:-:S07]  /*4940*/  FFMA R20, R13, R13, R20 ;  /* 0x0000000d0d147223 */ /* 0x000fce0000000014 */
.L_x_354:
[----:B------:R-:W-:Y:S05]  /*4950*/  BSYNC.RECONVERGENT B0 ;  /* 0x0000000000007941 */ /* 0x000fea0003800200 */
.L_x_353:
[----:B0-----:R-:W0:Y:S01]  /*4960*/  SHFL.DOWN P0, R15, R20, 0x1, 0x1f ;  /* 0x08201f00140f7f89 */ /* 0x001e220000000000 */
        /* <DEDUP_REMOVED lines=10> */
[----:B------:R-:W-:Y:S06]  /*4a10*/  @P2 BRA `(.L_x_379) ;  /* 0x00000000005c2947 */ /* 0x000fec0003800000 */
[----:B------:R-:W0:Y:S01]  /*4a20*/  MUFU.RCP R15, R6 ;  /* 0x00000006000f7308 */ /* 0x000e220000001000 */
[----:B------:R-:W-:Y:S07]  /*4a30*/  BSSY.RECONVERGENT B1, `(.L_x_380) ;  /* 0x000000c000017945 */ /* 0x000fee0003800200 */
[----:B------:R-:W1:Y:S01]  /*4a40*/  FCHK P0, R13, R6 ;  /* 0x000000060d007302 */ /* 0x000e620000000000 */
[----:B0-----:R-:W-:-:S04]  /*4a50*/  FFMA R14, -R6, R15, 1 ;  /* 0x3f800000060e7423 */ /* 0x001fc8000000010f */
[----:B------:R-:W-:-:S04]  /*4a60*/  FFMA R14, R15, R14, R15 ;  /* 0x0000000e0f0e7223 */ /* 0x000fc8000000000f */
[----:B------:R-:W-:-:S04]  /*4a70*/  FFMA R15, R13, R14, RZ ;  /* 0x0000000e0d0f7223 */ /* 0x000fc800000000ff */
[----:B------:R-:W-:-:S04]  /*4a80*/  FFMA R16, -R6, R15, R13 ;  /* 0x0000000f06107223 */ /* 0x000fc8000000010d */
[----:B------:R-:W-:Y:S01]  /*4a90*/  FFMA R14, R14, R16, R15 ;  /* 0x000000100e0e7223 */ /* 0x000fe2000000000f */
[----:B-1----:R-:W-:Y:S06]  /*4aa0*/  @!P0 BRA `(.L_x_381) ;  /* 0x0000000000108947 */ /* 0x002fec0003800000 */
[----:B------:R-:W-:Y:S02]  /*4ab0*/  MOV R14, R6 ;  /* 0x00000006000e7202 */ /* 0x000fe40000000f00 */
[----:B------:R-:W-:-:S07]  /*4ac0*/  MOV R16, 0x4ae0 ;  /* 0x00004ae000107802 */ /* 0x000fce0000000f00 */
[----:B------:R-:W-:Y:S05]  /*4ad0*/  CALL.REL.NOINC `($__internal_9_$__cuda_sm3x_div_rn_noftz_f32_slowpath) ;  /* 0x0000000000cc7944 */ /* 0x000fea0003c00000 */
[----:B------:R-:W-:-:S07]  /*4ae0*/  MOV R14, R13 ;  /* 0x0000000d000e7202 */ /* 0x000fce0000000f00 */
.L_x_381:
[----:B------:R-:W-:Y:S05]  /*4af0*/  BSYNC.RECONVERGENT B1 ;  /* 0x0000000000017941 */ /* 0x000fea0003800200 */
.L_x_380:
        /* <DEDUP_REMOVED lines=9> */
.L_x_379:
[----:B------:R-:W-:Y:S05]  /*4b90*/  BSYNC.RECONVERGENT B0 ;  /* 0x0000000000007941 */ /* 0x000fea0003800200 */
.L_x_378:
[----:B------:R-:W-:-:S04]  /*4ba0*/  LEA R5, R2, R5, 0x3 ;  /* 0x0000000502057211 */ /* 0x000fc800078e18ff */
[----:B------:R-:W-:-:S13]  /*4bb0*/  ISETP.GE.AND P0, PT, R5, UR4, PT ;  /* 0x0000000405007c0c */ /* 0x000fda000bf06270 */
[----:B------:R-:W-:Y:S05]  /*4bc0*/  @!P0 BRA `(.L_x_382) ;  /* 0xffffffb400788947 */ /* 0x000fea000383ffff */
[----:B------:R-:W-:Y:S05]  /*4bd0*/  EXIT ;  /* 0x000000000000794d */ /* 0x000fea0003800000 */
.L_x_351:
[----:B------:R-:W-:Y:S02]  /*4be0*/  HFMA2 R20, -RZ, RZ, 0, 5.9604644775390625e-08 ;  /* 0x00000001ff147431 */ /* 0x000fe400000001ff */
[----:B------:R-:W-:Y:S01]  /*4bf0*/  IMAD.MOV.U32 R21, RZ, RZ, 0x1f ;  /* 0x0000001fff157424 */ /* 0x000fe200078e00ff */
[----:B------:R-:W-:-:S07]  /*4c00*/  MOV R19, 0xffffffff ;  /* 0xffffffff00137802 */ /* 0x000fce0000000f00 */
[----:B------:R-:W-:Y:S05]  /*4c10*/  WARPSYNC.COLLECTIVE R19, `(.L_x_383) ;  /* 0x0000000013087348 */ /* 0x000fea0003c00000 */
[----:B------:R0:W1:Y:S02]  /*4c20*/  SHFL.DOWN P0, R17, R18, R20, R21 ;  /* 0x0800001412117389 */ /* 0x0000640000000015 */
[----:B01----:R-:W-:Y:S05]  /*4c30*/  ENDCOLLECTIVE ;  /* 0x000000000000791b */ /* 0x003fea0003800000 */
.L_x_383:
[----:B------:R-:W-:Y:S01]  /*4c40*/  HFMA2 R20, -RZ, RZ, 0, 1.1920928955078125e-07 ;  /* 0x00000002ff147431 */ /* 0x000fe200000001ff */
[----:B------:R-:W-:-:S05]  /*4c50*/  MOV R13, R17 ;  /* 0x00000011000d7202 */ /* 0x000fca0000000f00 */
[----:B------:R-:W-:-:S05]  /*4c60*/  @P0 FADD R13, R13, R18 ;  /* 0x000000120d0d0221 */ /* 0x000fca0000000000 */
[----:B------:R-:W-:-:S07]  /*4c70*/  MOV R18, R13 ;  /* 0x0000000d00127202 */ /* 0x000fce0000000f00 */
[----:B------:R-:W-:Y:S05]  /*4c80*/  WARPSYNC.COLLECTIVE R19, `(.L_x_384) ;  /* 0x0000000013087348 */ /* 0x000fea0003c00000 */
[----:B------:R0:W1:Y:S02]  /*4c90*/  SHFL.DOWN P0, R17, R18, R20, R21 ;  /* 0x0800001412117389 */ /* 0x0000640000000015 */
[----:B01----:R-:W-:Y:S05]  /*4ca0*/  ENDCOLLECTIVE ;  /* 0x000000000000791b */ /* 0x003fea0003800000 */
.L_x_384:
[----:B------:R-:W-:Y:S02]  /*4cb0*/  HFMA2 R20, -RZ, RZ, 0, 2.384185791015625e-07 ;  /* 0x00000004ff147431 */ /* 0x000fe400000001ff */
[----:B------:R-:W-:-:S04]  /*4cc0*/  IMAD.MOV.U32 R14, RZ, RZ, R17 ;  /* 0x000000ffff0e7224 */ /* 0x000fc800078e0011 */
[----:B------:R-:W-:-:S05]  /*4cd0*/  @P0 FADD R14, R13, R14 ;  /* 0x0000000e0d0e0221 */ /* 0x000fca0000000000 */
[----:B------:R-:W-:-:S07]  /*4ce0*/  MOV R18, R14 ;  /* 0x0000000e00127202 */ /* 0x000fce0000000f00 */
[----:B------:R-:W-:Y:S05]  /*4cf0*/  WARPSYNC.COLLECTIVE R19, `(.L_x_385) ;  /* 0x0000000013087348 */ /* 0x000fea0003c00000 */
[----:B------:R0:W1:Y:S02]  /*4d00*/  SHFL.DOWN P0, R17, R18, R20, R21 ;  /* 0x0800001412117389 */ /* 0x0000640000000015 */
[----:B01----:R-:W-:Y:S05]  /*4d10*/  ENDCOLLECTIVE ;  /* 0x000000000000791b */ /* 0x003fea0003800000 */
.L_x_385:
[----:B------:R-:W-:Y:S01]  /*4d20*/  IMAD.MOV.U32 R20, RZ, RZ, 0x8 ;  /* 0x00000008ff147424 */ /* 0x000fe200078e00ff */
[----:B------:R-:W-:-:S05]  /*4d30*/  MOV R15, R17 ;  /* 0x00000011000f7202 */ /* 0x000fca0000000f00 */
[----:B------:R-:W-:-:S05]  /*4d40*/  @P0 FADD R15, R14, R15 ;  /* 0x0000000f0e0f0221 */ /* 0x000fca0000000000 */
[----:B------:R-:W-:-:S07]  /*4d50*/  MOV R18, R15 ;  /* 0x0000000f00127202 */ /* 0x000fce0000000f00 */
[----:B------:R-:W-:Y:S05]  /*4d60*/  WARPSYNC.COLLECTIVE R19, `(.L_x_386) ;  /* 0x0000000013087348 */ /* 0x000fea0003c00000 */
[----:B------:R0:W1:Y:S02]  /*4d70*/  SHFL.DOWN P0, R17, R18, R20, R21 ;  /* 0x0800001412117389 */ /* 0x0000640000000015 */
[----:B01----:R-:W-:Y:S05]  /*4d80*/  ENDCOLLECTIVE ;  /* 0x000000000000791b */ /* 0x003fea0003800000 */
.L_x_386:
[----:B------:R-:W-:Y:S01]  /*4d90*/  HFMA2 R20, -RZ, RZ, 0, 9.5367431640625e-07 ;  /* 0x00000010ff147431 */ /* 0x000fe200000001ff */
[----:B------:R-:W-:-:S05]  /*4da0*/  MOV R16, R17 ;  /* 0x0000001100107202 */ /* 0x000fca0000000f00 */
[----:B------:R-:W-:-:S05]  /*4db0*/  @P0 FADD R16, R15, R16 ;  /* 0x000000100f100221 */ /* 0x000fca0000000000 */
[----:B------:R-:W-:-:S07]  /*4dc0*/  MOV R18, R16 ;  /* 0x0000001000127202 */ /* 0x000fce0000000f00 */
[----:B------:R-:W-:Y:S05]  /*4dd0*/  WARPSYNC.COLLECTIVE R19, `(.L_x_387) ;  /* 0x0000000013087348 */ /* 0x000fea0003c00000 */
[----:B------:R0:W1:Y:S02]  /*4de0*/  SHFL.DOWN P0, R17, R18, R20, R21 ;  /* 0x0800001412117389 */ /* 0x0000640000000015 */
[----:B01----:R-:W-:Y:S05]  /*4df0*/  ENDCOLLECTIVE ;  /* 0x000000000000791b */ /* 0x003fea0003800000 */
.L_x_387:
[----:B------:R-:W-:Y:S05]  /*4e00*/  BRA `(.L_x_388) ;  /* 0xffffffd400f07947 */ /* 0x000fea000383ffff */
        .weak           $__internal_9_$__cuda_sm3x_div_rn_noftz_f32_slowpath
        .type           $__internal_9_$__cuda_sm3x_div_rn_noftz_f32_slowpath,@function
        .size           $__internal_9_$__cuda_sm3x_div_rn_noftz_f32_slowpath,(.L_x_410 - $__internal_9_$__cuda_sm3x_div_rn_noftz_f32_slowpath)
$__internal_9_$__cuda_sm3x_div_rn_noftz_f32_slowpath:
[----:B------:R-:W-:Y:S01]  /*4e10*/  SHF.R.U32.HI R15, RZ, 0x17, R14 ;  /* 0x00000017ff0f7819 */ /* 0x000fe2000001160e */
[----:B------:R-:W-:Y:S01]  /*4e20*/  BSSY.RECONVERGENT B2, `(.L_x_389) ;  /* 0x0000062000027945 */ /* 0x000fe20003800200 */
[----:B------:R-:W-:Y:S02]  /*4e30*/  SHF.R.U32.HI R17, RZ, 0x17, R13 ;  /* 0x00000017ff117819 */ /* 0x000fe4000001160d */
[----:B------:R-:W-:Y:S02]  /*4e40*/  LOP3.LUT R15, R15, 0xff, RZ, 0xc0, !PT ;  /* 0x000000ff0f0f7812 */ /* 0x000fe400078ec0ff */
[----:B------:R-:W-:Y:S02]  /*4e50*/  LOP3.LUT R18, R17, 0xff, RZ, 0xc0, !PT ;  /* 0x000000ff11127812 */ /* 0x000fe400078ec0ff */
[----:B------:R-:W-:-:S03]  /*4e60*/  IADD3 R20, PT, PT, R15, -0x1, RZ ;  /* 0xffffffff0f147810 */ /* 0x000fc60007ffe0ff */
        /* <DEDUP_REMOVED lines=26> */
[----:B------:R-:W-:-:S03]  /*5010*/  @!P1 FFMA R14, R14, 1.84467440737095516160e+19, RZ ;  /* 0x5f8000000e0e9823 */ /* 0x000fc600000000ff */
[----:B------:R-:W-:-:S07]  /*5020*/  @!P1 IADD3 R17, PT, PT, R17, 0x40, RZ ;  /* 0x0000004011119810 */ /* 0x000fce0007ffe0ff */
.L_x_390:
[----:B------:R-:W-:Y:S01]  /*5030*/  LEA R19, R15, 0xc0800000, 0x17 ;  /* 0xc08000000f137811 */ /* 0x000fe200078eb8ff */
[----:B------:R-:W-:Y:S01]  /*5040*/  BSSY.RECONVERGENT B3, `(.L_x_395) ;  /* 0x0000036000037945 */ /* 0x000fe20003800200 */
[----:B------:R-:W-:-:S03]  /*5050*/  IADD3 R18, PT, PT, R18, -0x7f, RZ ;  /* 0xffffff8112127810 */ /* 0x000fc60007ffe0ff */
[----:B------:R-:W-:Y:S02]  /*5060*/  IMAD.IADD R20, R14, 0x1, -R19 ;  /* 0x000000010e147824 */ /* 0x000fe400078e0a13 */
[C---:B------:R-:W-:Y:S01]  /*5070*/  IMAD R13, R18.reuse, -0x800000, R13 ;  /* 0xff800000120d7824 */ /* 0x040fe200078e020d */
[----:B------:R-:W-:Y:S01]  /*5080*/  IADD3 R18, PT, PT, R18, 0x7f, -R15 ;  /* 0x0000007f12127810 */ /* 0x000fe20007ffe80f */
[----:B------:R-:W0:Y:S01]  /*5090*/  MUFU.RCP R14, R20 ;  /* 0x00000014000e7308 */ /* 0x000e220000001000 */
[----:B------:R-:W-:Y:S02]  /*50a0*/  FADD.FTZ R22, -R20, -RZ ;  /* 0x800000ff14167221 */ /* 0x000fe40000010100 */
[----:B------:R-:W-:Y:S02]  /*50b0*/  IADD3 R18, PT, PT, R18, R17, RZ ;  /* 0x0000001112127210 */ /* 0x000fe40007ffe0ff */
        /* <DEDUP_REMOVED lines=42> */
.L_x_397:
[----:B------:R-:W-:-:S04]  /*5360*/  LOP3.LUT R13, R13, 0x80000000, RZ, 0xc0, !PT ;  /* 0x800000000d0d7812 */ /* 0x000fc800078ec0ff */
[----:B------:R-:W-:Y:S01]  /*5370*/  LOP3.LUT R13, R13, 0x7f800000, RZ, 0xfc, !PT ;  /* 0x7f8000000d0d7812 */ /* 0x000fe200078efcff */
[----:B------:R-:W-:Y:S06]  /*5380*/  BRA `(.L_x_398) ;  /* 0x0000000000047947 */ /* 0x000fec0003800000 */
.L_x_396:
[----:B------:R-:W-:-:S07]  /*5390*/  LEA R13, R18, R13, 0x17 ;  /* 0x0000000d120d7211 */ /* 0x000fce00078eb8ff */
.L_x_398:
[----:B------:R-:W-:Y:S05]  /*53a0*/  BSYNC.RECONVERGENT B3 ;  /* 0x0000000000037941 */ /* 0x000fea0003800200 */
.L_x_395:
[----:B------:R-:W-:Y:S05]  /*53b0*/  BRA `(.L_x_399) ;  /* 0x0000000000207947 */ /* 0x000fea0003800000 */
.L_x_394:
[----:B------:R-:W-:-:S04]  /*53c0*/  LOP3.LUT R13, R14, 0x80000000, R13, 0x48, !PT ;  /* 0x800000000e0d7812 */ /* 0x000fc800078e480d */
[----:B------:R-:W-:Y:S01]  /*53d0*/  LOP3.LUT R13, R13, 0x7f800000, RZ, 0xfc, !PT ;  /* 0x7f8000000d0d7812 */ /* 0x000fe200078efcff */
[----:B------:R-:W-:Y:S06]  /*53e0*/  BRA `(.L_x_399) ;  /* 0x0000000000147947 */ /* 0x000fec0003800000 */
.L_x_393:
[----:B------:R-:W-:Y:S01]  /*53f0*/  LOP3.LUT R13, R14, 0x80000000, R13, 0x48, !PT ;  /* 0x800000000e0d7812 */ /* 0x000fe200078e480d */
[----:B------:R-:W-:Y:S06]  /*5400*/  BRA `(.L_x_399) ;  /* 0x00000000000c7947 */ /* 0x000fec0003800000 */
.L_x_392:
[----:B------:R-:W0:Y:S01]  /*5410*/  MUFU.RSQ R13, -QNAN ;  /* 0xffc00000000d7908 */ /* 0x000e220000001400 */
[----:B------:R-:W-:Y:S05]  /*5420*/  BRA `(.L_x_399) ;  /* 0x0000000000047947 */ /* 0x000fea0003800000 */
.L_x_391:
[----:B------:R-:W-:-:S07]  /*5430*/  FADD.FTZ R13, R13, R14 ;  /* 0x0000000e0d0d7221 */ /* 0x000fce0000010000 */
.L_x_399:
[----:B------:R-:W-:Y:S05]  /*5440*/  BSYNC.RECONVERGENT B2 ;  /* 0x0000000000027941 */ /* 0x000fea0003800200 */
.L_x_389:
[----:B------:R-:W-:-:S04]  /*5450*/  HFMA2 R17, -RZ, RZ, 0, 0 ;  /* 0x00000000ff117431 */ /* 0x000fc800000001ff */
[----:B0-----:R-:W-:Y:S05]  /*5460*/  RET.REL.NODEC R16 `(_Z32InstanceNormRowReduceInToOutWarpIff6MeanOpIffE6IvarOpIffEEvPKT_iiiPT0_S8_T1_T2_i) ;  /* 0xffffffa810e47950 */ /* 0x001fea0003c3ffff */
.L_x_400:
        /* <DEDUP_REMOVED lines=9> */
.L_x_410:


//--------------------- .nv.shared.reserved.0     --------------------------
	.section	.nv.shared.reserved.0,"aw",@nobits
	.weak		__nv_reservedSMEM_offset_0_alias
	.size		__nv_reservedSMEM_offset_0_alias, 0, 64
	.other		__nv_reservedSMEM_offset_0_alias,@"STO_CUDA_RESERVED_SHARED STV_DEFAULT"
__nv_reservedSMEM_offset_0_alias:
	.zero		0
	.zero		64


//--------------------- .nv.global                --------------------------
	.section	.nv.global,"aw",@nobits
.nv.global:
	.type		_ZN34_INTERNAL_aae280c9_4_k_cu_409aa7074cuda3std3__48in_placeE,@object
	.size		_ZN34_INTERNAL_aae280c9_4_k_cu_409aa7074cuda3std3__48in_placeE,(_ZN34_INTERNAL_aae280c9_4_k_cu_409aa7074cuda3std6ranges3__45__cpo8distanceE - _ZN34_INTERNAL_aae280c9_4_k_cu_409aa7074cuda3std3__48in_placeE)
_ZN34_INTERNAL_aae280c9_4_k_cu_409aa7074cuda3std3__48in_placeE:
	.zero		1
	.type		_ZN34_INTERNAL_aae280c9_4_k_cu_409aa7074cuda3std6ranges3__45__cpo8distanceE,@object
	.size		_ZN34_INTERNAL_aae280c9_4_k_cu_409aa7074cuda3std6ranges3__45__cpo8distanceE,(_ZN34_INTERNAL_aae280c9_4_k_cu_409aa7074cuda3std3__45__cpo6cbeginE - _ZN34_INTERNAL_aae280c9_4_k_cu_409aa7074cuda3std6ranges3__45__cpo8distanceE)
_ZN34_INTERNAL_aae280c9_4_k_cu_409aa7074cuda3std6ranges3__45__cpo8distanceE:
	.zero		1
	.type		_ZN34_INTERNAL_aae280c9_4_k_cu_409aa7074cuda3std3__45__cpo6cbeginE,@object
	.size		_ZN34_INTERNAL_aae280c9_4_k_cu_409aa7074cuda3std3__45__cpo6cbeginE,(_ZN34_INTERNAL_aae280c9_4_k_cu_409aa7074cuda3std6ranges3__45__cpo7advanceE - _ZN34_INTERNAL_aae280c9_4_k_cu_409aa7074cuda3std3__45__cpo6cbeginE)
_ZN34_INTERNAL_aae280c9_4_k_cu_409aa7074cuda3std3__45__cpo6cbeginE:
	.zero		1
	.type		_ZN34_INTERNAL_aae280c9_4_k_cu_409aa7074cuda3std6ranges3__45__cpo7advanceE,@object
	.size		_ZN34_INTERNAL_aae280c9_4_k_cu_409aa7074cuda3std6ranges3__45__cpo7advanceE,(_ZN34_INTERNAL_aae280c9_4_k_cu_409aa7074cuda3std3__45__cpo7crbeginE - _ZN34_INTERNAL_aae280c9_4_k_cu_409aa7074cuda3std6ranges3__45__cpo7advanceE)
_ZN34_INTERNAL_aae280c9_4_k_cu_409aa7074cuda3std6ranges3__45__cpo7advanceE:
	.zero		1
	.type		_ZN34_INTERNAL_aae280c9_4_k_cu_409aa7074cuda3std3__45__cpo7crbeginE,@object
	.size		_ZN34_INTERNAL_aae280c9_4_k_cu_409aa7074cuda3std3__45__cpo7crbeginE,(_ZN34_INTERNAL_aae280c9_4_k_cu_409aa7074cuda3std6ranges3__45__cpo4dataE - _ZN34_INTERNAL_aae280c9_4_k_cu_409aa7074cuda3std3__45__cpo7crbeginE)
_ZN34_INTERNAL_aae280c9_4_k_cu_409aa7074cuda3std3__45__cpo7crbeginE:
	.zero		1
	.type		_ZN34_INTERNAL_aae280c9_4_k_cu_409aa7074cuda3std6ranges3__45__cpo4dataE,@object
	.size		_ZN34_INTERNAL_aae280c9_4_k_cu_409aa7074cuda3std6ranges3__45__cpo4dataE,(_ZN34_INTERNAL_aae280c9_4_k_cu_409aa7074cuda3std6ranges3__45__cpo5beginE - _ZN34_INTERNAL_aae280c9_4_k_cu_409aa7074cuda3std6ranges3__45__cpo4dataE)
_ZN34_INTERNAL_aae280c9_4_k_cu_409aa7074cuda3std6ranges3__45__cpo4dataE:
	.zero		1
	.type		_ZN34_INTERNAL_aae280c9_4_k_cu_409aa7074cuda3std6ranges3__45__cpo5beginE,@object
	.size		_ZN34_INTERNAL_aae280c9_4_k_cu_409aa7074cuda3std6ranges3__45__cpo5beginE,(_ZN34_INTERNAL_aae280c9_4_k_cu_409aa7074cuda3std3__436_GLOBAL__N__aae280c9_4_k_cu_409aa7076ignoreE - _ZN34_INTERNAL_aae280c9_4_k_cu_409aa7074cuda3std6ranges3__45__cpo5beginE)
_ZN34_INTERNAL_aae280c9_4_k_cu_409aa7074cuda3std6ranges3__45__cpo5beginE:
	.zero		1
	.type		_ZN34_INTERNAL_aae280c9_4_k_cu_409aa7074cuda3std3__436_GLOBAL__N__aae280c9_4_k_cu_409aa7076ignoreE,@object
	.size		_ZN34_INTERNAL_aae280c9_4_k_cu_409aa7074cuda3std3__436_GLOBAL__N__aae280c9_4_k_cu_409aa7076ignoreE,(_ZN34_INTERNAL_aae280c9_4_k_cu_409aa7074cuda3std6ranges3__45__cpo4sizeE - _ZN34_INTERNAL_aae280c9_4_k_cu_409aa7074cuda3std3__436_GLOBAL__N__aae280c9_4_k_cu_409aa7076ignoreE)
_ZN34_INTERNAL_aae280c9_4_k_cu_409aa7074cuda3std3__436_GLOBAL__N__aae280c9_4_k_cu_409aa7076ignoreE:
	.zero		1
	.type		_ZN34_INTERNAL_aae280c9_4_k_cu_409aa7074cuda3std6ranges3__45__cpo4sizeE,@object
	.size		_ZN34_INTERNAL_aae280c9_4_k_cu_409aa7074cuda3std6ranges3__45__cpo4sizeE,(_ZN34_INTERNAL_aae280c9_4_k_cu_409aa7074cuda3std3__45__cpo5beginE - _ZN34_INTERNAL_aae280c9_4_k_cu_409aa7074cuda3std6ranges3__45__cpo4sizeE)
_ZN34_INTERNAL_aae280c9_4_k_cu_409aa7074cuda3std6ranges3__45__cpo4sizeE:
	.zero		1
	.type		_ZN34_INTERNAL_aae280c9_4_k_cu_409aa7074cuda3std3__45__cpo5beginE,@object
	.size		_ZN34_INTERNAL_aae280c9_4_k_cu_409aa7074cuda3std3__45__cpo5beginE,(_ZN34_INTERNAL_aae280c9_4_k_cu_409aa7074cuda3std6ranges3__45__cpo6cbeginE - _ZN34_INTERNAL_aae280c9_4_k_cu_409aa7074cuda3std3__45__cpo5beginE)
_ZN34_INTERNAL_aae280c9_4_k_cu_409aa7074cuda3std3__45__cpo5beginE:
	.zero		1
	.type		_ZN34_INTERNAL_aae280c9_4_k_cu_409aa7074cuda3std6ranges3__45__cpo6cbeginE,@object
	.size		_ZN34_INTERNAL_aae280c9_4_k_cu_409aa7074cuda3std6ranges3__45__cpo6cbeginE,(_ZN34_INTERNAL_aae280c9_4_k_cu_409aa7074cuda3std3__45__cpo6rbeginE - _ZN34_INTERNAL_aae280c9_4_k_cu_409aa7074cuda3std6ranges3__45__cpo6cbeginE)
_ZN34_INTERNAL_aae280c9_4_k_cu_409aa7074cuda3std6ranges3__45__cpo6cbeginE:
	.zero		1
	.type		_ZN34_INTERNAL_aae280c9_4_k_cu_409aa7074cuda3std3__45__cpo6rbeginE,@object
	.size		_ZN34_INTERNAL_aae280c9_4_k_cu_409aa7074cuda3std3__45__cpo6rbeginE,(_ZN34_INTERNAL_aae280c9_4_k_cu_409aa7074cuda3std6ranges3__45__cpo4nextE - _ZN34_INTERNAL_aae280c9_4_k_cu_409aa7074cuda3std3__45__cpo6rbeginE)
_ZN34_INTERNAL_aae280c9_4_k_cu_409aa7074cuda3std3__45__cpo6rbeginE:
	.zero		1
	.type		_ZN34_INTERNAL_aae280c9_4_k_cu_409aa7074cuda3std6ranges3__45__cpo4nextE,@object
	.size		_ZN34_INTERNAL_aae280c9_4_k_cu_409aa7074cuda3std6ranges3__45__cpo4nextE,(_ZN34_INTERNAL_aae280c9_4_k_cu_409aa7074cuda3std6ranges3__45__cpo4swapE - _ZN34_INTERNAL_aae280c9_4_k_cu_409aa7074cuda3std6ranges3__45__cpo4nextE)
_ZN34_INTERNAL_aae280c9_4_k_cu_409aa7074cuda3std6ranges3__45__cpo4nextE:
	.zero		1
	.type		_ZN34_INTERNAL_aae280c9_4_k_cu_409aa7074cuda3std6ranges3__45__cpo4swapE,@object
	.size		_ZN34_INTERNAL_aae280c9_4_k_cu_409aa7074cuda3std6ranges3__45__cpo4swapE,(_ZN34_INTERNAL_aae280c9_4_k_cu_409aa7074cuda3std3__420unreachable_sentinelE - _ZN34_INTERNAL_aae280c9_4_k_cu_409aa7074cuda3std6ranges3__45__cpo4swapE)
_ZN34_INTERNAL_aae280c9_4_k_cu_409aa7074cuda3std6ranges3__45__cpo4swapE:
	.zero		1
	.type		_ZN34_INTERNAL_aae280c9_4_k_cu_409aa7074cuda3std3__420unreachable_sentinelE,@object
	.size		_ZN34_INTERNAL_aae280c9_4_k_cu_409aa7074cuda3std3__420unreachable_sentinelE,(_ZN34_INTERNAL_aae280c9_4_k_cu_409aa7076thrust24THRUST_300001_SM_1000_NS6system6detail10sequential3seqE - _ZN34_INTERNAL_aae280c9_4_k_cu_409aa7074cuda3std3__420unreachable_sentinelE)
_ZN34_INTERNAL_aae280c9_4_k_cu_409aa7074cuda3std3__420unreachable_sentinelE:
	.zero		1
	.type		_ZN34_INTERNAL_aae280c9_4_k_cu_409aa7076thrust24THRUST_300001_SM_1000_NS6system6detail10sequential3seqE,@object
	.size		_ZN34_INTERNAL_aae280c9_4_k_cu_409aa7076thrust24THRUST_300001_SM_1000_NS6system6detail10sequential3seqE,(_ZN34_INTERNAL_aae280c9_4_k_cu_409aa7074cuda3std3__45__cpo4cendE - _ZN34_INTERNAL_aae280c9_4_k_cu_409aa7076thrust24THRUST_300001_SM_1000_NS6system6detail10sequential3seqE)
_ZN34_INTERNAL_aae280c9_4_k_cu_409aa7076thrust24THRUST_300001_SM_1000_NS6system6detail10sequential3seqE:
	.zero		1
	.type		_ZN34_INTERNAL_aae280c9_4_k_cu_409aa7074cuda3std3__45__cpo4cendE,@object
	.size		_ZN34_INTERNAL_aae280c9_4_k_cu_409aa7074cuda3std3__45__cpo4cendE,(_ZN34_INTERNAL_aae280c9_4_k_cu_409aa7074cuda3std6ranges3__45__cpo9iter_swapE - _ZN34_INTERNAL_aae280c9_4_k_cu_409aa7074cuda3std3__45__cpo4cendE)
_ZN34_INTERNAL_aae280c9_4_k_cu_409aa7074cuda3std3__45__cpo4cendE:
	.zero		1
	.type		_ZN34_INTERNAL_aae280c9_4_k_cu_409aa7074cuda3std6ranges3__45__cpo9iter_swapE,@object
	.size		_ZN34_INTERNAL_aae280c9_4_k_cu_409aa7074cuda3std6ranges3__45__cpo9iter_swapE,(_ZN34_INTERNAL_aae280c9_4_k_cu_409aa7074cuda3std3__45__cpo5crendE - _ZN34_INTERNAL_aae280c9_4_k_cu_409aa7074cuda3std6ranges3__45__cpo9iter_swapE)
_ZN34_INTERNAL_aae280c9_4_k_cu_409aa7074cuda3std6ranges3__45__cpo9iter_swapE:
	.zero		1
	.type		_ZN34_INTERNAL_aae280c9_4_k_cu_409aa7074cuda3std3__45__cpo5crendE,@object
	.size		_ZN34_INTERNAL_aae280c9_4_k_cu_409aa7074cuda3std3__45__cpo5crendE,(_ZN34_INTERNAL_aae280c9_4_k_cu_409aa7074cuda3std6ranges3__45__cpo5cdataE - _ZN34_INTERNAL_aae280c9_4_k_cu_409aa7074cuda3std3__45__cpo5crendE)
_ZN34_INTERNAL_aae280c9_4_k_cu_409aa7074cuda3std3__45__cpo5crendE:
	.zero		1
	.type		_ZN34_INTERNAL_aae280c9_4_k_cu_409aa7074cuda3std6ranges3__45__cpo5cdataE,@object
	.size		_ZN34_INTERNAL_aae280c9_4_k_cu_409aa7074cuda3std6ranges3__45__cpo5cdataE,(_ZN34_INTERNAL_aae280c9_4_k_cu_409aa7074cuda3std6ranges3__45__cpo3endE - _ZN34_INTERNAL_aae280c9_4_k_cu_409aa7074cuda3std6ranges3__45__cpo5cdataE)
_ZN34_INTERNAL_aae280c9_4_k_cu_409aa7074cuda3std6ranges3__45__cpo5cdataE:
	.zero		1
	.type		_ZN34_INTERNAL_aae280c9_4_k_cu_409aa7074cuda3std6ranges3__45__cpo3endE,@object
	.size		_ZN34_INTERNAL_aae280c9_4_k_cu_409aa7074cuda3std6ranges3__45__cpo3endE,(_ZN34_INTERNAL_aae280c9_4_k_cu_409aa7074cuda3std3__419piecewise_constructE - _ZN34_INTERNAL_aae280c9_4_k_cu_409aa7074cuda3std6ranges3__45__cpo3endE)
_ZN34_INTERNAL_aae280c9_4_k_cu_409aa7074cuda3std6ranges3__45__cpo3endE:
	.zero		1
	.type		_ZN34_INTERNAL_aae280c9_4_k_cu_409aa7074cuda3std3__419piecewise_constructE,@object
	.size		_ZN34_INTERNAL_aae280c9_4_k_cu_409aa7074cuda3std3__419piecewise_constructE,(_ZN34_INTERNAL_aae280c9_4_k_cu_409aa7074cuda3std6ranges3__45__cpo5ssizeE - _ZN34_INTERNAL_aae280c9_4_k_cu_409aa7074cuda3std3__419piecewise_constructE)
_ZN34_INTERNAL_aae280c9_4_k_cu_409aa7074cuda3std3__419piecewise_constructE:
	.zero		1
	.type		_ZN34_INTERNAL_aae280c9_4_k_cu_409aa7074cuda3std6ranges3__45__cpo5ssizeE,@object
	.size		_ZN34_INTERNAL_aae280c9_4_k_cu_409aa7074cuda3std6ranges3__45__cpo5ssizeE,(_ZN34_INTERNAL_aae280c9_4_k_cu_409aa7074cuda3std3__45__cpo3endE - _ZN34_INTERNAL_aae280c9_4_k_cu_409aa7074cuda3std6ranges3__45__cpo5ssizeE)
_ZN34_INTERNAL_aae280c9_4_k_cu_409aa7074cuda3std6ranges3__45__cpo5ssizeE:
	.zero		1
	.type		_ZN34_INTERNAL_aae280c9_4_k_cu_409aa7074cuda3std3__45__cpo3endE,@object
	.size		_ZN34_INTERNAL_aae280c9_4_k_cu_409aa7074cuda3std3__45__cpo3endE,(_ZN34_INTERNAL_aae280c9_4_k_cu_409aa7074cuda3std6ranges3__45__cpo4cendE - _ZN34_INTERNAL_aae280c9_4_k_cu_409aa7074cuda3std3__45__cpo3endE)
_ZN34_INTERNAL_aae280c9_4_k_cu_409aa7074cuda3std3__45__cpo3endE:
	.zero		1
	.type		_ZN34_INTERNAL_aae280c9_4_k_cu_409aa7074cuda3std6ranges3__45__cpo4cendE,@object
	.size		_ZN34_INTERNAL_aae280c9_4_k_cu_409aa7074cuda3std6ranges3__45__cpo4cendE,(_ZN34_INTERNAL_aae280c9_4_k_cu_409aa7074cuda3std3__45__cpo4rendE - _ZN34_INTERNAL_aae280c9_4_k_cu_409aa7074cuda3std6ranges3__45__cpo4cendE)
_ZN34_INTERNAL_aae280c9_4_k_cu_409aa7074cuda3std6ranges3__45__cpo4cendE:
	.zero		1
	.type		_ZN34_INTERNAL_aae280c9_4_k_cu_409aa7074cuda3std3__45__cpo4rendE,@object
	.size		_ZN34_INTERNAL_aae280c9_4_k_cu_409aa7074cuda3std3__45__cpo4rendE,(_ZN34_INTERNAL_aae280c9_4_k_cu_409aa7074cuda3std6ranges3__45__cpo4prevE - _ZN34_INTERNAL_aae280c9_4_k_cu_409aa7074cuda3std3__45__cpo4rendE)
_ZN34_INTERNAL_aae280c9_4_k_cu_409aa7074cuda3std3__45__cpo4rendE:
	.zero		1
	.type		_ZN34_INTERNAL_aae280c9_4_k_cu_409aa7074cuda3std6ranges3__45__cpo4prevE,@object
	.size		_ZN34_INTERNAL_aae280c9_4_k_cu_409aa7074cuda3std6ranges3__45__cpo4prevE,(_ZN34_INTERNAL_aae280c9_4_k_cu_409aa7074cuda3std6ranges3__45__cpo9iter_moveE - _ZN34_INTERNAL_aae280c9_4_k_cu_409aa7074cuda3std6ranges3__45__cpo4prevE)
_ZN34_INTERNAL_aae280c9_4_k_cu_409aa7074cuda3std6ranges3__45__cpo4prevE:
	.zero		1
	.type		_ZN34_INTERNAL_aae280c9_4_k_cu_409aa7074cuda3std6ranges3__45__cpo9iter_moveE,@object
	.size		_ZN34_INTERNAL_aae280c9_4_k_cu_409aa7074cuda3std6ranges3__45__cpo9iter_moveE,(.L_13 - _ZN34_INTERNAL_aae280c9_4_k_cu_409aa7074cuda3std6ranges3__45__cpo9iter_moveE)
_ZN34_INTERNAL_aae280c9_4_k_cu_409aa7074cuda3std6ranges3__45__cpo9iter_moveE:
	.zero		1
.L_13:


//--------------------- .nv.shared._Z29InstanceNormRowReduceInToTempIff7DmeanOpIffEEvPKT_iiiPT0_T1_i --------------------------
	.section	.nv.shared._Z29InstanceNormRowReduceInToTempIff7DmeanOpIffEEvPKT_iiiPT0_T1_i,"aw",@nobits
	.sectionflags	@""
	.align	4
.nv.shared._Z29InstanceNormRowReduceInToTempIff7DmeanOpIffEEvPKT_iiiPT0_T1_i:
	.zero		1068


//--------------------- .nv.shared._Z29InstanceNormRowReduceInToTempIff6DvarOpIffEEvPKT_iiiPT0_T1_i --------------------------
	.section	.nv.shared._Z29InstanceNormRowReduceInToTempIff6DvarOpIffEEvPKT_iiiPT0_T1_i,"aw",@nobits
	.sectionflags	@""
	.align	4
.nv.shared._Z29InstanceNormRowReduceInToTempIff6DvarOpIffEEvPKT_iiiPT0_T1_i:
	.zero		1068


//--------------------- .nv.shared._Z30InstanceNormRowReduceTempToOutIf7DmeanOpIffEEvPKT_iiiPS2_T0_ --------------------------
	.section	.nv.shared._Z30InstanceNormRowReduceTempToOutIf7DmeanOpIffEEvPKT_iiiPS2_T0_,"aw",@nobits
	.sectionflags	@""
	.align	4
.nv.shared._Z30InstanceNormRowReduceTempToOutIf7DmeanOpIffEEvPKT_iiiPS2_T0_:
	.zero		1068


//--------------------- .nv.shared._Z30InstanceNormRowReduceTempToOutIf6DvarOpIffEEvPKT_iiiPS2_T0_ --------------------------
	.section	.nv.shared._Z30InstanceNormRowReduceTempToOutIf6DvarOpIffEEvPKT_iiiPS2_T0_,"aw",@nobits
	.sectionflags	@""
	.align	4
.nv.shared._Z30InstanceNormRowReduceTempToOutIf6DvarOpIffEEvPKT_iiiPS2_T0_:
	.zero		1068


//--------------------- .nv.shared._Z28InstanceNormRowReduceInToOutIff6DvarOpIffE7DmeanOpIffEEvPKT_iiPT0_S8_T1_T2_ --------------------------
	.section	.nv.shared._Z28InstanceNormRowReduceInToOutIff6DvarOpIffE7DmeanOpIffEEvPKT_iiPT0_S8_T1_T2_,"aw",@nobits
	.sectionflags	@""
	.align	4
.nv.shared._Z28InstanceNormRowReduceInToOutIff6DvarOpIffE7DmeanOpIffEEvPKT_iiPT0_S8_T1_T2_:
	.zero		1068


//--------------------- .nv.shared._Z38InstanceNormBetaGammaRowReduceInToTempIffEvPKT_S2_PKT0_S5_iiiPS3_S6_i --------------------------
	.section	.nv.shared._Z38InstanceNormBetaGammaRowReduceInToTempIffEvPKT_S2_PKT0_S5_iiiPS3_S6_i,"aw",@nobits
	.sectionflags	@""
	.align	4
.nv.shared._Z38InstanceNormBetaGammaRowReduceInToTempIffEvPKT_S2_PKT0_S5_iiiPS3_S6_i:
	.zero		1068


//--------------------- .nv.shared._Z29InstanceNormRowReduceInToTempIff6IvarOpIffEEvPKT_iiiPT0_T1_i --------------------------
	.section	.nv.shared._Z29InstanceNormRowReduceInToTempIff6IvarOpIffEEvPKT_iiiPT0_T1_i,"aw",@nobits
	.sectionflags	@""
	.align	4
.nv.shared._Z29InstanceNormRowReduceInToTempIff6IvarOpIffEEvPKT_iiiPT0_T1_i:
	.zero		1068


//--------------------- .nv.shared._Z29InstanceNormRowReduceInToTempIff6MeanOpIffEEvPKT_iiiPT0_T1_i --------------------------
	.section	.nv.shared._Z29InstanceNormRowReduceInToTempIff6MeanOpIffEEvPKT_iiiPT0_T1_i,"aw",@nobits
	.sectionflags	@""
	.align	4
.nv.shared._Z29InstanceNormRowReduceInToTempIff6MeanOpIffEEvPKT_iiiPT0_T1_i:
	.zero		1068


//--------------------- .nv.shared._Z30InstanceNormRowReduceTempToOutIf6IvarOpIffEEvPKT_iiiPS2_T0_ --------------------------
	.section	.nv.shared._Z30InstanceNormRowReduceTempToOutIf6IvarOpIffEEvPKT_iiiPS2_T0_,"aw",@nobits
	.sectionflags	@""
	.align	4
.nv.shared._Z30InstanceNormRowReduceTempToOutIf6IvarOpIffEEvPKT_iiiPS2_T0_:
	.zero		1068


//--------------------- .nv.shared._Z30InstanceNormRowReduceTempToOutIf6MeanOpIffEEvPKT_iiiPS2_T0_ --------------------------
	.section	.nv.shared._Z30InstanceNormRowReduceTempToOutIf6MeanOpIffEEvPKT_iiiPS2_T0_,"aw",@nobits
	.sectionflags	@""
	.align	4
.nv.shared._Z30InstanceNormRowReduceTempToOutIf6MeanOpIffEEvPKT_iiiPS2_T0_:
	.zero		1068


//--------------------- .nv.shared._Z28InstanceNormRowReduceInToOutIff6MeanOpIffE6IvarOpIffEEvPKT_iiiPT0_S8_T1_T2_b --------------------------
	.section	.nv.shared._Z28InstanceNormRowReduceInToOutIff6MeanOpIffE6IvarOpIffEEvPKT_iiiPT0_S8_T1_T2_b,"aw",@nobits
	.sectionflags	@""
	.align	4
.nv.shared._Z28InstanceNormRowReduceInToOutIff6MeanOpIffE6IvarOpIffEEvPKT_iiiPT0_S8_T1_T2_b:
	.zero		1068


//--------------------- .nv.constant0._Z18InstanceNormUpdateIf4DxOpIffEEvPKT_iiPS2_T0_i --------------------------
	.section	.nv.constant0._Z18InstanceNormUpdateIf4DxOpIffEEvPKT_iiPS2_T0_i,"a",@progbits
	.sectionflags	@""
	.align	4
.nv.constant0._Z18InstanceNormUpdateIf4DxOpIffEEvPKT_iiPS2_T0_i:
	.zero		980


//--------------------- .nv.constant0._Z29InstanceNormRowReduceInToTempIff7DmeanOpIffEEvPKT_iiiPT0_T1_i --------------------------
	.section	.nv.constant0._Z29InstanceNormRowReduceInToTempIff7DmeanOpIffEEvPKT_iiiPT0_T1_i,"a",@progbits
	.sectionflags	@""
	.align	4
.nv.constant0._Z29InstanceNormRowReduceInToTempIff7DmeanOpIffEEvPKT_iiiPT0_T1_i:
	.zero		980


//--------------------- .nv.constant0._Z29InstanceNormRowReduceInToTempIff6DvarOpIffEEvPKT_iiiPT0_T1_i --------------------------
	.section	.nv.constant0._Z29InstanceNormRowReduceInToTempIff6DvarOpIffEEvPKT_iiiPT0_T1_i,"a",@progbits
	.sectionflags	@""
	.align	4
.nv.constant0._Z29InstanceNormRowReduceInToTempIff6DvarOpIffEEvPKT_iiiPT0_T1_i:
	.zero		972


//--------------------- .nv.constant0._Z30InstanceNormRowReduceTempToOutIf7DmeanOpIffEEvPKT_iiiPS2_T0_ --------------------------
	.section	.nv.constant0._Z30InstanceNormRowReduceTempToOutIf7DmeanOpIffEEvPKT_iiiPS2_T0_,"a",@progbits
	.sectionflags	@""
	.align	4
.nv.constant0._Z30InstanceNormRowReduceTempToOutIf7DmeanOpIffEEvPKT_iiiPS2_T0_:
	.zero		976


//--------------------- .nv.constant0._Z32InstanceNormRowReduceInToOut_NDCIff7DmeanOpIffEEvPKT_iiiPT0_T1_ --------------------------
	.section	.nv.constant0._Z32InstanceNormRowReduceInToOut_NDCIff7DmeanOpIffEEvPKT_iiiPT0_T1_,"a",@progbits
	.sectionflags	@""
	.align	4
.nv.constant0._Z32InstanceNormRowReduceInToOut_NDCIff7DmeanOpIffEEvPKT_iiiPT0_T1_:
	.zero		976


//--------------------- .nv.constant0._Z30InstanceNormRowReduceTempToOutIf6DvarOpIffEEvPKT_iiiPS2_T0_ --------------------------
	.section	.nv.constant0._Z30InstanceNormRowReduceTempToOutIf6DvarOpIffEEvPKT_iiiPS2_T0_,"a",@progbits
	.sectionflags	@""
	.align	4
.nv.constant0._Z30InstanceNormRowReduceTempToOutIf6DvarOpIffEEvPKT_iiiPS2_T0_:
	.zero		968


//--------------------- .nv.constant0._Z32InstanceNormRowReduceInToOut_NDCIff6DvarOpIffEEvPKT_iiiPT0_T1_ --------------------------
	.section	.nv.constant0._Z32InstanceNormRowReduceInToOut_NDCIff6DvarOpIffEEvPKT_iiiPT0_T1_,"a",@progbits
	.sectionflags	@""
	.align	4
.nv.constant0._Z32InstanceNormRowReduceInToOut_NDCIff6DvarOpIffEEvPKT_iiiPT0_T1_:
	.zero		968


//--------------------- .nv.constant0._Z28InstanceNormRowReduceInToOutIff6DvarOpIffE7DmeanOpIffEEvPKT_iiPT0_S8_T1_T2_ --------------------------
	.section	.nv.constant0._Z28InstanceNormRowReduceInToOutIff6DvarOpIffE7DmeanOpIffEEvPKT_iiPT0_S8_T1_T2_,"a",@progbits
	.sectionflags	@""
	.align	4
.nv.constant0._Z28InstanceNormRowReduceInToOutIff6DvarOpIffE7DmeanOpIffEEvPKT_iiPT0_S8_T1_T2_:
	.zero		1016


//--------------------- .nv.constant0._Z32InstanceNormRowReduceInToOutWarpIff6DvarOpIffE7DmeanOpIffEEvPKT_iiiPT0_S8_T1_T2_i --------------------------
	.section	.nv.constant0._Z32InstanceNormRowReduceInToOutWarpIff6DvarOpIffE7DmeanOpIffEEvPKT_iiiPT0_S8_T1_T2_i,"a",@progbits
	.sectionflags	@""
	.align	4
.nv.constant0._Z32InstanceNormRowReduceInToOutWarpIff6DvarOpIffE7DmeanOpIffEEvPKT_iiiPT0_S8_T1_T2_i:
	.zero		1028


//--------------------- .nv.constant0._Z34InstanceNormGradBetaGammaTempToOutIfEvPKT_S2_iiPS0_S3_ --------------------------
	.section	.nv.constant0._Z34InstanceNormGradBetaGammaTempToOutIfEvPKT_S2_iiPS0_S3_,"a",@progbits
	.sectionflags	@""
	.align	4
.nv.constant0._Z34InstanceNormGradBetaGammaTempToOutIfEvPKT_S2_iiPS0_S3_:
	.zero		936


//--------------------- .nv.constant0._Z38InstanceNormBetaGammaRowReduceInToTempIffEvPKT_S2_PKT0_S5_iiiPS3_S6_i --------------------------
	.section	.nv.constant0._Z38InstanceNormBetaGammaRowReduceInToTempIffEvPKT_S2_PKT0_S5_iiiPS3_S6_i,"a",@progbits
	.sectionflags	@""
	.align	4
.nv.constant0._Z38InstanceNormBetaGammaRowReduceInToTempIffEvPKT_S2_PKT0_S5_iiiPS3_S6_i:
	.zero		964


//--------------------- .nv.constant0._Z18InstanceNormUpdateIf3YOpIffEEvPKT_iiPS2_T0_i --------------------------
	.section	.nv.constant0._Z18InstanceNormUpdateIf3YOpIffEEvPKT_iiPS2_T0_i,"a",@progbits
	.sectionflags	@""
	.align	4
.nv.constant0._Z18InstanceNormUpdateIf3YOpIffEEvPKT_iiPS2_T0_i:
	.zero		964


//--------------------- .nv.constant0._Z29InstanceNormRowReduceInToTempIff6IvarOpIffEEvPKT_iiiPT0_T1_i --------------------------
	.section	.nv.constant0._Z29InstanceNormRowReduceInToTempIff6IvarOpIffEEvPKT_iiiPT0_T1_i,"a",@progbits
	.sectionflags	@""
	.align	4
.nv.constant0._Z29InstanceNormRowReduceInToTempIff6IvarOpIffEEvPKT_iiiPT0_T1_i:
	.zero		956


//--------------------- .nv.constant0._Z29InstanceNormRowReduceInToTempIff6MeanOpIffEEvPKT_iiiPT0_T1_i --------------------------
	.section	.nv.constant0._Z29InstanceNormRowReduceInToTempIff6MeanOpIffEEvPKT_iiiPT0_T1_i,"a",@progbits
	.sectionflags	@""
	.align	4
.nv.constant0._Z29InstanceNormRowReduceInToTempIff6MeanOpIffEEvPKT_iiiPT0_T1_i:
	.zero		940


//--------------------- .nv.constant0._Z30InstanceNormRowReduceTempToOutIf6IvarOpIffEEvPKT_iiiPS2_T0_ --------------------------
	.section	.nv.constant0._Z30InstanceNormRowReduceTempToOutIf6IvarOpIffEEvPKT_iiiPS2_T0_,"a",@progbits
	.sectionflags	@""
	.align	4
.nv.constant0._Z30InstanceNormRowReduceTempToOutIf6IvarOpIffEEvPKT_iiiPS2_T0_:
	.zero		952


//--------------------- .nv.constant0._Z32InstanceNormRowReduceInToOut_NDCIff6IvarOpIffEEvPKT_iiiPT0_T1_ --------------------------
	.section	.nv.constant0._Z32InstanceNormRowReduceInToOut_NDCIff6IvarOpIffEEvPKT_iiiPT0_T1_,"a",@progbits
	.sectionflags	@""
	.align	4
.nv.constant0._Z32InstanceNormRowReduceInToOut_NDCIff6IvarOpIffEEvPKT_iiiPT0_T1_:
	.zero		952


//--------------------- .nv.constant0._Z30InstanceNormRowReduceTempToOutIf6MeanOpIffEEvPKT_iiiPS2_T0_ --------------------------
	.section	.nv.constant0._Z30InstanceNormRowReduceTempToOutIf6MeanOpIffEEvPKT_iiiPS2_T0_,"a",@progbits
	.sectionflags	@""
	.align	4
.nv.constant0._Z30InstanceNormRowReduceTempToOutIf6MeanOpIffEEvPKT_iiiPS2_T0_:
	.zero		936


//--------------------- .nv.constant0._Z32InstanceNormRowReduceInToOut_NDCIff6MeanOpIffEEvPKT_iiiPT0_T1_ --------------------------
	.section	.nv.constant0._Z32InstanceNormRowReduceInToOut_NDCIff6MeanOpIffEEvPKT_iiiPT0_T1_,"a",@progbits
	.sectionflags	@""
	.align	4
.nv.constant0._Z32InstanceNormRowReduceInToOut_NDCIff6MeanOpIffEEvPKT_iiiPT0_T1_:
	.zero		936


//--------------------- .nv.constant0._Z28InstanceNormRowReduceInToOutIff6MeanOpIffE6IvarOpIffEEvPKT_iiiPT0_S8_T1_T2_b --------------------------
	.section	.nv.constant0._Z28InstanceNormRowReduceInToOutIff6MeanOpIffE6IvarOpIffEEvPKT_iiiPT0_S8_T1_T2_b,"a",@progbits
	.sectionflags	@""
	.align	4
.nv.constant0._Z28InstanceNormRowReduceInToOutIff6MeanOpIffE6IvarOpIffEEvPKT_iiiPT0_S8_T1_T2_b:
	.zero		969


//--------------------- .nv.constant0._Z32InstanceNormRowReduceInToOutWarpIff6MeanOpIffE6IvarOpIffEEvPKT_iiiPT0_S8_T1_T2_i --------------------------
	.section	.nv.constant0._Z32InstanceNormRowReduceInToOutWarpIff6MeanOpIffE6IvarOpIffEEvPKT_iiiPT0_S8_T1_T2_i,"a",@progbits
	.sectionflags	@""
	.align	4
.nv.constant0._Z32InstanceNormRowReduceInToOutWarpIff6MeanOpIffE6IvarOpIffEEvPKT_iiiPT0_S8_T1_T2_i:
	.zero		972


//--------------------- SYMBOLS --------------------------

	.type		.nv.reservedSmem.offset0,@object
	.size		.nv.reservedSmem.offset0,0x4
	.type		.nv.reservedSmem.cap,@object
	.size		.nv.reservedSmem.cap,0x4
